// auto-generated by cutlass_sweep.gemm — config: {"arch": "sm_100", "cluster_m": 2, "cluster_n": 1, "dtype": "nvfp4", "dtype_b": "nvfp4", "layout": "nt", "stages": 0, "tile_k": 128, "tile_m": 128, "tile_n": 128}
#include "cutlass/cutlass.h"
#include "cutlass/gemm/collective/collective_builder.hpp"
#include "cutlass/gemm/device/gemm_universal_adapter.h"
#include "cutlass/gemm/kernel/gemm_universal.hpp"
#include "cutlass/epilogue/collective/collective_builder.hpp"

using ElemA = cutlass::nv_float4_t<cutlass::float_e2m1_t>;
using ElemB = cutlass::nv_float4_t<cutlass::float_e2m1_t>;
using ElemCD = cutlass::bfloat16_t;
using Acc  = float;
using TileShape    = cute::Shape<cute::_128, cute::_128, cute::_128>;
using ClusterShape = cute::Shape<cute::_2, cute::_1, cute::_1>;

using CollectiveEpilogue = typename cutlass::epilogue::collective::CollectiveBuilder<
    cutlass::arch::Sm100, cutlass::arch::OpClassTensorOp,
    TileShape, ClusterShape,
    cutlass::epilogue::collective::EpilogueTileAuto,
    Acc, Acc,
    ElemCD, cutlass::layout::RowMajor, 128 / cutlass::sizeof_bits<ElemCD>::value,
    ElemCD, cutlass::layout::RowMajor, 128 / cutlass::sizeof_bits<ElemCD>::value,
    cutlass::epilogue::collective::EpilogueScheduleAuto
  >::CollectiveOp;

using CollectiveMainloop = typename cutlass::gemm::collective::CollectiveBuilder<
    cutlass::arch::Sm100, cutlass::arch::OpClassBlockScaledTensorOp,
    ElemA, cutlass::layout::RowMajor, 32,
    ElemB, cutlass::layout::ColumnMajor, 32,
    Acc,
    TileShape, ClusterShape,
    cutlass::gemm::collective::StageCountAutoCarveout<static_cast<int>(sizeof(typename CollectiveEpilogue::SharedStorage))>,
    cutlass::gemm::collective::KernelScheduleAuto
  >::CollectiveOp;

using GemmKernel = cutlass::gemm::kernel::GemmUniversal<
    cute::Shape<int,int,int,int>,
    CollectiveMainloop,
    CollectiveEpilogue
>;
using Gemm = cutlass::gemm::device::GemmUniversalAdapter<GemmKernel>;

// Force the device kernel symbol into the cubin without needing a host main.
auto* _anchor = &cutlass::device_kernel<GemmKernel>;


// ===== COMPILED SASS (sm_100a) =====

	.target	sm_100a

	.elftype	@"ET_EXEC"


//--------------------- .note.nv.tkinfo           --------------------------
	.section	.note.nv.tkinfo,"",@"SHT_NOTE"
	.sectionflags	@"SHF_NOTE_NV_TKINFO"
	.tkinfo
        /*0018*/ 	.word	0x00000002
        /*0030*/ 	.string	""
        /*0030*/ 	.string	"ptxas"
        /*0030*/ 	.string	"Cuda compilation tools, release 13.0, V13.0.88"
        /*0030*/ 	.string	"Build cuda_13.0.r13.0/compiler.36424714_0"
        /*0030*/ 	.string	"-arch sm_100a -m 64 "



//--------------------- .note.nv.cuinfo           --------------------------
	.section	.note.nv.cuinfo,"",@"SHT_NOTE"
	.sectionflags	@"SHF_NOTE_NV_CUINFO"
        /*0018*/ 	.short	0x0002
        /*001a*/ 	.short	0x0064
        /*001c*/ 	.short	0x0082
	.zero		2


//--------------------- .nv.info                  --------------------------
	.section	.nv.info,"",@"SHT_CUDA_INFO"
	.align	4


	//----- nvinfo : EIATTR_REGCOUNT
	.align		4
        /*0000*/ 	.byte	0x04, 0x2f
        /*0002*/ 	.short	(.L_19 - .L_18)
	.align		4
.L_18:
        /*0004*/ 	.word	index@(_ZN7cutlass13device_kernelINS_4gemm6kernel13GemmUniversalIN4cute5tupleIJiiiiEEENS1_10collective13CollectiveMmaINS1_46MainloopSm100TmaUmmaWarpSpecializedBlockScaledILi11ELi2ELi2ENS5_IJNS4_1CILi2EEENSA_ILi1EEESC_EEEEENS5_IJNSA_ILi128EEESF_SF_EEENS5_IJNS_12float_e2m1_tENS_13float_ue4m3_tEEEENS5_IJNS5_IJlSC_lEEENS4_6LayoutINS5_IJNS5_IJNS5_IJNSA_ILi32EEENSA_ILi4EEEEEEiEEENS5_IJNS5_IJNSA_ILi16EEESN_EEEiEEENS5_IJSC_iEEEEEENS5_IJSS_NS5_IJNS5_IJNSA_ILi0EEESC_EEENSA_ILi512EEEEEENS5_IJSV_iEEEEEEEEEEESJ_S12_NS4_8TiledMMAINS4_8MMA_AtomIJNS4_17SM100_MMA_MXF4_SSISH_SH_fSI_Li128ELi128ELi16ELNS4_4UMMA5MajorE0ELS17_0ELNS16_7ScaleInE0ELS18_0EEEEEENSL_INS5_IJSC_SC_SC_EEENS5_IJSV_SV_SV_EEEEENS5_IJNS4_10UnderscoreES1E_S1E_EEEEENS5_IJNS4_13SM90_TMA_LOADES1H_EEENS5_IJNS4_14ComposedLayoutINS4_7SwizzleILi2ELi4ELi3EEENS4_18smem_ptr_flag_bitsILi4EEENSL_INS5_IJNSA_ILi8EEESF_EEENS5_IJSF_SC_EEEEEEENSL_INS5_IJNS5_IJNS5_IJSO_SC_EEESR_EEESC_NS5_IJSC_SB_EEEEEENS5_IJNS5_IJNS5_IJSR_SX_EEESW_EEESV_NS5_IJSN_SX_EEEEEEEEEEEvNS4_8identityENS5_IJNS4_23SM90_TMA_LOAD_MULTICASTES24_EEES22_vS23_EENS_8epilogue10collective18CollectiveEpilogueINS27_23Sm100TmaWarpSpecializedILi4ELi2ELi16ELb1ELb0EEEJNS5_IJNSA_ILi64EEESF_SF_EEENS5_IJNSL_IS2C_SC_EENSL_INS5_IJSQ_SB_EEENS5_IJSC_S2C_EEEEEEEENS_10bfloat16_tESK_S2J_SK_NS27_6fusion15FusionCallbacksIS2B_NS2K_17LinearCombinationIS2J_fS2J_fLNS_15FloatRoundStyleE2EEES2D_S2I_JEEENS4_5SM1004TMEM4LOAD26SM100_TMEM_LOAD_32dp32b16xES1H_NS1J_INS1K_ILi1ELi4ELi3EEENS1M_ILi16EEENSL_INS5_IJS1O_SQ_EEENS5_IJSQ_SC_EEEEEEENS4_39AutoVectorizingCopyWithAssumedAlignmentILi128EEENS4_14SM90_TMA_STOREES2Z_S31_S31_EEEvvEEEEvNT_6ParamsE)
        /*0008*/ 	.word	0x0000007a


	//----- nvinfo : EIATTR_FRAME_SIZE
	.align		4
.L_19:
        /*000c*/ 	.byte	0x04, 0x11
        /*000e*/ 	.short	(.L_21 - .L_20)
	.align		4
.L_20:
        /*0010*/ 	.word	index@($__internal_2_$__cuda_sm10x_tcgen05_guardrail_trap_unallocated_columns_being_dealloced)
        /*0014*/ 	.word	0x00000000


	//----- nvinfo : EIATTR_FRAME_SIZE
	.align		4
.L_21:
        /*0018*/ 	.byte	0x04, 0x11
        /*001a*/ 	.short	(.L_23 - .L_22)
	.align		4
.L_22:
        /*001c*/ 	.word	index@($__internal_1_$__cuda_sm10x_tcgen05_guardrail_trap_phase_invalid_during_alloc)
        /*0020*/ 	.word	0x00000000


	//----- nvinfo : EIATTR_FRAME_SIZE
	.align		4
.L_23:
        /*0024*/ 	.byte	0x04, 0x11
        /*0026*/ 	.short	(.L_25 - .L_24)
	.align		4
.L_24:
        /*0028*/ 	.word	index@($__internal_0_$__cuda_sm10x_tcgen05_guardrail_trap_col_being_dealloced_not_returned_by_alloc)
        /*002c*/ 	.word	0x00000000


	//----- nvinfo : EIATTR_FRAME_SIZE
	.align		4
.L_25:
        /*0030*/ 	.byte	0x04, 0x11
        /*0032*/ 	.short	(.L_27 - .L_26)
	.align		4
.L_26:
        /*0034*/ 	.word	index@(_ZN7cutlass13device_kernelINS_4gemm6kernel13GemmUniversalIN4cute5tupleIJiiiiEEENS1_10collective13CollectiveMmaINS1_46MainloopSm100TmaUmmaWarpSpecializedBlockScaledILi11ELi2ELi2ENS5_IJNS4_1CILi2EEENSA_ILi1EEESC_EEEEENS5_IJNSA_ILi128EEESF_SF_EEENS5_IJNS_12float_e2m1_tENS_13float_ue4m3_tEEEENS5_IJNS5_IJlSC_lEEENS4_6LayoutINS5_IJNS5_IJNS5_IJNSA_ILi32EEENSA_ILi4EEEEEEiEEENS5_IJNS5_IJNSA_ILi16EEESN_EEEiEEENS5_IJSC_iEEEEEENS5_IJSS_NS5_IJNS5_IJNSA_ILi0EEESC_EEENSA_ILi512EEEEEENS5_IJSV_iEEEEEEEEEEESJ_S12_NS4_8TiledMMAINS4_8MMA_AtomIJNS4_17SM100_MMA_MXF4_SSISH_SH_fSI_Li128ELi128ELi16ELNS4_4UMMA5MajorE0ELS17_0ELNS16_7ScaleInE0ELS18_0EEEEEENSL_INS5_IJSC_SC_SC_EEENS5_IJSV_SV_SV_EEEEENS5_IJNS4_10UnderscoreES1E_S1E_EEEEENS5_IJNS4_13SM90_TMA_LOADES1H_EEENS5_IJNS4_14ComposedLayoutINS4_7SwizzleILi2ELi4ELi3EEENS4_18smem_ptr_flag_bitsILi4EEENSL_INS5_IJNSA_ILi8EEESF_EEENS5_IJSF_SC_EEEEEEENSL_INS5_IJNS5_IJNS5_IJSO_SC_EEESR_EEESC_NS5_IJSC_SB_EEEEEENS5_IJNS5_IJNS5_IJSR_SX_EEESW_EEESV_NS5_IJSN_SX_EEEEEEEEEEEvNS4_8identityENS5_IJNS4_23SM90_TMA_LOAD_MULTICASTES24_EEES22_vS23_EENS_8epilogue10collective18CollectiveEpilogueINS27_23Sm100TmaWarpSpecializedILi4ELi2ELi16ELb1ELb0EEEJNS5_IJNSA_ILi64EEESF_SF_EEENS5_IJNSL_IS2C_SC_EENSL_INS5_IJSQ_SB_EEENS5_IJSC_S2C_EEEEEEEENS_10bfloat16_tESK_S2J_SK_NS27_6fusion15FusionCallbacksIS2B_NS2K_17LinearCombinationIS2J_fS2J_fLNS_15FloatRoundStyleE2EEES2D_S2I_JEEENS4_5SM1004TMEM4LOAD26SM100_TMEM_LOAD_32dp32b16xES1H_NS1J_INS1K_ILi1ELi4ELi3EEENS1M_ILi16EEENSL_INS5_IJS1O_SQ_EEENS5_IJSQ_SC_EEEEEEENS4_39AutoVectorizingCopyWithAssumedAlignmentILi128EEENS4_14SM90_TMA_STOREES2Z_S31_S31_EEEvvEEEEvNT_6ParamsE)
        /*0038*/ 	.word	0x00000000


	//----- nvinfo : EIATTR_MIN_STACK_SIZE
	.align		4
.L_27:
        /*003c*/ 	.byte	0x04, 0x12
        /*003e*/ 	.short	(.L_29 - .L_28)
	.align		4
.L_28:
        /*0040*/ 	.word	index@(_ZN7cutlass13device_kernelINS_4gemm6kernel13GemmUniversalIN4cute5tupleIJiiiiEEENS1_10collective13CollectiveMmaINS1_46MainloopSm100TmaUmmaWarpSpecializedBlockScaledILi11ELi2ELi2ENS5_IJNS4_1CILi2EEENSA_ILi1EEESC_EEEEENS5_IJNSA_ILi128EEESF_SF_EEENS5_IJNS_12float_e2m1_tENS_13float_ue4m3_tEEEENS5_IJNS5_IJlSC_lEEENS4_6LayoutINS5_IJNS5_IJNS5_IJNSA_ILi32EEENSA_ILi4EEEEEEiEEENS5_IJNS5_IJNSA_ILi16EEESN_EEEiEEENS5_IJSC_iEEEEEENS5_IJSS_NS5_IJNS5_IJNSA_ILi0EEESC_EEENSA_ILi512EEEEEENS5_IJSV_iEEEEEEEEEEESJ_S12_NS4_8TiledMMAINS4_8MMA_AtomIJNS4_17SM100_MMA_MXF4_SSISH_SH_fSI_Li128ELi128ELi16ELNS4_4UMMA5MajorE0ELS17_0ELNS16_7ScaleInE0ELS18_0EEEEEENSL_INS5_IJSC_SC_SC_EEENS5_IJSV_SV_SV_EEEEENS5_IJNS4_10UnderscoreES1E_S1E_EEEEENS5_IJNS4_13SM90_TMA_LOADES1H_EEENS5_IJNS4_14ComposedLayoutINS4_7SwizzleILi2ELi4ELi3EEENS4_18smem_ptr_flag_bitsILi4EEENSL_INS5_IJNSA_ILi8EEESF_EEENS5_IJSF_SC_EEEEEEENSL_INS5_IJNS5_IJNS5_IJSO_SC_EEESR_EEESC_NS5_IJSC_SB_EEEEEENS5_IJNS5_IJNS5_IJSR_SX_EEESW_EEESV_NS5_IJSN_SX_EEEEEEEEEEEvNS4_8identityENS5_IJNS4_23SM90_TMA_LOAD_MULTICASTES24_EEES22_vS23_EENS_8epilogue10collective18CollectiveEpilogueINS27_23Sm100TmaWarpSpecializedILi4ELi2ELi16ELb1ELb0EEEJNS5_IJNSA_ILi64EEESF_SF_EEENS5_IJNSL_IS2C_SC_EENSL_INS5_IJSQ_SB_EEENS5_IJSC_S2C_EEEEEEEENS_10bfloat16_tESK_S2J_SK_NS27_6fusion15FusionCallbacksIS2B_NS2K_17LinearCombinationIS2J_fS2J_fLNS_15FloatRoundStyleE2EEES2D_S2I_JEEENS4_5SM1004TMEM4LOAD26SM100_TMEM_LOAD_32dp32b16xES1H_NS1J_INS1K_ILi1ELi4ELi3EEENS1M_ILi16EEENSL_INS5_IJS1O_SQ_EEENS5_IJSQ_SC_EEEEEEENS4_39AutoVectorizingCopyWithAssumedAlignmentILi128EEENS4_14SM90_TMA_STOREES2Z_S31_S31_EEEvvEEEEvNT_6ParamsE)
        /*0044*/ 	.word	0x00000000
.L_29:


//--------------------- .nv.compat                --------------------------
	.section	.nv.compat,"",@"SHT_CUDA_COMPAT_INFO"
	.align	4
        /*0000*/ 	.byte	0x02, 0x09, 0x01, 0x00, 0x02, 0x02, 0x02, 0x00, 0x02, 0x05, 0x05, 0x00, 0x03, 0x07, 0x01, 0x01
        /*0010*/ 	.byte	0x02, 0x03, 0x01, 0x00, 0x02, 0x06, 0x01, 0x00, 0x04, 0x0b, 0x08, 0x00, 0x09, 0x00, 0x00, 0x00
        /*0020*/ 	.byte	0x00, 0x00, 0x00, 0x00


//--------------------- .nv.info._ZN7cutlass13device_kernelINS_4gemm6kernel13GemmUniversalIN4cute5tupleIJiiiiEEENS1_10collective13CollectiveMmaINS1_46MainloopSm100TmaUmmaWarpSpecializedBlockScaledILi11ELi2ELi2ENS5_IJNS4_1CILi2EEENSA_ILi1EEESC_EEEEENS5_IJNSA_ILi128EEESF_SF_EEENS5_IJNS_12float_e2m1_tENS_13float_ue4m3_tEEEENS5_IJNS5_IJlSC_lEEENS4_6LayoutINS5_IJNS5_IJNS5_IJNSA_ILi32EEENSA_ILi4EEEEEEiEEENS5_IJNS5_IJNSA_ILi16EEESN_EEEiEEENS5_IJSC_iEEEEEENS5_IJSS_NS5_IJNS5_IJNSA_ILi0EEESC_EEENSA_ILi512EEEEEENS5_IJSV_iEEEEEEEEEEESJ_S12_NS4_8TiledMMAINS4_8MMA_AtomIJNS4_17SM100_MMA_MXF4_SSISH_SH_fSI_Li128ELi128ELi16ELNS4_4UMMA5MajorE0ELS17_0ELNS16_7ScaleInE0ELS18_0EEEEEENSL_INS5_IJSC_SC_SC_EEENS5_IJSV_SV_SV_EEEEENS5_IJNS4_10UnderscoreES1E_S1E_EEEEENS5_IJNS4_13SM90_TMA_LOADES1H_EEENS5_IJNS4_14ComposedLayoutINS4_7SwizzleILi2ELi4ELi3EEENS4_18smem_ptr_flag_bitsILi4EEENSL_INS5_IJNSA_ILi8EEESF_EEENS5_IJSF_SC_EEEEEEENSL_INS5_IJNS5_IJNS5_IJSO_SC_EEESR_EEESC_NS5_IJSC_SB_EEEEEENS5_IJNS5_IJNS5_IJSR_SX_EEESW_EEESV_NS5_IJSN_SX_EEEEEEEEEEEvNS4_8identityENS5_IJNS4_23SM90_TMA_LOAD_MULTICASTES24_EEES22_vS23_EENS_8epilogue10collective18CollectiveEpilogueINS27_23Sm100TmaWarpSpecializedILi4ELi2ELi16ELb1ELb0EEEJNS5_IJNSA_ILi64EEESF_SF_EEENS5_IJNSL_IS2C_SC_EENSL_INS5_IJSQ_SB_EEENS5_IJSC_S2C_EEEEEEEENS_10bfloat16_tESK_S2J_SK_NS27_6fusion15FusionCallbacksIS2B_NS2K_17LinearCombinationIS2J_fS2J_fLNS_15FloatRoundStyleE2EEES2D_S2I_JEEENS4_5SM1004TMEM4LOAD26SM100_TMEM_LOAD_32dp32b16xES1H_NS1J_INS1K_ILi1ELi4ELi3EEENS1M_ILi16EEENSL_INS5_IJS1O_SQ_EEENS5_IJSQ_SC_EEEEEEENS4_39AutoVectorizingCopyWithAssumedAlignmentILi128EEENS4_14SM90_TMA_STOREES2Z_S31_S31_EEEvvEEEEvNT_6ParamsE --------------------------
	.section	.nv.info._ZN7cutlass13device_kernelINS_4gemm6kernel13GemmUniversalIN4cute5tupleIJiiiiEEENS1_10collective13CollectiveMmaINS1_46MainloopSm100TmaUmmaWarpSpecializedBlockScaledILi11ELi2ELi2ENS5_IJNS4_1CILi2EEENSA_ILi1EEESC_EEEEENS5_IJNSA_ILi128EEESF_SF_EEENS5_IJNS_12float_e2m1_tENS_13float_ue4m3_tEEEENS5_IJNS5_IJlSC_lEEENS4_6LayoutINS5_IJNS5_IJNS5_IJNSA_ILi32EEENSA_ILi4EEEEEEiEEENS5_IJNS5_IJNSA_ILi16EEESN_EEEiEEENS5_IJSC_iEEEEEENS5_IJSS_NS5_IJNS5_IJNSA_ILi0EEESC_EEENSA_ILi512EEEEEENS5_IJSV_iEEEEEEEEEEESJ_S12_NS4_8TiledMMAINS4_8MMA_AtomIJNS4_17SM100_MMA_MXF4_SSISH_SH_fSI_Li128ELi128ELi16ELNS4_4UMMA5MajorE0ELS17_0ELNS16_7ScaleInE0ELS18_0EEEEEENSL_INS5_IJSC_SC_SC_EEENS5_IJSV_SV_SV_EEEEENS5_IJNS4_10UnderscoreES1E_S1E_EEEEENS5_IJNS4_13SM90_TMA_LOADES1H_EEENS5_IJNS4_14ComposedLayoutINS4_7SwizzleILi2ELi4ELi3EEENS4_18smem_ptr_flag_bitsILi4EEENSL_INS5_IJNSA_ILi8EEESF_EEENS5_IJSF_SC_EEEEEEENSL_INS5_IJNS5_IJNS5_IJSO_SC_EEESR_EEESC_NS5_IJSC_SB_EEEEEENS5_IJNS5_IJNS5_IJSR_SX_EEESW_EEESV_NS5_IJSN_SX_EEEEEEEEEEEvNS4_8identityENS5_IJNS4_23SM90_TMA_LOAD_MULTICASTES24_EEES22_vS23_EENS_8epilogue10collective18CollectiveEpilogueINS27_23Sm100TmaWarpSpecializedILi4ELi2ELi16ELb1ELb0EEEJNS5_IJNSA_ILi64EEESF_SF_EEENS5_IJNSL_IS2C_SC_EENSL_INS5_IJSQ_SB_EEENS5_IJSC_S2C_EEEEEEEENS_10bfloat16_tESK_S2J_SK_NS27_6fusion15FusionCallbacksIS2B_NS2K_17LinearCombinationIS2J_fS2J_fLNS_15FloatRoundStyleE2EEES2D_S2I_JEEENS4_5SM1004TMEM4LOAD26SM100_TMEM_LOAD_32dp32b16xES1H_NS1J_INS1K_ILi1ELi4ELi3EEENS1M_ILi16EEENSL_INS5_IJS1O_SQ_EEENS5_IJSQ_SC_EEEEEEENS4_39AutoVectorizingCopyWithAssumedAlignmentILi128EEENS4_14SM90_TMA_STOREES2Z_S31_S31_EEEvvEEEEvNT_6ParamsE,"",@"SHT_CUDA_INFO"
	.sectionflags	@""
	.align	4


	//----- nvinfo : EIATTR_CUDA_API_VERSION
	.align		4
        /*0000*/ 	.byte	0x04, 0x37
        /*0002*/ 	.short	(.L_31 - .L_30)
.L_30:
        /*0004*/ 	.word	0x00000082


	//----- nvinfo : EIATTR_KPARAM_INFO
	.align		4
.L_31:
        /*0008*/ 	.byte	0x04, 0x17
        /*000a*/ 	.short	(.L_33 - .L_32)
.L_32:
        /*000c*/ 	.word	0x00000000
        /*0010*/ 	.short	0x0000
        /*0012*/ 	.short	0x0000
        /*0014*/ 	.byte	0x00, 0xf0, 0x01, 0x30


	//----- nvinfo : EIATTR_AT_ENTRY_FRAGMENTS
	.align		4
.L_33:
        /*0018*/ 	.byte	0x04, 0x4f
        /*001a*/ 	.short	(.L_35 - .L_34)


	//   ....[0]....
.L_34:
        /*001c*/ 	.word	0x00000006


	//----- nvinfo : EIATTR_RESERVED_SMEM_USED
	.align		4
.L_35:
        /*0020*/ 	.byte	0x01, 0x41
	.zero		2


	//----- nvinfo : EIATTR_SPARSE_MMA_MASK
	.align		4
        /*0024*/ 	.byte	0x03, 0x50
        /*0026*/ 	.short	0x0000


	//----- nvinfo : EIATTR_TCGEN05_1CTA_USED
	.align		4
        /*0028*/ 	.byte	0x01, 0x51
	.zero		2


	//----- nvinfo : EIATTR_MAXREG_COUNT
	.align		4
        /*002c*/ 	.byte	0x03, 0x1b
        /*002e*/ 	.short	0x00ff


	//----- nvinfo : EIATTR_NUM_BARRIERS
	.align		4
        /*0030*/ 	.byte	0x02, 0x4c
        /*0032*/ 	.byte	0x07
	.zero		1


	//----- nvinfo : EIATTR_EXTERNS
	.align		4
        /*0034*/ 	.byte	0x04, 0x0f
        /*0036*/ 	.short	(.L_37 - .L_36)


	//   ....[0]....
	.align		4
.L_36:
        /*0038*/ 	.word	index@(__assertfail)


	//----- nvinfo : EIATTR_MERCURY_ISA_VERSION
	.align		4
.L_37:
        /*003c*/ 	.byte	0x03, 0x5f
        /*003e*/ 	.short	0x0101


	//----- nvinfo : EIATTR_INT_WARP_WIDE_INSTR_OFFSETS
	.align		4
        /*0040*/ 	.byte	0x04, 0x31
        /*0042*/ 	.short	(.L_39 - .L_38)


	//   ....[0]....
.L_38:
        /*0044*/ 	.word	0x00002490


	//   ....[1]....
        /*0048*/ 	.word	0x00004340


	//   ....[2]....
        /*004c*/ 	.word	0x00004370


	//   ....[3]....
        /*0050*/ 	.word	0x000043c0


	//   ....[4]....
        /*0054*/ 	.word	0x00004cb0


	//   ....[5]....
        /*0058*/ 	.word	0x00004cd0


	//   ....[6]....
        /*005c*/ 	.word	0x00004db0


	//   ....[7]....
        /*0060*/ 	.word	0x00004e70


	//   ....[8]....
        /*0064*/ 	.word	0x00004e90


	//   ....[9]....
        /*0068*/ 	.word	0x00004f70


	//   ....[10]....
        /*006c*/ 	.word	0x00005050


	//   ....[11]....
        /*0070*/ 	.word	0x00005090


	//   ....[12]....
        /*0074*/ 	.word	0x00005150


	//   ....[13]....
        /*0078*/ 	.word	0x00005230


	//   ....[14]....
        /*007c*/ 	.word	0x00005250


	//   ....[15]....
        /*0080*/ 	.word	0x00005340


	//   ....[16]....
        /*0084*/ 	.word	0x00005420


	//   ....[17]....
        /*0088*/ 	.word	0x00005460


	//   ....[18]....
        /*008c*/ 	.word	0x00005520


	//   ....[19]....
        /*0090*/ 	.word	0x00005600


	//   ....[20]....
        /*0094*/ 	.word	0x00005620


	//   ....[21]....
        /*0098*/ 	.word	0x00005700


	//   ....[22]....
        /*009c*/ 	.word	0x000057e0


	//   ....[23]....
        /*00a0*/ 	.word	0x00005850


	//   ....[24]....
        /*00a4*/ 	.word	0x00005900


	//   ....[25]....
        /*00a8*/ 	.word	0x00005aa0


	//   ....[26]....
        /*00ac*/ 	.word	0x00005ab0


	//   ....[27]....
        /*00b0*/ 	.word	0x00005b70


	//----- nvinfo : EIATTR_COOP_GROUP_MASK_REGIDS
	.align		4
.L_39:
        /*00b4*/ 	.byte	0x04, 0x29
        /*00b6*/ 	.short	(.L_41 - .L_40)


	//   ....[0]....
.L_40:
        /*00b8*/ 	.word	0xffffffff


	//   ....[1]....
        /*00bc*/ 	.word	0xffffffff


	//   ....[2]....
        /*00c0*/ 	.word	0xffffffff


	//   ....[3]....
        /*00c4*/ 	.word	0xffffffff


	//   ....[4]....
        /*00c8*/ 	.word	0xffffffff


	//   ....[5]....
        /*00cc*/ 	.word	0xffffffff


	//   ....[6]....
        /*00d0*/ 	.word	0xffffffff


	//   ....[7]....
        /*00d4*/ 	.word	0xffffffff


	//   ....[8]....
        /*00d8*/ 	.word	0xffffffff


	//   ....[9]....
        /*00dc*/ 	.word	0xffffffff


	//   ....[10]....
        /*00e0*/ 	.word	0xffffffff


	//   ....[11]....
        /*00e4*/ 	.word	0xffffffff


	//   ....[12]....
        /*00e8*/ 	.word	0xffffffff


	//   ....[13]....
        /*00ec*/ 	.word	0xffffffff


	//----- nvinfo : EIATTR_COOP_GROUP_INSTR_OFFSETS
	.align		4
.L_41:
        /*00f0*/ 	.byte	0x04, 0x28
        /*00f2*/ 	.short	(.L_43 - .L_42)


	//   ....[0]....
.L_42:
        /*00f4*/ 	.word	0x00000090


	//   ....[1]....
        /*00f8*/ 	.word	0x00000530


	//   ....[2]....
        /*00fc*/ 	.word	0x000007d0


	//   ....[3]....
        /*0100*/ 	.word	0x00000970


	//   ....[4]....
        /*0104*/ 	.word	0x00000a70


	//   ....[5]....
        /*0108*/ 	.word	0x00000be0


	//   ....[6]....
        /*010c*/ 	.word	0x00000d40


	//   ....[7]....
        /*0110*/ 	.word	0x00000f00


	//   ....[8]....
        /*0114*/ 	.word	0x00002370


	//   ....[9]....
        /*0118*/ 	.word	0x00003550


	//   ....[10]....
        /*011c*/ 	.word	0x00003760


	//   ....[11]....
        /*0120*/ 	.word	0x00003790


	//   ....[12]....
        /*0124*/ 	.word	0x00004230


	//   ....[13]....
        /*0128*/ 	.word	0x00004460


	//----- nvinfo : EIATTR_VRC_CTA_INIT_COUNT
	.align		4
.L_43:
        /*012c*/ 	.byte	0x02, 0x4a
        /*012e*/ 	.byte	0x80
	.zero		1


	//----- nvinfo : EIATTR_SYSCALL_OFFSETS
	.align		4
        /*0130*/ 	.byte	0x04, 0x46
        /*0132*/ 	.short	(.L_45 - .L_44)


	//   ....[0]....
.L_44:
        /*0134*/ 	.word	0x00006690


	//   ....[1]....
        /*0138*/ 	.word	0x00006780


	//   ....[2]....
        /*013c*/ 	.word	0x00007070


	//   ....[3]....
        /*0140*/ 	.word	0x000071e0


	//   ....[4]....
        /*0144*/ 	.word	0x00007f00


	//   ....[5]....
        /*0148*/ 	.word	0x00008070


	//   ....[6]....
        /*014c*/ 	.word	0x00008d80


	//   ....[7]....
        /*0150*/ 	.word	0x00008ef0


	//   ....[8]....
        /*0154*/ 	.word	0x00009c30


	//   ....[9]....
        /*0158*/ 	.word	0x00009da0


	//   ....[10]....
        /*015c*/ 	.word	0x0000aaf0


	//   ....[11]....
        /*0160*/ 	.word	0x0000ac60


	//   ....[12]....
        /*0164*/ 	.word	0x0000b9c0


	//   ....[13]....
        /*0168*/ 	.word	0x0000bb30


	//   ....[14]....
        /*016c*/ 	.word	0x0000c880


	//   ....[15]....
        /*0170*/ 	.word	0x0000c9f0


	//   ....[16]....
        /*0174*/ 	.word	0x0000d6e0


	//   ....[17]....
        /*0178*/ 	.word	0x0000d850


	//----- nvinfo : EIATTR_MBARRIER_INSTR_OFFSETS
	.align		4
.L_45:
        /*017c*/ 	.byte	0x04, 0x39
        /*017e*/ 	.short	(.L_47 - .L_46)


	//   ....[0]....
.L_46:
        /*0180*/ 	.word	0x00000650
        /*0184*/ 	.word	0x000000ff
        /*0188*/ 	.word	0x00000000
        /*018c*/ 	.short	0x0100
        /*018e*/ 	.byte	0x06
	.zero		1


	//   ....[1]....
        /*0190*/ 	.word	0x00000660
        /*0194*/ 	.word	0x000000ff
        /*0198*/ 	.word	0x00000058
        /*019c*/ 	.short	0x0100
        /*019e*/ 	.byte	0x06
	.zero		1


	//   ....[2]....
        /*01a0*/ 	.word	0x00000670
        /*01a4*/ 	.word	0x000000ff
        /*01a8*/ 	.word	0x00000008
        /*01ac*/ 	.short	0x0100
        /*01ae*/ 	.byte	0x06
	.zero		1


	//   ....[3]....
        /*01b0*/ 	.word	0x00000680
        /*01b4*/ 	.word	0x000000ff
        /*01b8*/ 	.word	0x00000060
        /*01bc*/ 	.short	0x0100
        /*01be*/ 	.byte	0x06
	.zero		1


	//   ....[4]....
        /*01c0*/ 	.word	0x00000690
        /*01c4*/ 	.word	0x000000ff
        /*01c8*/ 	.word	0x00000010
        /*01cc*/ 	.short	0x0100
        /*01ce*/ 	.byte	0x06
	.zero		1


	//   ....[5]....
        /*01d0*/ 	.word	0x000006a0
        /*01d4*/ 	.word	0x000000ff
        /*01d8*/ 	.word	0x00000068
        /*01dc*/ 	.short	0x0100
        /*01de*/ 	.byte	0x06
	.zero		1


	//   ....[6]....
        /*01e0*/ 	.word	0x000006b0
        /*01e4*/ 	.word	0x000000ff
        /*01e8*/ 	.word	0x00000018
        /*01ec*/ 	.short	0x0100
        /*01ee*/ 	.byte	0x06
	.zero		1


	//   ....[7]....
        /*01f0*/ 	.word	0x000006c0
        /*01f4*/ 	.word	0x000000ff
        /*01f8*/ 	.word	0x00000070
        /*01fc*/ 	.short	0x0100
        /*01fe*/ 	.byte	0x06
	.zero		1


	//   ....[8]....
        /*0200*/ 	.word	0x000006d0
        /*0204*/ 	.word	0x000000ff
        /*0208*/ 	.word	0x00000020
        /*020c*/ 	.short	0x0100
        /*020e*/ 	.byte	0x06
	.zero		1


	//   ....[9]....
        /*0210*/ 	.word	0x000006e0
        /*0214*/ 	.word	0x000000ff
        /*0218*/ 	.word	0x00000078
        /*021c*/ 	.short	0x0100
        /*021e*/ 	.byte	0x06
	.zero		1


	//   ....[10]....
        /*0220*/ 	.word	0x000006f0
        /*0224*/ 	.word	0x000000ff
        /*0228*/ 	.word	0x00000028
        /*022c*/ 	.short	0x0100
        /*022e*/ 	.byte	0x06
	.zero		1


	//   ....[11]....
        /*0230*/ 	.word	0x00000700
        /*0234*/ 	.word	0x000000ff
        /*0238*/ 	.word	0x00000080
        /*023c*/ 	.short	0x0100
        /*023e*/ 	.byte	0x06
	.zero		1


	//   ....[12]....
        /*0240*/ 	.word	0x00000710
        /*0244*/ 	.word	0x000000ff
        /*0248*/ 	.word	0x00000030
        /*024c*/ 	.short	0x0100
        /*024e*/ 	.byte	0x06
	.zero		1


	//   ....[13]....
        /*0250*/ 	.word	0x00000720
        /*0254*/ 	.word	0x000000ff
        /*0258*/ 	.word	0x00000088
        /*025c*/ 	.short	0x0100
        /*025e*/ 	.byte	0x06
	.zero		1


	//   ....[14]....
        /*0260*/ 	.word	0x00000730
        /*0264*/ 	.word	0x000000ff
        /*0268*/ 	.word	0x00000038
        /*026c*/ 	.short	0x0100
        /*026e*/ 	.byte	0x06
	.zero		1


	//   ....[15]....
        /*0270*/ 	.word	0x00000740
        /*0274*/ 	.word	0x000000ff
        /*0278*/ 	.word	0x00000090
        /*027c*/ 	.short	0x0100
        /*027e*/ 	.byte	0x06
	.zero		1


	//   ....[16]....
        /*0280*/ 	.word	0x00000750
        /*0284*/ 	.word	0x000000ff
        /*0288*/ 	.word	0x00000040
        /*028c*/ 	.short	0x0100
        /*028e*/ 	.byte	0x06
	.zero		1


	//   ....[17]....
        /*0290*/ 	.word	0x00000760
        /*0294*/ 	.word	0x000000ff
        /*0298*/ 	.word	0x00000098
        /*029c*/ 	.short	0x0100
        /*029e*/ 	.byte	0x06
	.zero		1


	//   ....[18]....
        /*02a0*/ 	.word	0x00000770
        /*02a4*/ 	.word	0x000000ff
        /*02a8*/ 	.word	0x00000048
        /*02ac*/ 	.short	0x0100
        /*02ae*/ 	.byte	0x06
	.zero		1


	//   ....[19]....
        /*02b0*/ 	.word	0x00000780
        /*02b4*/ 	.word	0x000000ff
        /*02b8*/ 	.word	0x000000a0
        /*02bc*/ 	.short	0x0100
        /*02be*/ 	.byte	0x06
	.zero		1


	//   ....[20]....
        /*02c0*/ 	.word	0x00000790
        /*02c4*/ 	.word	0x000000ff
        /*02c8*/ 	.word	0x00000050
        /*02cc*/ 	.short	0x0100
        /*02ce*/ 	.byte	0x06
	.zero		1


	//   ....[21]....
        /*02d0*/ 	.word	0x000007a0
        /*02d4*/ 	.word	0x000000ff
        /*02d8*/ 	.word	0x000000a8
        /*02dc*/ 	.short	0x0100
        /*02de*/ 	.byte	0x06
	.zero		1


	//   ....[22]....
        /*02e0*/ 	.word	0x000008e0
        /*02e4*/ 	.word	0x000000ff
        /*02e8*/ 	.word	0x000000b0
        /*02ec*/ 	.short	0x0100
        /*02ee*/ 	.byte	0x06
	.zero		1


	//   ....[23]....
        /*02f0*/ 	.word	0x000008f0
        /*02f4*/ 	.word	0x000000ff
        /*02f8*/ 	.word	0x000000d0
        /*02fc*/ 	.short	0x0100
        /*02fe*/ 	.byte	0x06
	.zero		1


	//   ....[24]....
        /*0300*/ 	.word	0x00000900
        /*0304*/ 	.word	0x000000ff
        /*0308*/ 	.word	0x000000b8
        /*030c*/ 	.short	0x0100
        /*030e*/ 	.byte	0x06
	.zero		1


	//   ....[25]....
        /*0310*/ 	.word	0x00000910
        /*0314*/ 	.word	0x000000ff
        /*0318*/ 	.word	0x000000d8
        /*031c*/ 	.short	0x0100
        /*031e*/ 	.byte	0x06
	.zero		1


	//   ....[26]....
        /*0320*/ 	.word	0x00000920
        /*0324*/ 	.word	0x000000ff
        /*0328*/ 	.word	0x000000c0
        /*032c*/ 	.short	0x0100
        /*032e*/ 	.byte	0x06
	.zero		1


	//   ....[27]....
        /*0330*/ 	.word	0x00000930
        /*0334*/ 	.word	0x000000ff
        /*0338*/ 	.word	0x000000e0
        /*033c*/ 	.short	0x0100
        /*033e*/ 	.byte	0x06
	.zero		1


	//   ....[28]....
        /*0340*/ 	.word	0x00000940
        /*0344*/ 	.word	0x000000ff
        /*0348*/ 	.word	0x000000c8
        /*034c*/ 	.short	0x0100
        /*034e*/ 	.byte	0x06
	.zero		1


	//   ....[29]....
        /*0350*/ 	.word	0x00000950
        /*0354*/ 	.word	0x000000ff
        /*0358*/ 	.word	0x000000e8
        /*035c*/ 	.short	0x0100
        /*035e*/ 	.byte	0x06
	.zero		1


	//   ....[30]....
        /*0360*/ 	.word	0x00000a40
        /*0364*/ 	.word	0x000000ff
        /*0368*/ 	.word	0x000000f0
        /*036c*/ 	.short	0x0100
        /*036e*/ 	.byte	0x05
	.zero		1


	//   ....[31]....
        /*0370*/ 	.word	0x00000a50
        /*0374*/ 	.word	0x000000ff
        /*0378*/ 	.word	0x000000f8
        /*037c*/ 	.short	0x0100
        /*037e*/ 	.byte	0x05
	.zero		1


	//   ....[32]....
        /*0380*/ 	.word	0x00000b90
        /*0384*/ 	.word	0x000000ff
        /*0388*/ 	.word	0x00000100
        /*038c*/ 	.short	0x0100
        /*038e*/ 	.byte	0x05
	.zero		1


	//   ....[33]....
        /*0390*/ 	.word	0x00000ba0
        /*0394*/ 	.word	0x000000ff
        /*0398*/ 	.word	0x00000110
        /*039c*/ 	.short	0x0100
        /*039e*/ 	.byte	0x05
	.zero		1


	//   ....[34]....
        /*03a0*/ 	.word	0x00000bb0
        /*03a4*/ 	.word	0x000000ff
        /*03a8*/ 	.word	0x00000108
        /*03ac*/ 	.short	0x0100
        /*03ae*/ 	.byte	0x05
	.zero		1


	//   ....[35]....
        /*03b0*/ 	.word	0x00000bc0
        /*03b4*/ 	.word	0x000000ff
        /*03b8*/ 	.word	0x00000118
        /*03bc*/ 	.short	0x0100
        /*03be*/ 	.byte	0x05
	.zero		1


	//   ....[36]....
        /*03c0*/ 	.word	0x00000cf0
        /*03c4*/ 	.word	0x000000ff
        /*03c8*/ 	.word	0x00000120
        /*03cc*/ 	.short	0x0100
        /*03ce*/ 	.byte	0x06
	.zero		1


	//   ....[37]....
        /*03d0*/ 	.word	0x00000d00
        /*03d4*/ 	.word	0x000000ff
        /*03d8*/ 	.word	0x00000130
        /*03dc*/ 	.short	0x0100
        /*03de*/ 	.byte	0x06
	.zero		1


	//   ....[38]....
        /*03e0*/ 	.word	0x00000d10
        /*03e4*/ 	.word	0x000000ff
        /*03e8*/ 	.word	0x00000128
        /*03ec*/ 	.short	0x0100
        /*03ee*/ 	.byte	0x06
	.zero		1


	//   ....[39]....
        /*03f0*/ 	.word	0x00000d20
        /*03f4*/ 	.word	0x000000ff
        /*03f8*/ 	.word	0x00000138
        /*03fc*/ 	.short	0x0100
        /*03fe*/ 	.byte	0x06
	.zero		1


	//   ....[40]....
        /*0400*/ 	.word	0x00000e10
        /*0404*/ 	.word	0x000000ff
        /*0408*/ 	.word	0x00000140
        /*040c*/ 	.short	0x0100
        /*040e*/ 	.byte	0x05
	.zero		1


	//   ....[41]....
        /*0410*/ 	.word	0x00000e20
        /*0414*/ 	.word	0x000000ff
        /*0418*/ 	.word	0x00000150
        /*041c*/ 	.short	0x0100
        /*041e*/ 	.byte	0x05
	.zero		1


	//   ....[42]....
        /*0420*/ 	.word	0x00000e30
        /*0424*/ 	.word	0x000000ff
        /*0428*/ 	.word	0x00000148
        /*042c*/ 	.short	0x0100
        /*042e*/ 	.byte	0x05
	.zero		1


	//   ....[43]....
        /*0430*/ 	.word	0x00000e40
        /*0434*/ 	.word	0x000000ff
        /*0438*/ 	.word	0x00000158
        /*043c*/ 	.short	0x0100
        /*043e*/ 	.byte	0x05
	.zero		1


	//   ....[44]....
        /*0440*/ 	.word	0x00001930
        /*0444*/ 	.word	0x00000002
        /*0448*/ 	.word	0x00000150
        /*044c*/ 	.short	0x010a
        /*044e*/ 	.byte	0xff
	.zero		1


	//   ....[45]....
        /*0450*/ 	.word	0x00001960
        /*0454*/ 	.word	0x00000002
        /*0458*/ 	.word	0x00000140
        /*045c*/ 	.short	0x0101
        /*045e*/ 	.byte	0xff
	.zero		1


	//   ....[46]....
        /*0460*/ 	.word	0x00001a30
        /*0464*/ 	.word	0x000000ff
        /*0468*/ 	.word	0x00000058
        /*046c*/ 	.short	0x010a
        /*046e*/ 	.byte	0x08
	.zero		1


	//   ....[47]....
        /*0470*/ 	.word	0x00001ab0
        /*0474*/ 	.word	0x000000ff
        /*0478*/ 	.word	0x00000058
        /*047c*/ 	.short	0x010a
        /*047e*/ 	.byte	0x21
	.zero		1


	//   ....[48]....
        /*0480*/ 	.word	0x00001bf0
        /*0484*/ 	.word	0x000000ff
        /*0488*/ 	.word	0x00000058
        /*048c*/ 	.short	0x010a
        /*048e*/ 	.byte	0x08
	.zero		1


	//   ....[49]....
        /*0490*/ 	.word	0x00001ed0
        /*0494*/ 	.word	0x000000ff
        /*0498*/ 	.word	0x000000f8
        /*049c*/ 	.short	0x0101
        /*049e*/ 	.byte	0x06
	.zero		1


	//   ....[50]....
        /*04a0*/ 	.word	0x00001ef0
        /*04a4*/ 	.word	0x000000ff
        /*04a8*/ 	.word	0x00000058
        /*04ac*/ 	.short	0x010a
        /*04ae*/ 	.byte	0x08
	.zero		1


	//   ....[51]....
        /*04b0*/ 	.word	0x00001f70
        /*04b4*/ 	.word	0x000000ff
        /*04b8*/ 	.word	0x00000058
        /*04bc*/ 	.short	0x010a
        /*04be*/ 	.byte	0x21
	.zero		1


	//   ....[52]....
        /*04c0*/ 	.word	0x000020b0
        /*04c4*/ 	.word	0x000000ff
        /*04c8*/ 	.word	0x00000058
        /*04cc*/ 	.short	0x010a
        /*04ce*/ 	.byte	0x08
	.zero		1


	//   ....[53]....
        /*04d0*/ 	.word	0x000023a0
        /*04d4*/ 	.word	0x00000002
        /*04d8*/ 	.word	0x00000100
        /*04dc*/ 	.short	0x010a
        /*04de*/ 	.byte	0xff
	.zero		1


	//   ....[54]....
        /*04e0*/ 	.word	0x00002460
        /*04e4*/ 	.word	0x00000002
        /*04e8*/ 	.word	0x00000000
        /*04ec*/ 	.short	0x0101
        /*04ee*/ 	.byte	0xff
	.zero		1


	//   ....[55]....
        /*04f0*/ 	.word	0x000029e0
        /*04f4*/ 	.word	0x000000ff
        /*04f8*/ 	.word	0x00000000
        /*04fc*/ 	.short	0x010a
        /*04fe*/ 	.byte	0x04
	.zero		1


	//   ....[56]....
        /*0500*/ 	.word	0x00002a70
        /*0504*/ 	.word	0x000000ff
        /*0508*/ 	.word	0x00000000
        /*050c*/ 	.short	0x010a
        /*050e*/ 	.byte	0x04
	.zero		1


	//   ....[57]....
        /*0510*/ 	.word	0x00002b00
        /*0514*/ 	.word	0x000000ff
        /*0518*/ 	.word	0x00000000
        /*051c*/ 	.short	0x010a
        /*051e*/ 	.byte	0x04
	.zero		1


	//   ....[58]....
        /*0520*/ 	.word	0x00002b90
        /*0524*/ 	.word	0x000000ff
        /*0528*/ 	.word	0x00000000
        /*052c*/ 	.short	0x010a
        /*052e*/ 	.byte	0x04
	.zero		1


	//   ....[59]....
        /*0530*/ 	.word	0x00002c20
        /*0534*/ 	.word	0x000000ff
        /*0538*/ 	.word	0x00000000
        /*053c*/ 	.short	0x010a
        /*053e*/ 	.byte	0x04
	.zero		1


	//   ....[60]....
        /*0540*/ 	.word	0x00002cb0
        /*0544*/ 	.word	0x000000ff
        /*0548*/ 	.word	0x00000000
        /*054c*/ 	.short	0x010a
        /*054e*/ 	.byte	0x04
	.zero		1


	//   ....[61]....
        /*0550*/ 	.word	0x00002d40
        /*0554*/ 	.word	0x000000ff
        /*0558*/ 	.word	0x00000000
        /*055c*/ 	.short	0x010a
        /*055e*/ 	.byte	0x04
	.zero		1


	//   ....[62]....
        /*0560*/ 	.word	0x00002dd0
        /*0564*/ 	.word	0x000000ff
        /*0568*/ 	.word	0x00000000
        /*056c*/ 	.short	0x010a
        /*056e*/ 	.byte	0x04
	.zero		1


	//   ....[63]....
        /*0570*/ 	.word	0x00002e60
        /*0574*/ 	.word	0x000000ff
        /*0578*/ 	.word	0x00000000
        /*057c*/ 	.short	0x010a
        /*057e*/ 	.byte	0x04
	.zero		1


	//   ....[64]....
        /*0580*/ 	.word	0x00002ef0
        /*0584*/ 	.word	0x000000ff
        /*0588*/ 	.word	0x00000000
        /*058c*/ 	.short	0x010a
        /*058e*/ 	.byte	0x04
	.zero		1


	//   ....[65]....
        /*0590*/ 	.word	0x00002f90
        /*0594*/ 	.word	0x00000000
        /*0598*/ 	.word	0x00000000
        /*059c*/ 	.short	0x010a
        /*059e*/ 	.byte	0xff
	.zero		1


	//   ....[66]....
        /*05a0*/ 	.word	0x000030b0
        /*05a4*/ 	.word	0x00000000
        /*05a8*/ 	.word	0x00000140
        /*05ac*/ 	.short	0x010a
        /*05ae*/ 	.byte	0xff
	.zero		1


	//   ....[67]....
        /*05b0*/ 	.word	0x00003120
        /*05b4*/ 	.word	0x00000000
        /*05b8*/ 	.word	0x00000000
        /*05bc*/ 	.short	0x0101
        /*05be*/ 	.byte	0xff
	.zero		1


	//   ....[68]....
        /*05c0*/ 	.word	0x00003140
        /*05c4*/ 	.word	0x000000ff
        /*05c8*/ 	.word	0x00000110
        /*05cc*/ 	.short	0x010a
        /*05ce*/ 	.byte	0x05
	.zero		1


	//   ....[69]....
        /*05d0*/ 	.word	0x00003260
        /*05d4*/ 	.word	0x00000000
        /*05d8*/ 	.word	0x00000100
        /*05dc*/ 	.short	0x010a
        /*05de*/ 	.byte	0xff
	.zero		1


	//   ....[70]....
        /*05e0*/ 	.word	0x00003360
        /*05e4*/ 	.word	0x00000000
        /*05e8*/ 	.word	0x00000000
        /*05ec*/ 	.short	0x0101
        /*05ee*/ 	.byte	0xff
	.zero		1


	//   ....[71]....
        /*05f0*/ 	.word	0x000033f0
        /*05f4*/ 	.word	0x000000ff
        /*05f8*/ 	.word	0x00000110
        /*05fc*/ 	.short	0x0106
        /*05fe*/ 	.byte	0x05
	.zero		1


	//   ....[72]....
        /*0600*/ 	.word	0x00003410
        /*0604*/ 	.word	0x000000ff
        /*0608*/ 	.word	0x00000110
        /*060c*/ 	.short	0x010a
        /*060e*/ 	.byte	0x05
	.zero		1


	//   ....[73]....
        /*0610*/ 	.word	0x000034a0
        /*0614*/ 	.word	0x000000ff
        /*0618*/ 	.word	0x00000110
        /*061c*/ 	.short	0x0106
        /*061e*/ 	.byte	0x04
	.zero		1


	//   ....[74]....
        /*0620*/ 	.word	0x000034e0
        /*0624*/ 	.word	0x00000000
        /*0628*/ 	.word	0x00000110
        /*062c*/ 	.short	0x010a
        /*062e*/ 	.byte	0xff
	.zero		1


	//   ....[75]....
        /*0630*/ 	.word	0x00003b70
        /*0634*/ 	.word	0x00000000
        /*0638*/ 	.word	0x00000100
        /*063c*/ 	.short	0x010a
        /*063e*/ 	.byte	0xff
	.zero		1


	//   ....[76]....
        /*0640*/ 	.word	0x00003c80
        /*0644*/ 	.word	0x00000003
        /*0648*/ 	.word	0x00000000
        /*064c*/ 	.short	0x0101
        /*064e*/ 	.byte	0xff
	.zero		1


	//   ....[77]....
        /*0650*/ 	.word	0x00003c90
        /*0654*/ 	.word	0x000000ff
        /*0658*/ 	.word	0x00000000
        /*065c*/ 	.short	0x010a
        /*065e*/ 	.byte	0x0a
	.zero		1


	//   ....[78]....
        /*0660*/ 	.word	0x00003cb0
        /*0664*/ 	.word	0x000000ff
        /*0668*/ 	.word	0x00000130
        /*066c*/ 	.short	0x010a
        /*066e*/ 	.byte	0x0b
	.zero		1


	//   ....[79]....
        /*0670*/ 	.word	0x00003d80
        /*0674*/ 	.word	0x000000ff
        /*0678*/ 	.word	0x00000000
        /*067c*/ 	.short	0x010a
        /*067e*/ 	.byte	0x0a
	.zero		1


	//   ....[80]....
        /*0680*/ 	.word	0x00003eb0
        /*0684*/ 	.word	0x000000ff
        /*0688*/ 	.word	0x00000000
        /*068c*/ 	.short	0x010a
        /*068e*/ 	.byte	0x1e
	.zero		1


	//   ....[81]....
        /*0690*/ 	.word	0x00004180
        /*0694*/ 	.word	0x000000ff
        /*0698*/ 	.word	0x00000000
        /*069c*/ 	.short	0x010a
        /*069e*/ 	.byte	0x05
	.zero		1


	//   ....[82]....
        /*06a0*/ 	.word	0x00004210
        /*06a4*/ 	.word	0x000000ff
        /*06a8*/ 	.word	0x00000000
        /*06ac*/ 	.short	0x010a
        /*06ae*/ 	.byte	0x06
	.zero		1


	//   ....[83]....
        /*06b0*/ 	.word	0x00004670
        /*06b4*/ 	.word	0x00000000
        /*06b8*/ 	.word	0x00000100
        /*06bc*/ 	.short	0x010a
        /*06be*/ 	.byte	0xff
	.zero		1


	//   ....[84]....
        /*06c0*/ 	.word	0x00004790
        /*06c4*/ 	.word	0x00000000
        /*06c8*/ 	.word	0x00000000
        /*06cc*/ 	.short	0x0101
        /*06ce*/ 	.byte	0xff
	.zero		1


	//   ....[85]....
        /*06d0*/ 	.word	0x00004ab0
        /*06d4*/ 	.word	0x000000ff
        /*06d8*/ 	.word	0x000000f8
        /*06dc*/ 	.short	0x010a
        /*06de*/ 	.byte	0x06
	.zero		1


	//   ....[86]....
        /*06e0*/ 	.word	0x00004c30
        /*06e4*/ 	.word	0x000000ff
        /*06e8*/ 	.word	0x000000d0
        /*06ec*/ 	.short	0x010a
        /*06ee*/ 	.byte	0x06
	.zero		1


	//   ....[87]....
        /*06f0*/ 	.word	0x00004e20
        /*06f4*/ 	.word	0x000000ff
        /*06f8*/ 	.word	0x000000b0
        /*06fc*/ 	.short	0x010b
        /*06fe*/ 	.byte	0x06
	.zero		1


	//   ....[88]....
        /*0700*/ 	.word	0x00004e30
        /*0704*/ 	.word	0x000000ff
        /*0708*/ 	.word	0x00000000
        /*070c*/ 	.short	0x0101
        /*070e*/ 	.byte	0x15
	.zero		1


	//   ....[89]....
        /*0710*/ 	.word	0x00004e40
        /*0714*/ 	.word	0x000000ff
        /*0718*/ 	.word	0x000000d8
        /*071c*/ 	.short	0x010a
        /*071e*/ 	.byte	0x06
	.zero		1


	//   ....[90]....
        /*0720*/ 	.word	0x00005000
        /*0724*/ 	.word	0x000000ff
        /*0728*/ 	.word	0x000000b8
        /*072c*/ 	.short	0x010b
        /*072e*/ 	.byte	0x06
	.zero		1


	//   ....[91]....
        /*0730*/ 	.word	0x00005010
        /*0734*/ 	.word	0x000000ff
        /*0738*/ 	.word	0x00000000
        /*073c*/ 	.short	0x0101
        /*073e*/ 	.byte	0x0f
	.zero		1


	//   ....[92]....
        /*0740*/ 	.word	0x00005020
        /*0744*/ 	.word	0x000000ff
        /*0748*/ 	.word	0x000000e0
        /*074c*/ 	.short	0x010a
        /*074e*/ 	.byte	0x06
	.zero		1


	//   ....[93]....
        /*0750*/ 	.word	0x000051e0
        /*0754*/ 	.word	0x000000ff
        /*0758*/ 	.word	0x000000c0
        /*075c*/ 	.short	0x010b
        /*075e*/ 	.byte	0x06
	.zero		1


	//   ....[94]....
        /*0760*/ 	.word	0x000051f0
        /*0764*/ 	.word	0x000000ff
        /*0768*/ 	.word	0x00000000
        /*076c*/ 	.short	0x0101
        /*076e*/ 	.byte	0x0e
	.zero		1


	//   ....[95]....
        /*0770*/ 	.word	0x00005200
        /*0774*/ 	.word	0x000000ff
        /*0778*/ 	.word	0x000000e8
        /*077c*/ 	.short	0x010a
        /*077e*/ 	.byte	0x06
	.zero		1


	//   ....[96]....
        /*0780*/ 	.word	0x000053d0
        /*0784*/ 	.word	0x000000ff
        /*0788*/ 	.word	0x000000c8
        /*078c*/ 	.short	0x010b
        /*078e*/ 	.byte	0x06
	.zero		1


	//   ....[97]....
        /*0790*/ 	.word	0x000053e0
        /*0794*/ 	.word	0x000000ff
        /*0798*/ 	.word	0x00000000
        /*079c*/ 	.short	0x0101
        /*079e*/ 	.byte	0x0d
	.zero		1


	//   ....[98]....
        /*07a0*/ 	.word	0x000053f0
        /*07a4*/ 	.word	0x000000ff
        /*07a8*/ 	.word	0x000000d0
        /*07ac*/ 	.short	0x010a
        /*07ae*/ 	.byte	0x06
	.zero		1


	//   ....[99]....
        /*07b0*/ 	.word	0x000055b0
        /*07b4*/ 	.word	0x000000ff
        /*07b8*/ 	.word	0x000000b0
        /*07bc*/ 	.short	0x010b
        /*07be*/ 	.byte	0x06
	.zero		1


	//   ....[100]....
        /*07c0*/ 	.word	0x000055c0
        /*07c4*/ 	.word	0x000000ff
        /*07c8*/ 	.word	0x00000000
        /*07cc*/ 	.short	0x0101
        /*07ce*/ 	.byte	0x15
	.zero		1


	//   ....[101]....
        /*07d0*/ 	.word	0x000055d0
        /*07d4*/ 	.word	0x000000ff
        /*07d8*/ 	.word	0x000000d8
        /*07dc*/ 	.short	0x010a
        /*07de*/ 	.byte	0x06
	.zero		1


	//   ....[102]....
        /*07e0*/ 	.word	0x00005780
        /*07e4*/ 	.word	0x000000ff
        /*07e8*/ 	.word	0x000000b8
        /*07ec*/ 	.short	0x010b
        /*07ee*/ 	.byte	0x06
	.zero		1


	//   ....[103]....
        /*07f0*/ 	.word	0x00005790
        /*07f4*/ 	.word	0x000000ff
        /*07f8*/ 	.word	0x00000000
        /*07fc*/ 	.short	0x0101
        /*07fe*/ 	.byte	0x0f
	.zero		1


	//   ....[104]....
        /*0800*/ 	.word	0x000057a0
        /*0804*/ 	.word	0x000000ff
        /*0808*/ 	.word	0x000000e0
        /*080c*/ 	.short	0x010a
        /*080e*/ 	.byte	0x06
	.zero		1


	//   ....[105]....
        /*0810*/ 	.word	0x00005980
        /*0814*/ 	.word	0x000000ff
        /*0818*/ 	.word	0x000000c0
        /*081c*/ 	.short	0x010b
        /*081e*/ 	.byte	0x06
	.zero		1


	//   ....[106]....
        /*0820*/ 	.word	0x000059f0
        /*0824*/ 	.word	0x000000ff
        /*0828*/ 	.word	0x00000000
        /*082c*/ 	.short	0x0101
        /*082e*/ 	.byte	0x0e
	.zero		1


	//   ....[107]....
        /*0830*/ 	.word	0x00005a00
        /*0834*/ 	.word	0x000000ff
        /*0838*/ 	.word	0x000000e8
        /*083c*/ 	.short	0x010a
        /*083e*/ 	.byte	0x06
	.zero		1


	//   ....[108]....
        /*0840*/ 	.word	0x00005c70
        /*0844*/ 	.word	0x000000ff
        /*0848*/ 	.word	0x000000c8
        /*084c*/ 	.short	0x010b
        /*084e*/ 	.byte	0x06
	.zero		1


	//   ....[109]....
        /*0850*/ 	.word	0x00005c90
        /*0854*/ 	.word	0x000000ff
        /*0858*/ 	.word	0x00000000
        /*085c*/ 	.short	0x0101
        /*085e*/ 	.byte	0x0d
	.zero		1


	//   ....[110]....
        /*0860*/ 	.word	0x00005cd0
        /*0864*/ 	.word	0x000000ff
        /*0868*/ 	.word	0x000000d0
        /*086c*/ 	.short	0x010a
        /*086e*/ 	.byte	0x06
	.zero		1


	//   ....[111]....
        /*0870*/ 	.word	0x00005cf0
        /*0874*/ 	.word	0x000000ff
        /*0878*/ 	.word	0x000000d8
        /*087c*/ 	.short	0x010a
        /*087e*/ 	.byte	0x06
	.zero		1


	//   ....[112]....
        /*0880*/ 	.word	0x00005d10
        /*0884*/ 	.word	0x000000ff
        /*0888*/ 	.word	0x000000e0
        /*088c*/ 	.short	0x010a
        /*088e*/ 	.byte	0x06
	.zero		1


	//   ....[113]....
        /*0890*/ 	.word	0x00005d60
        /*0894*/ 	.word	0x00000002
        /*0898*/ 	.word	0x000000e8
        /*089c*/ 	.short	0x010a
        /*089e*/ 	.byte	0xff
	.zero		1


	//   ....[114]....
        /*08a0*/ 	.word	0x00006070
        /*08a4*/ 	.word	0x00000000
        /*08a8*/ 	.word	0x00000100
        /*08ac*/ 	.short	0x010a
        /*08ae*/ 	.byte	0xff
	.zero		1


	//   ....[115]....
        /*08b0*/ 	.word	0x00006180
        /*08b4*/ 	.word	0x00000000
        /*08b8*/ 	.word	0x00000000
        /*08bc*/ 	.short	0x0101
        /*08be*/ 	.byte	0xff
	.zero		1


	//   ....[116]....
        /*08c0*/ 	.word	0x00006bc0
        /*08c4*/ 	.word	0x000000ff
        /*08c8*/ 	.word	0x000000b0
        /*08cc*/ 	.short	0x010a
        /*08ce*/ 	.byte	0x32
	.zero		1


	//   ....[117]....
        /*08d0*/ 	.word	0x00006bd0
        /*08d4*/ 	.word	0x0000003a
        /*08d8*/ 	.word	0x00000120
        /*08dc*/ 	.short	0x010a
        /*08de*/ 	.byte	0xff
	.zero		1


	//   ....[118]....
        /*08e0*/ 	.word	0x00006d40
        /*08e4*/ 	.word	0x000000ff
        /*08e8*/ 	.word	0x000000b0
        /*08ec*/ 	.short	0x010a
        /*08ee*/ 	.byte	0x32
	.zero		1


	//   ....[119]....
        /*08f0*/ 	.word	0x00006e20
        /*08f4*/ 	.word	0x0000003a
        /*08f8*/ 	.word	0x00000120
        /*08fc*/ 	.short	0x010a
        /*08fe*/ 	.byte	0xff
	.zero		1


	//   ....[120]....
        /*0900*/ 	.word	0x00007c10
        /*0904*/ 	.word	0x00000000
        /*0908*/ 	.word	0x00000000
        /*090c*/ 	.short	0x0101
        /*090e*/ 	.byte	0xff
	.zero		1


	//   ....[121]....
        /*0910*/ 	.word	0x00007c20
        /*0914*/ 	.word	0x00000002
        /*0918*/ 	.word	0x000000b0
        /*091c*/ 	.short	0x010a
        /*091e*/ 	.byte	0xff
	.zero		1


	//   ....[122]....
        /*0920*/ 	.word	0x00007ce0
        /*0924*/ 	.word	0x00000002
        /*0928*/ 	.word	0x000000b0
        /*092c*/ 	.short	0x010a
        /*092e*/ 	.byte	0xff
	.zero		1


	//   ....[123]....
        /*0930*/ 	.word	0x00008ac0
        /*0934*/ 	.word	0x0000006a
        /*0938*/ 	.word	0x00000000
        /*093c*/ 	.short	0x0101
        /*093e*/ 	.byte	0xff
	.zero		1


	//   ....[124]....
        /*0940*/ 	.word	0x00008ae0
        /*0944*/ 	.word	0x00000000
        /*0948*/ 	.word	0x000000b0
        /*094c*/ 	.short	0x010a
        /*094e*/ 	.byte	0xff
	.zero		1


	//   ....[125]....
        /*0950*/ 	.word	0x00008b90
        /*0954*/ 	.word	0x00000000
        /*0958*/ 	.word	0x000000b0
        /*095c*/ 	.short	0x010a
        /*095e*/ 	.byte	0xff
	.zero		1


	//   ....[126]....
        /*0960*/ 	.word	0x000098f0
        /*0964*/ 	.word	0x0000006a
        /*0968*/ 	.word	0x00000000
        /*096c*/ 	.short	0x0101
        /*096e*/ 	.byte	0xff
	.zero		1


	//   ....[127]....
        /*0970*/ 	.word	0x00009910
        /*0974*/ 	.word	0x00000000
        /*0978*/ 	.word	0x000000b0
        /*097c*/ 	.short	0x010a
        /*097e*/ 	.byte	0xff
	.zero		1


	//   ....[128]....
        /*0980*/ 	.word	0x000099d0
        /*0984*/ 	.word	0x00000000
        /*0988*/ 	.word	0x000000b0
        /*098c*/ 	.short	0x010a
        /*098e*/ 	.byte	0xff
	.zero		1


	//   ....[129]....
        /*0990*/ 	.word	0x0000a7e0
        /*0994*/ 	.word	0x0000006b
        /*0998*/ 	.word	0x00000000
        /*099c*/ 	.short	0x0101
        /*099e*/ 	.byte	0xff
	.zero		1


	//   ....[130]....
        /*09a0*/ 	.word	0x0000a800
        /*09a4*/ 	.word	0x00000000
        /*09a8*/ 	.word	0x000000b0
        /*09ac*/ 	.short	0x010a
        /*09ae*/ 	.byte	0xff
	.zero		1


	//   ....[131]....
        /*09b0*/ 	.word	0x0000a8b0
        /*09b4*/ 	.word	0x00000000
        /*09b8*/ 	.word	0x000000b0
        /*09bc*/ 	.short	0x010a
        /*09be*/ 	.byte	0xff
	.zero		1


	//   ....[132]....
        /*09c0*/ 	.word	0x0000b680
        /*09c4*/ 	.word	0x0000006b
        /*09c8*/ 	.word	0x00000000
        /*09cc*/ 	.short	0x0101
        /*09ce*/ 	.byte	0xff
	.zero		1


	//   ....[133]....
        /*09d0*/ 	.word	0x0000b6a0
        /*09d4*/ 	.word	0x00000000
        /*09d8*/ 	.word	0x000000b0
        /*09dc*/ 	.short	0x010a
        /*09de*/ 	.byte	0xff
	.zero		1


	//   ....[134]....
        /*09e0*/ 	.word	0x0000b750
        /*09e4*/ 	.word	0x00000000
        /*09e8*/ 	.word	0x000000b0
        /*09ec*/ 	.short	0x010a
        /*09ee*/ 	.byte	0xff
	.zero		1


	//   ....[135]....
        /*09f0*/ 	.word	0x0000c570
        /*09f4*/ 	.word	0x0000006b
        /*09f8*/ 	.word	0x00000000
        /*09fc*/ 	.short	0x0101
        /*09fe*/ 	.byte	0xff
	.zero		1


	//   ....[136]....
        /*0a00*/ 	.word	0x0000c590
        /*0a04*/ 	.word	0x00000000
        /*0a08*/ 	.word	0x000000b0
        /*0a0c*/ 	.short	0x010a
        /*0a0e*/ 	.byte	0xff
	.zero		1


	//   ....[137]....
        /*0a10*/ 	.word	0x0000c640
        /*0a14*/ 	.word	0x00000000
        /*0a18*/ 	.word	0x000000b0
        /*0a1c*/ 	.short	0x010a
        /*0a1e*/ 	.byte	0xff
	.zero		1


	//   ....[138]....
        /*0a20*/ 	.word	0x0000d3f0
        /*0a24*/ 	.word	0x0000006b
        /*0a28*/ 	.word	0x00000000
        /*0a2c*/ 	.short	0x0101
        /*0a2e*/ 	.byte	0xff
	.zero		1


	//   ....[139]....
        /*0a30*/ 	.word	0x0000d410
        /*0a34*/ 	.word	0x00000000
        /*0a38*/ 	.word	0x000000b0
        /*0a3c*/ 	.short	0x010a
        /*0a3e*/ 	.byte	0xff
	.zero		1


	//   ....[140]....
        /*0a40*/ 	.word	0x0000d4c0
        /*0a44*/ 	.word	0x00000000
        /*0a48*/ 	.word	0x000000b0
        /*0a4c*/ 	.short	0x010a
        /*0a4e*/ 	.byte	0xff
	.zero		1


	//   ....[141]....
        /*0a50*/ 	.word	0x0000dd30
        /*0a54*/ 	.word	0x000000ff
        /*0a58*/ 	.word	0x00000000
        /*0a5c*/ 	.short	0x0101
        /*0a5e*/ 	.byte	0x04
	.zero		1


	//   ....[142]....
        /*0a60*/ 	.word	0x0000e2b0
        /*0a64*/ 	.word	0x00000000
        /*0a68*/ 	.word	0x00000000
        /*0a6c*/ 	.short	0x0101
        /*0a6e*/ 	.byte	0xff
	.zero		1


	//   ....[143]....
        /*0a70*/ 	.word	0x0000e540
        /*0a74*/ 	.word	0x000000ff
        /*0a78*/ 	.word	0x00000000
        /*0a7c*/ 	.short	0x0101
        /*0a7e*/ 	.byte	0x04
	.zero		1


	//   ....[144]....
        /*0a80*/ 	.word	0x0000e560
        /*0a84*/ 	.word	0x00000002
        /*0a88*/ 	.word	0x00000150
        /*0a8c*/ 	.short	0x010a
        /*0a8e*/ 	.byte	0xff
	.zero		1


	//   ....[145]....
        /*0a90*/ 	.word	0x0000e5c0
        /*0a94*/ 	.word	0x00000002
        /*0a98*/ 	.word	0x00000058
        /*0a9c*/ 	.short	0x010a
        /*0a9e*/ 	.byte	0xff
	.zero		1


	//   ....[146]....
        /*0aa0*/ 	.word	0x0000e620
        /*0aa4*/ 	.word	0x00000002
        /*0aa8*/ 	.word	0x00000058
        /*0aac*/ 	.short	0x010a
        /*0aae*/ 	.byte	0xff
	.zero		1


	//   ....[147]....
        /*0ab0*/ 	.word	0x0000e670
        /*0ab4*/ 	.word	0x00000002
        /*0ab8*/ 	.word	0x00000100
        /*0abc*/ 	.short	0x010a
        /*0abe*/ 	.byte	0xff
	.zero		1


	//   ....[148]....
        /*0ac0*/ 	.word	0x0000e6d0
        /*0ac4*/ 	.word	0x00000000
        /*0ac8*/ 	.word	0x00000000
        /*0acc*/ 	.short	0x010a
        /*0ace*/ 	.byte	0xff
	.zero		1


	//   ....[149]....
        /*0ad0*/ 	.word	0x0000e730
        /*0ad4*/ 	.word	0x00000000
        /*0ad8*/ 	.word	0x00000000
        /*0adc*/ 	.short	0x010a
        /*0ade*/ 	.byte	0xff
	.zero		1


	//   ....[150]....
        /*0ae0*/ 	.word	0x0000e790
        /*0ae4*/ 	.word	0x00000000
        /*0ae8*/ 	.word	0x00000000
        /*0aec*/ 	.short	0x010a
        /*0aee*/ 	.byte	0xff
	.zero		1


	//   ....[151]....
        /*0af0*/ 	.word	0x0000e7f0
        /*0af4*/ 	.word	0x00000000
        /*0af8*/ 	.word	0x00000000
        /*0afc*/ 	.short	0x010a
        /*0afe*/ 	.byte	0xff
	.zero		1


	//   ....[152]....
        /*0b00*/ 	.word	0x0000e850
        /*0b04*/ 	.word	0x00000000
        /*0b08*/ 	.word	0x00000000
        /*0b0c*/ 	.short	0x010a
        /*0b0e*/ 	.byte	0xff
	.zero		1


	//   ....[153]....
        /*0b10*/ 	.word	0x0000e8b0
        /*0b14*/ 	.word	0x00000000
        /*0b18*/ 	.word	0x00000000
        /*0b1c*/ 	.short	0x010a
        /*0b1e*/ 	.byte	0xff
	.zero		1


	//   ....[154]....
        /*0b20*/ 	.word	0x0000e910
        /*0b24*/ 	.word	0x00000000
        /*0b28*/ 	.word	0x00000000
        /*0b2c*/ 	.short	0x010a
        /*0b2e*/ 	.byte	0xff
	.zero		1


	//   ....[155]....
        /*0b30*/ 	.word	0x0000e970
        /*0b34*/ 	.word	0x00000000
        /*0b38*/ 	.word	0x00000000
        /*0b3c*/ 	.short	0x010a
        /*0b3e*/ 	.byte	0xff
	.zero		1


	//   ....[156]....
        /*0b40*/ 	.word	0x0000e9d0
        /*0b44*/ 	.word	0x00000000
        /*0b48*/ 	.word	0x00000000
        /*0b4c*/ 	.short	0x010a
        /*0b4e*/ 	.byte	0xff
	.zero		1


	//   ....[157]....
        /*0b50*/ 	.word	0x0000ea30
        /*0b54*/ 	.word	0x00000000
        /*0b58*/ 	.word	0x00000000
        /*0b5c*/ 	.short	0x010a
        /*0b5e*/ 	.byte	0xff
	.zero		1


	//   ....[158]....
        /*0b60*/ 	.word	0x0000ea80
        /*0b64*/ 	.word	0x00000000
        /*0b68*/ 	.word	0x00000140
        /*0b6c*/ 	.short	0x010a
        /*0b6e*/ 	.byte	0xff
	.zero		1


	//   ....[159]....
        /*0b70*/ 	.word	0x0000eae0
        /*0b74*/ 	.word	0x00000000
        /*0b78*/ 	.word	0x00000110
        /*0b7c*/ 	.short	0x010a
        /*0b7e*/ 	.byte	0xff
	.zero		1


	//   ....[160]....
        /*0b80*/ 	.word	0x0000eb30
        /*0b84*/ 	.word	0x00000000
        /*0b88*/ 	.word	0x00000100
        /*0b8c*/ 	.short	0x010a
        /*0b8e*/ 	.byte	0xff
	.zero		1


	//   ....[161]....
        /*0b90*/ 	.word	0x0000eb90
        /*0b94*/ 	.word	0x00000000
        /*0b98*/ 	.word	0x00000110
        /*0b9c*/ 	.short	0x010a
        /*0b9e*/ 	.byte	0xff
	.zero		1


	//   ....[162]....
        /*0ba0*/ 	.word	0x0000ebe0
        /*0ba4*/ 	.word	0x00000000
        /*0ba8*/ 	.word	0x00000100
        /*0bac*/ 	.short	0x010a
        /*0bae*/ 	.byte	0xff
	.zero		1


	//   ....[163]....
        /*0bb0*/ 	.word	0x0000ec40
        /*0bb4*/ 	.word	0x00000002
        /*0bb8*/ 	.word	0x00000130
        /*0bbc*/ 	.short	0x010a
        /*0bbe*/ 	.byte	0xff
	.zero		1


	//   ....[164]....
        /*0bc0*/ 	.word	0x0000eca0
        /*0bc4*/ 	.word	0x00000000
        /*0bc8*/ 	.word	0x00000000
        /*0bcc*/ 	.short	0x010a
        /*0bce*/ 	.byte	0xff
	.zero		1


	//   ....[165]....
        /*0bd0*/ 	.word	0x0000ed00
        /*0bd4*/ 	.word	0x00000000
        /*0bd8*/ 	.word	0x00000000
        /*0bdc*/ 	.short	0x010a
        /*0bde*/ 	.byte	0xff
	.zero		1


	//   ....[166]....
        /*0be0*/ 	.word	0x0000ed60
        /*0be4*/ 	.word	0x00000000
        /*0be8*/ 	.word	0x00000000
        /*0bec*/ 	.short	0x010a
        /*0bee*/ 	.byte	0xff
	.zero		1


	//   ....[167]....
        /*0bf0*/ 	.word	0x0000edb0
        /*0bf4*/ 	.word	0x00000000
        /*0bf8*/ 	.word	0x00000100
        /*0bfc*/ 	.short	0x010a
        /*0bfe*/ 	.byte	0xff
	.zero		1


	//   ....[168]....
        /*0c00*/ 	.word	0x0000ee10
        /*0c04*/ 	.word	0x00000000
        /*0c08*/ 	.word	0x000000f8
        /*0c0c*/ 	.short	0x010a
        /*0c0e*/ 	.byte	0xff
	.zero		1


	//   ....[169]....
        /*0c10*/ 	.word	0x0000ee70
        /*0c14*/ 	.word	0x00000000
        /*0c18*/ 	.word	0x000000d0
        /*0c1c*/ 	.short	0x010a
        /*0c1e*/ 	.byte	0xff
	.zero		1


	//   ....[170]....
        /*0c20*/ 	.word	0x0000eed0
        /*0c24*/ 	.word	0x00000000
        /*0c28*/ 	.word	0x000000d8
        /*0c2c*/ 	.short	0x010a
        /*0c2e*/ 	.byte	0xff
	.zero		1


	//   ....[171]....
        /*0c30*/ 	.word	0x0000ef30
        /*0c34*/ 	.word	0x00000000
        /*0c38*/ 	.word	0x000000e0
        /*0c3c*/ 	.short	0x010a
        /*0c3e*/ 	.byte	0xff
	.zero		1


	//   ....[172]....
        /*0c40*/ 	.word	0x0000ef90
        /*0c44*/ 	.word	0x00000000
        /*0c48*/ 	.word	0x000000e8
        /*0c4c*/ 	.short	0x010a
        /*0c4e*/ 	.byte	0xff
	.zero		1


	//   ....[173]....
        /*0c50*/ 	.word	0x0000eff0
        /*0c54*/ 	.word	0x00000000
        /*0c58*/ 	.word	0x000000d0
        /*0c5c*/ 	.short	0x010a
        /*0c5e*/ 	.byte	0xff
	.zero		1


	//   ....[174]....
        /*0c60*/ 	.word	0x0000f050
        /*0c64*/ 	.word	0x00000000
        /*0c68*/ 	.word	0x000000d8
        /*0c6c*/ 	.short	0x010a
        /*0c6e*/ 	.byte	0xff
	.zero		1


	//   ....[175]....
        /*0c70*/ 	.word	0x0000f0b0
        /*0c74*/ 	.word	0x00000000
        /*0c78*/ 	.word	0x000000e0
        /*0c7c*/ 	.short	0x010a
        /*0c7e*/ 	.byte	0xff
	.zero		1


	//   ....[176]....
        /*0c80*/ 	.word	0x0000f110
        /*0c84*/ 	.word	0x00000000
        /*0c88*/ 	.word	0x000000e8
        /*0c8c*/ 	.short	0x010a
        /*0c8e*/ 	.byte	0xff
	.zero		1


	//   ....[177]....
        /*0c90*/ 	.word	0x0000f170
        /*0c94*/ 	.word	0x00000000
        /*0c98*/ 	.word	0x000000d0
        /*0c9c*/ 	.short	0x010a
        /*0c9e*/ 	.byte	0xff
	.zero		1


	//   ....[178]....
        /*0ca0*/ 	.word	0x0000f1d0
        /*0ca4*/ 	.word	0x00000000
        /*0ca8*/ 	.word	0x000000d8
        /*0cac*/ 	.short	0x010a
        /*0cae*/ 	.byte	0xff
	.zero		1


	//   ....[179]....
        /*0cb0*/ 	.word	0x0000f230
        /*0cb4*/ 	.word	0x00000002
        /*0cb8*/ 	.word	0x000000e0
        /*0cbc*/ 	.short	0x010a
        /*0cbe*/ 	.byte	0xff
	.zero		1


	//   ....[180]....
        /*0cc0*/ 	.word	0x0000f280
        /*0cc4*/ 	.word	0x00000000
        /*0cc8*/ 	.word	0x00000100
        /*0ccc*/ 	.short	0x010a
        /*0cce*/ 	.byte	0xff
	.zero		1


	//   ....[181]....
        /*0cd0*/ 	.word	0x0000f2e0
        /*0cd4*/ 	.word	0x00000004
        /*0cd8*/ 	.word	0x000000b0
        /*0cdc*/ 	.short	0x010a
        /*0cde*/ 	.byte	0xff
	.zero		1


	//   ....[182]....
        /*0ce0*/ 	.word	0x0000f330
        /*0ce4*/ 	.word	0x0000003a
        /*0ce8*/ 	.word	0x00000120
        /*0cec*/ 	.short	0x010a
        /*0cee*/ 	.byte	0xff
	.zero		1


	//   ....[183]....
        /*0cf0*/ 	.word	0x0000f380
        /*0cf4*/ 	.word	0x00000002
        /*0cf8*/ 	.word	0x000000b0
        /*0cfc*/ 	.short	0x010a
        /*0cfe*/ 	.byte	0xff
	.zero		1


	//   ....[184]....
        /*0d00*/ 	.word	0x0000f3d0
        /*0d04*/ 	.word	0x00000000
        /*0d08*/ 	.word	0x000000b0
        /*0d0c*/ 	.short	0x010a
        /*0d0e*/ 	.byte	0xff
	.zero		1


	//   ....[185]....
        /*0d10*/ 	.word	0x0000f420
        /*0d14*/ 	.word	0x00000000
        /*0d18*/ 	.word	0x000000b0
        /*0d1c*/ 	.short	0x010a
        /*0d1e*/ 	.byte	0xff
	.zero		1


	//   ....[186]....
        /*0d20*/ 	.word	0x0000f470
        /*0d24*/ 	.word	0x00000000
        /*0d28*/ 	.word	0x000000b0
        /*0d2c*/ 	.short	0x010a
        /*0d2e*/ 	.byte	0xff
	.zero		1


	//   ....[187]....
        /*0d30*/ 	.word	0x0000f4c0
        /*0d34*/ 	.word	0x00000000
        /*0d38*/ 	.word	0x000000b0
        /*0d3c*/ 	.short	0x010a
        /*0d3e*/ 	.byte	0xff
	.zero		1


	//   ....[188]....
        /*0d40*/ 	.word	0x0000f510
        /*0d44*/ 	.word	0x00000000
        /*0d48*/ 	.word	0x000000b0
        /*0d4c*/ 	.short	0x010a
        /*0d4e*/ 	.byte	0xff
	.zero		1


	//   ....[189]....
        /*0d50*/ 	.word	0x0000f560
        /*0d54*/ 	.word	0x00000000
        /*0d58*/ 	.word	0x000000b0
        /*0d5c*/ 	.short	0x010a
        /*0d5e*/ 	.byte	0xff
	.zero		1


	//----- nvinfo : EIATTR_NUM_MBARRIERS
	.align		4
.L_47:
        /*0d60*/ 	.byte	0x03, 0x38
        /*0d62*/ 	.short	0x002c


	//----- nvinfo : EIATTR_EXIT_INSTR_OFFSETS
	.align		4
        /*0d64*/ 	.byte	0x04, 0x1c
        /*0d66*/ 	.short	(.L_49 - .L_48)


	//   ....[0]....
.L_48:
        /*0d68*/ 	.word	0x00002fc0


	//   ....[1]....
        /*0d6c*/ 	.word	0x000034b0


	//   ....[2]....
        /*0d70*/ 	.word	0x00003510


	//   ....[3]....
        /*0d74*/ 	.word	0x00004470


	//   ....[4]....
        /*0d78*/ 	.word	0x00005d90


	//   ....[5]....
        /*0d7c*/ 	.word	0x00005dd0


	//   ....[6]....
        /*0d80*/ 	.word	0x0000e430


	//   ....[7]....
        /*0d84*/ 	.word	0x0000e4b0


	//   ....[8]....
        /*0d88*/ 	.word	0x0000e4e0


	//   ....[9]....
        /*0d8c*/ 	.word	0x0000e550


	//----- nvinfo : EIATTR_MAX_THREADS
	.align		4
.L_49:
        /*0d90*/ 	.byte	0x04, 0x05
        /*0d92*/ 	.short	(.L_51 - .L_50)
.L_50:
        /*0d94*/ 	.word	0x00000100
        /*0d98*/ 	.word	0x00000001
        /*0d9c*/ 	.word	0x00000001


	//----- nvinfo : EIATTR_CRS_STACK_SIZE
	.align		4
.L_51:
        /*0da0*/ 	.byte	0x04, 0x1e
        /*0da2*/ 	.short	(.L_53 - .L_52)
.L_52:
        /*0da4*/ 	.word	0x00000000


	//----- nvinfo : EIATTR_CBANK_PARAM_SIZE
	.align		4
.L_53:
        /*0da8*/ 	.byte	0x03, 0x19
        /*0daa*/ 	.short	0x0c00


	//----- nvinfo : EIATTR_PARAM_CBANK
	.align		4
        /*0dac*/ 	.byte	0x04, 0x0a
        /*0dae*/ 	.short	(.L_55 - .L_54)
	.align		4
.L_54:
        /*0db0*/ 	.word	index@(.nv.constant0._ZN7cutlass13device_kernelINS_4gemm6kernel13GemmUniversalIN4cute5tupleIJiiiiEEENS1_10collective13CollectiveMmaINS1_46MainloopSm100TmaUmmaWarpSpecializedBlockScaledILi11ELi2ELi2ENS5_IJNS4_1CILi2EEENSA_ILi1EEESC_EEEEENS5_IJNSA_ILi128EEESF_SF_EEENS5_IJNS_12float_e2m1_tENS_13float_ue4m3_tEEEENS5_IJNS5_IJlSC_lEEENS4_6LayoutINS5_IJNS5_IJNS5_IJNSA_ILi32EEENSA_ILi4EEEEEEiEEENS5_IJNS5_IJNSA_ILi16EEESN_EEEiEEENS5_IJSC_iEEEEEENS5_IJSS_NS5_IJNS5_IJNSA_ILi0EEESC_EEENSA_ILi512EEEEEENS5_IJSV_iEEEEEEEEEEESJ_S12_NS4_8TiledMMAINS4_8MMA_AtomIJNS4_17SM100_MMA_MXF4_SSISH_SH_fSI_Li128ELi128ELi16ELNS4_4UMMA5MajorE0ELS17_0ELNS16_7ScaleInE0ELS18_0EEEEEENSL_INS5_IJSC_SC_SC_EEENS5_IJSV_SV_SV_EEEEENS5_IJNS4_10UnderscoreES1E_S1E_EEEEENS5_IJNS4_13SM90_TMA_LOADES1H_EEENS5_IJNS4_14ComposedLayoutINS4_7SwizzleILi2ELi4ELi3EEENS4_18smem_ptr_flag_bitsILi4EEENSL_INS5_IJNSA_ILi8EEESF_EEENS5_IJSF_SC_EEEEEEENSL_INS5_IJNS5_IJNS5_IJSO_SC_EEESR_EEESC_NS5_IJSC_SB_EEEEEENS5_IJNS5_IJNS5_IJSR_SX_EEESW_EEESV_NS5_IJSN_SX_EEEEEEEEEEEvNS4_8identityENS5_IJNS4_23SM90_TMA_LOAD_MULTICASTES24_EEES22_vS23_EENS_8epilogue10collective18CollectiveEpilogueINS27_23Sm100TmaWarpSpecializedILi4ELi2ELi16ELb1ELb0EEEJNS5_IJNSA_ILi64EEESF_SF_EEENS5_IJNSL_IS2C_SC_EENSL_INS5_IJSQ_SB_EEENS5_IJSC_S2C_EEEEEEEENS_10bfloat16_tESK_S2J_SK_NS27_6fusion15FusionCallbacksIS2B_NS2K_17LinearCombinationIS2J_fS2J_fLNS_15FloatRoundStyleE2EEES2D_S2I_JEEENS4_5SM1004TMEM4LOAD26SM100_TMEM_LOAD_32dp32b16xES1H_NS1J_INS1K_ILi1ELi4ELi3EEENS1M_ILi16EEENSL_INS5_IJS1O_SQ_EEENS5_IJSQ_SC_EEEEEEENS4_39AutoVectorizingCopyWithAssumedAlignmentILi128EEENS4_14SM90_TMA_STOREES2Z_S31_S31_EEEvvEEEEvNT_6ParamsE)
        /*0db4*/ 	.short	0x0380
        /*0db6*/ 	.short	0x0c00


	//----- nvinfo : EIATTR_SW_WAR
	.align		4
.L_55:
        /*0db8*/ 	.byte	0x04, 0x36
        /*0dba*/ 	.short	(.L_57 - .L_56)
.L_56:
        /*0dbc*/ 	.word	0x00000008
.L_57:


//--------------------- .nv.callgraph             --------------------------
	.section	.nv.callgraph,"",@"SHT_CUDA_CALLGRAPH"
	.align	4
	.sectionentsize	8
	.align		4
        /*0000*/ 	.word	0x00000000
	.align		4
        /*0004*/ 	.word	0xffffffff
	.align		4
        /*0008*/ 	.word	index@(_ZN7cutlass13device_kernelINS_4gemm6kernel13GemmUniversalIN4cute5tupleIJiiiiEEENS1_10collective13CollectiveMmaINS1_46MainloopSm100TmaUmmaWarpSpecializedBlockScaledILi11ELi2ELi2ENS5_IJNS4_1CILi2EEENSA_ILi1EEESC_EEEEENS5_IJNSA_ILi128EEESF_SF_EEENS5_IJNS_12float_e2m1_tENS_13float_ue4m3_tEEEENS5_IJNS5_IJlSC_lEEENS4_6LayoutINS5_IJNS5_IJNS5_IJNSA_ILi32EEENSA_ILi4EEEEEEiEEENS5_IJNS5_IJNSA_ILi16EEESN_EEEiEEENS5_IJSC_iEEEEEENS5_IJSS_NS5_IJNS5_IJNSA_ILi0EEESC_EEENSA_ILi512EEEEEENS5_IJSV_iEEEEEEEEEEESJ_S12_NS4_8TiledMMAINS4_8MMA_AtomIJNS4_17SM100_MMA_MXF4_SSISH_SH_fSI_Li128ELi128ELi16ELNS4_4UMMA5MajorE0ELS17_0ELNS16_7ScaleInE0ELS18_0EEEEEENSL_INS5_IJSC_SC_SC_EEENS5_IJSV_SV_SV_EEEEENS5_IJNS4_10UnderscoreES1E_S1E_EEEEENS5_IJNS4_13SM90_TMA_LOADES1H_EEENS5_IJNS4_14ComposedLayoutINS4_7SwizzleILi2ELi4ELi3EEENS4_18smem_ptr_flag_bitsILi4EEENSL_INS5_IJNSA_ILi8EEESF_EEENS5_IJSF_SC_EEEEEEENSL_INS5_IJNS5_IJNS5_IJSO_SC_EEESR_EEESC_NS5_IJSC_SB_EEEEEENS5_IJNS5_IJNS5_IJSR_SX_EEESW_EEESV_NS5_IJSN_SX_EEEEEEEEEEEvNS4_8identityENS5_IJNS4_23SM90_TMA_LOAD_MULTICASTES24_EEES22_vS23_EENS_8epilogue10collective18CollectiveEpilogueINS27_23Sm100TmaWarpSpecializedILi4ELi2ELi16ELb1ELb0EEEJNS5_IJNSA_ILi64EEESF_SF_EEENS5_IJNSL_IS2C_SC_EENSL_INS5_IJSQ_SB_EEENS5_IJSC_S2C_EEEEEEEENS_10bfloat16_tESK_S2J_SK_NS27_6fusion15FusionCallbacksIS2B_NS2K_17LinearCombinationIS2J_fS2J_fLNS_15FloatRoundStyleE2EEES2D_S2I_JEEENS4_5SM1004TMEM4LOAD26SM100_TMEM_LOAD_32dp32b16xES1H_NS1J_INS1K_ILi1ELi4ELi3EEENS1M_ILi16EEENSL_INS5_IJS1O_SQ_EEENS5_IJSQ_SC_EEEEEEENS4_39AutoVectorizingCopyWithAssumedAlignmentILi128EEENS4_14SM90_TMA_STOREES2Z_S31_S31_EEEvvEEEEvNT_6ParamsE)
	.align		4
        /*000c*/ 	.word	index@(__assertfail)
	.align		4
        /*0010*/ 	.word	0x00000000
	.align		4
        /*0014*/ 	.word	0xfffffffe
	.align		4
        /*0018*/ 	.word	0x00000000
	.align		4
        /*001c*/ 	.word	0xfffffffd
	.align		4
        /*0020*/ 	.word	0x00000000
	.align		4
        /*0024*/ 	.word	0xfffffffc


//--------------------- .nv.constant4             --------------------------
	.section	.nv.constant4,"a",@progbits
	.align	8
	.align		8
.nv.constant4:
        /*0000*/ 	.dword	__assertfail
	.align		8
        /*0008*/ 	.dword	__unnamed_1
	.align		8
        /*0010*/ 	.dword	__unnamed_2
	.align		8
        /*0018*/ 	.dword	_ZN40_INTERNAL_bc28cf76_4_k_cu_70cae318_183554cuda3std3__45__cpo5beginE
	.align		8
        /*0020*/ 	.dword	_ZN40_INTERNAL_bc28cf76_4_k_cu_70cae318_183554cuda3std3__45__cpo3endE
	.align		8
        /*0028*/ 	.dword	_ZN40_INTERNAL_bc28cf76_4_k_cu_70cae318_183554cuda3std3__45__cpo6cbeginE
	.align		8
        /*0030*/ 	.dword	_ZN40_INTERNAL_bc28cf76_4_k_cu_70cae318_183554cuda3std3__45__cpo4cendE
	.align		8
        /*0038*/ 	.dword	_ZN40_INTERNAL_bc28cf76_4_k_cu_70cae318_183554cuda3std3__442_GLOBAL__N__bc28cf76_4_k_cu_70cae318_183556ignoreE
	.align		8
        /*0040*/ 	.dword	_ZN40_INTERNAL_bc28cf76_4_k_cu_70cae318_183554cuda3std3__419piecewise_constructE
	.align		8
        /*0048*/ 	.dword	_ZN40_INTERNAL_bc28cf76_4_k_cu_70cae318_183554cuda3std3__48in_placeE
	.align		8
        /*0050*/ 	.dword	_ZN40_INTERNAL_bc28cf76_4_k_cu_70cae318_183554cuda3std6ranges3__45__cpo4swapE
	.align		8
        /*0058*/ 	.dword	_ZN40_INTERNAL_bc28cf76_4_k_cu_70cae318_183554cuda3std6ranges3__45__cpo9iter_moveE
	.align		8
        /*0060*/ 	.dword	_ZN40_INTERNAL_bc28cf76_4_k_cu_70cae318_183554cute7productE
	.align		8
        /*0068*/ 	.dword	_ZN40_INTERNAL_bc28cf76_4_k_cu_70cae318_183554cute1_E
	.align		8
        /*0070*/ 	.dword	$str$25
	.align		8
        /*0078*/ 	.dword	$str$26
	.align		8
        /*0080*/ 	.dword	$str$29
	.align		8
        /*0088*/ 	.dword	$str$30


//--------------------- .text._ZN7cutlass13device_kernelINS_4gemm6kernel13GemmUniversalIN4cute5tupleIJiiiiEEENS1_10collective13CollectiveMmaINS1_46MainloopSm100TmaUmmaWarpSpecializedBlockScaledILi11ELi2ELi2ENS5_IJNS4_1CILi2EEENSA_ILi1EEESC_EEEEENS5_IJNSA_ILi128EEESF_SF_EEENS5_IJNS_12float_e2m1_tENS_13float_ue4m3_tEEEENS5_IJNS5_IJlSC_lEEENS4_6LayoutINS5_IJNS5_IJNS5_IJNSA_ILi32EEENSA_ILi4EEEEEEiEEENS5_IJNS5_IJNSA_ILi16EEESN_EEEiEEENS5_IJSC_iEEEEEENS5_IJSS_NS5_IJNS5_IJNSA_ILi0EEESC_EEENSA_ILi512EEEEEENS5_IJSV_iEEEEEEEEEEESJ_S12_NS4_8TiledMMAINS4_8MMA_AtomIJNS4_17SM100_MMA_MXF4_SSISH_SH_fSI_Li128ELi128ELi16ELNS4_4UMMA5MajorE0ELS17_0ELNS16_7ScaleInE0ELS18_0EEEEEENSL_INS5_IJSC_SC_SC_EEENS5_IJSV_SV_SV_EEEEENS5_IJNS4_10UnderscoreES1E_S1E_EEEEENS5_IJNS4_13SM90_TMA_LOADES1H_EEENS5_IJNS4_14ComposedLayoutINS4_7SwizzleILi2ELi4ELi3EEENS4_18smem_ptr_flag_bitsILi4EEENSL_INS5_IJNSA_ILi8EEESF_EEENS5_IJSF_SC_EEEEEEENSL_INS5_IJNS5_IJNS5_IJSO_SC_EEESR_EEESC_NS5_IJSC_SB_EEEEEENS5_IJNS5_IJNS5_IJSR_SX_EEESW_EEESV_NS5_IJSN_SX_EEEEEEEEEEEvNS4_8identityENS5_IJNS4_23SM90_TMA_LOAD_MULTICASTES24_EEES22_vS23_EENS_8epilogue10collective18CollectiveEpilogueINS27_23Sm100TmaWarpSpecializedILi4ELi2ELi16ELb1ELb0EEEJNS5_IJNSA_ILi64EEESF_SF_EEENS5_IJNSL_IS2C_SC_EENSL_INS5_IJSQ_SB_EEENS5_IJSC_S2C_EEEEEEEENS_10bfloat16_tESK_S2J_SK_NS27_6fusion15FusionCallbacksIS2B_NS2K_17LinearCombinationIS2J_fS2J_fLNS_15FloatRoundStyleE2EEES2D_S2I_JEEENS4_5SM1004TMEM4LOAD26SM100_TMEM_LOAD_32dp32b16xES1H_NS1J_INS1K_ILi1ELi4ELi3EEENS1M_ILi16EEENSL_INS5_IJS1O_SQ_EEENS5_IJSQ_SC_EEEEEEENS4_39AutoVectorizingCopyWithAssumedAlignmentILi128EEENS4_14SM90_TMA_STOREES2Z_S31_S31_EEEvvEEEEvNT_6ParamsE --------------------------
	.section	.text._ZN7cutlass13device_kernelINS_4gemm6kernel13GemmUniversalIN4cute5tupleIJiiiiEEENS1_10collective13CollectiveMmaINS1_46MainloopSm100TmaUmmaWarpSpecializedBlockScaledILi11ELi2ELi2ENS5_IJNS4_1CILi2EEENSA_ILi1EEESC_EEEEENS5_IJNSA_ILi128EEESF_SF_EEENS5_IJNS_12float_e2m1_tENS_13float_ue4m3_tEEEENS5_IJNS5_IJlSC_lEEENS4_6LayoutINS5_IJNS5_IJNS5_IJNSA_ILi32EEENSA_ILi4EEEEEEiEEENS5_IJNS5_IJNSA_ILi16EEESN_EEEiEEENS5_IJSC_iEEEEEENS5_IJSS_NS5_IJNS5_IJNSA_ILi0EEESC_EEENSA_ILi512EEEEEENS5_IJSV_iEEEEEEEEEEESJ_S12_NS4_8TiledMMAINS4_8MMA_AtomIJNS4_17SM100_MMA_MXF4_SSISH_SH_fSI_Li128ELi128ELi16ELNS4_4UMMA5MajorE0ELS17_0ELNS16_7ScaleInE0ELS18_0EEEEEENSL_INS5_IJSC_SC_SC_EEENS5_IJSV_SV_SV_EEEEENS5_IJNS4_10UnderscoreES1E_S1E_EEEEENS5_IJNS4_13SM90_TMA_LOADES1H_EEENS5_IJNS4_14ComposedLayoutINS4_7SwizzleILi2ELi4ELi3EEENS4_18smem_ptr_flag_bitsILi4EEENSL_INS5_IJNSA_ILi8EEESF_EEENS5_IJSF_SC_EEEEEEENSL_INS5_IJNS5_IJNS5_IJSO_SC_EEESR_EEESC_NS5_IJSC_SB_EEEEEENS5_IJNS5_IJNS5_IJSR_SX_EEESW_EEESV_NS5_IJSN_SX_EEEEEEEEEEEvNS4_8identityENS5_IJNS4_23SM90_TMA_LOAD_MULTICASTES24_EEES22_vS23_EENS_8epilogue10collective18CollectiveEpilogueINS27_23Sm100TmaWarpSpecializedILi4ELi2ELi16ELb1ELb0EEEJNS5_IJNSA_ILi64EEESF_SF_EEENS5_IJNSL_IS2C_SC_EENSL_INS5_IJSQ_SB_EEENS5_IJSC_S2C_EEEEEEEENS_10bfloat16_tESK_S2J_SK_NS27_6fusion15FusionCallbacksIS2B_NS2K_17LinearCombinationIS2J_fS2J_fLNS_15FloatRoundStyleE2EEES2D_S2I_JEEENS4_5SM1004TMEM4LOAD26SM100_TMEM_LOAD_32dp32b16xES1H_NS1J_INS1K_ILi1ELi4ELi3EEENS1M_ILi16EEENSL_INS5_IJS1O_SQ_EEENS5_IJSQ_SC_EEEEEEENS4_39AutoVectorizingCopyWithAssumedAlignmentILi128EEENS4_14SM90_TMA_STOREES2Z_S31_S31_EEEvvEEEEvNT_6ParamsE,"ax",@progbits
	.align	128
.text._ZN7cutlass13device_kernelINS_4gemm6kernel13GemmUniversalIN4cute5tupleIJiiiiEEENS1_10collective13CollectiveMmaINS1_46MainloopSm100TmaUmmaWarpSpecializedBlockScaledILi11ELi2ELi2ENS5_IJNS4_1CILi2EEENSA_ILi1EEESC_EEEEENS5_IJNSA_ILi128EEESF_SF_EEENS5_IJNS_12float_e2m1_tENS_13float_ue4m3_tEEEENS5_IJNS5_IJlSC_lEEENS4_6LayoutINS5_IJNS5_IJNS5_IJNSA_ILi32EEENSA_ILi4EEEEEEiEEENS5_IJNS5_IJNSA_ILi16EEESN_EEEiEEENS5_IJSC_iEEEEEENS5_IJSS_NS5_IJNS5_IJNSA_ILi0EEESC_EEENSA_ILi512EEEEEENS5_IJSV_iEEEEEEEEEEESJ_S12_NS4_8TiledMMAINS4_8MMA_AtomIJNS4_17SM100_MMA_MXF4_SSISH_SH_fSI_Li128ELi128ELi16ELNS4_4UMMA5MajorE0ELS17_0ELNS16_7ScaleInE0ELS18_0EEEEEENSL_INS5_IJSC_SC_SC_EEENS5_IJSV_SV_SV_EEEEENS5_IJNS4_10UnderscoreES1E_S1E_EEEEENS5_IJNS4_13SM90_TMA_LOADES1H_EEENS5_IJNS4_14ComposedLayoutINS4_7SwizzleILi2ELi4ELi3EEENS4_18smem_ptr_flag_bitsILi4EEENSL_INS5_IJNSA_ILi8EEESF_EEENS5_IJSF_SC_EEEEEEENSL_INS5_IJNS5_IJNS5_IJSO_SC_EEESR_EEESC_NS5_IJSC_SB_EEEEEENS5_IJNS5_IJNS5_IJSR_SX_EEESW_EEESV_NS5_IJSN_SX_EEEEEEEEEEEvNS4_8identityENS5_IJNS4_23SM90_TMA_LOAD_MULTICASTES24_EEES22_vS23_EENS_8epilogue10collective18CollectiveEpilogueINS27_23Sm100TmaWarpSpecializedILi4ELi2ELi16ELb1ELb0EEEJNS5_IJNSA_ILi64EEESF_SF_EEENS5_IJNSL_IS2C_SC_EENSL_INS5_IJSQ_SB_EEENS5_IJSC_S2C_EEEEEEEENS_10bfloat16_tESK_S2J_SK_NS27_6fusion15FusionCallbacksIS2B_NS2K_17LinearCombinationIS2J_fS2J_fLNS_15FloatRoundStyleE2EEES2D_S2I_JEEENS4_5SM1004TMEM4LOAD26SM100_TMEM_LOAD_32dp32b16xES1H_NS1J_INS1K_ILi1ELi4ELi3EEENS1M_ILi16EEENSL_INS5_IJS1O_SQ_EEENS5_IJSQ_SC_EEEEEEENS4_39AutoVectorizingCopyWithAssumedAlignmentILi128EEENS4_14SM90_TMA_STOREES2Z_S31_S31_EEEvvEEEEvNT_6ParamsE:
        .type           _ZN7cutlass13device_kernelINS_4gemm6kernel13GemmUniversalIN4cute5tupleIJiiiiEEENS1_10collective13CollectiveMmaINS1_46MainloopSm100TmaUmmaWarpSpecializedBlockScaledILi11ELi2ELi2ENS5_IJNS4_1CILi2EEENSA_ILi1EEESC_EEEEENS5_IJNSA_ILi128EEESF_SF_EEENS5_IJNS_12float_e2m1_tENS_13float_ue4m3_tEEEENS5_IJNS5_IJlSC_lEEENS4_6LayoutINS5_IJNS5_IJNS5_IJNSA_ILi32EEENSA_ILi4EEEEEEiEEENS5_IJNS5_IJNSA_ILi16EEESN_EEEiEEENS5_IJSC_iEEEEEENS5_IJSS_NS5_IJNS5_IJNSA_ILi0EEESC_EEENSA_ILi512EEEEEENS5_IJSV_iEEEEEEEEEEESJ_S12_NS4_8TiledMMAINS4_8MMA_AtomIJNS4_17SM100_MMA_MXF4_SSISH_SH_fSI_Li128ELi128ELi16ELNS4_4UMMA5MajorE0ELS17_0ELNS16_7ScaleInE0ELS18_0EEEEEENSL_INS5_IJSC_SC_SC_EEENS5_IJSV_SV_SV_EEEEENS5_IJNS4_10UnderscoreES1E_S1E_EEEEENS5_IJNS4_13SM90_TMA_LOADES1H_EEENS5_IJNS4_14ComposedLayoutINS4_7SwizzleILi2ELi4ELi3EEENS4_18smem_ptr_flag_bitsILi4EEENSL_INS5_IJNSA_ILi8EEESF_EEENS5_IJSF_SC_EEEEEEENSL_INS5_IJNS5_IJNS5_IJSO_SC_EEESR_EEESC_NS5_IJSC_SB_EEEEEENS5_IJNS5_IJNS5_IJSR_SX_EEESW_EEESV_NS5_IJSN_SX_EEEEEEEEEEEvNS4_8identityENS5_IJNS4_23SM90_TMA_LOAD_MULTICASTES24_EEES22_vS23_EENS_8epilogue10collective18CollectiveEpilogueINS27_23Sm100TmaWarpSpecializedILi4ELi2ELi16ELb1ELb0EEEJNS5_IJNSA_ILi64EEESF_SF_EEENS5_IJNSL_IS2C_SC_EENSL_INS5_IJSQ_SB_EEENS5_IJSC_S2C_EEEEEEEENS_10bfloat16_tESK_S2J_SK_NS27_6fusion15FusionCallbacksIS2B_NS2K_17LinearCombinationIS2J_fS2J_fLNS_15FloatRoundStyleE2EEES2D_S2I_JEEENS4_5SM1004TMEM4LOAD26SM100_TMEM_LOAD_32dp32b16xES1H_NS1J_INS1K_ILi1ELi4ELi3EEENS1M_ILi16EEENSL_INS5_IJS1O_SQ_EEENS5_IJSQ_SC_EEEEEEENS4_39AutoVectorizingCopyWithAssumedAlignmentILi128EEENS4_14SM90_TMA_STOREES2Z_S31_S31_EEEvvEEEEvNT_6ParamsE,@function
        .size           _ZN7cutlass13device_kernelINS_4gemm6kernel13GemmUniversalIN4cute5tupleIJiiiiEEENS1_10collective13CollectiveMmaINS1_46MainloopSm100TmaUmmaWarpSpecializedBlockScaledILi11ELi2ELi2ENS5_IJNS4_1CILi2EEENSA_ILi1EEESC_EEEEENS5_IJNSA_ILi128EEESF_SF_EEENS5_IJNS_12float_e2m1_tENS_13float_ue4m3_tEEEENS5_IJNS5_IJlSC_lEEENS4_6LayoutINS5_IJNS5_IJNS5_IJNSA_ILi32EEENSA_ILi4EEEEEEiEEENS5_IJNS5_IJNSA_ILi16EEESN_EEEiEEENS5_IJSC_iEEEEEENS5_IJSS_NS5_IJNS5_IJNSA_ILi0EEESC_EEENSA_ILi512EEEEEENS5_IJSV_iEEEEEEEEEEESJ_S12_NS4_8TiledMMAINS4_8MMA_AtomIJNS4_17SM100_MMA_MXF4_SSISH_SH_fSI_Li128ELi128ELi16ELNS4_4UMMA5MajorE0ELS17_0ELNS16_7ScaleInE0ELS18_0EEEEEENSL_INS5_IJSC_SC_SC_EEENS5_IJSV_SV_SV_EEEEENS5_IJNS4_10UnderscoreES1E_S1E_EEEEENS5_IJNS4_13SM90_TMA_LOADES1H_EEENS5_IJNS4_14ComposedLayoutINS4_7SwizzleILi2ELi4ELi3EEENS4_18smem_ptr_flag_bitsILi4EEENSL_INS5_IJNSA_ILi8EEESF_EEENS5_IJSF_SC_EEEEEEENSL_INS5_IJNS5_IJNS5_IJSO_SC_EEESR_EEESC_NS5_IJSC_SB_EEEEEENS5_IJNS5_IJNS5_IJSR_SX_EEESW_EEESV_NS5_IJSN_SX_EEEEEEEEEEEvNS4_8identityENS5_IJNS4_23SM90_TMA_LOAD_MULTICASTES24_EEES22_vS23_EENS_8epilogue10collective18CollectiveEpilogueINS27_23Sm100TmaWarpSpecializedILi4ELi2ELi16ELb1ELb0EEEJNS5_IJNSA_ILi64EEESF_SF_EEENS5_IJNSL_IS2C_SC_EENSL_INS5_IJSQ_SB_EEENS5_IJSC_S2C_EEEEEEEENS_10bfloat16_tESK_S2J_SK_NS27_6fusion15FusionCallbacksIS2B_NS2K_17LinearCombinationIS2J_fS2J_fLNS_15FloatRoundStyleE2EEES2D_S2I_JEEENS4_5SM1004TMEM4LOAD26SM100_TMEM_LOAD_32dp32b16xES1H_NS1J_INS1K_ILi1ELi4ELi3EEENS1M_ILi16EEENSL_INS5_IJS1O_SQ_EEENS5_IJSQ_SC_EEEEEEENS4_39AutoVectorizingCopyWithAssumedAlignmentILi128EEENS4_14SM90_TMA_STOREES2Z_S31_S31_EEEvvEEEEvNT_6ParamsE,(.L_x_263 - _ZN7cutlass13device_kernelINS_4gemm6kernel13GemmUniversalIN4cute5tupleIJiiiiEEENS1_10collective13CollectiveMmaINS1_46MainloopSm100TmaUmmaWarpSpecializedBlockScaledILi11ELi2ELi2ENS5_IJNS4_1CILi2EEENSA_ILi1EEESC_EEEEENS5_IJNSA_ILi128EEESF_SF_EEENS5_IJNS_12float_e2m1_tENS_13float_ue4m3_tEEEENS5_IJNS5_IJlSC_lEEENS4_6LayoutINS5_IJNS5_IJNS5_IJNSA_ILi32EEENSA_ILi4EEEEEEiEEENS5_IJNS5_IJNSA_ILi16EEESN_EEEiEEENS5_IJSC_iEEEEEENS5_IJSS_NS5_IJNS5_IJNSA_ILi0EEESC_EEENSA_ILi512EEEEEENS5_IJSV_iEEEEEEEEEEESJ_S12_NS4_8TiledMMAINS4_8MMA_AtomIJNS4_17SM100_MMA_MXF4_SSISH_SH_fSI_Li128ELi128ELi16ELNS4_4UMMA5MajorE0ELS17_0ELNS16_7ScaleInE0ELS18_0EEEEEENSL_INS5_IJSC_SC_SC_EEENS5_IJSV_SV_SV_EEEEENS5_IJNS4_10UnderscoreES1E_S1E_EEEEENS5_IJNS4_13SM90_TMA_LOADES1H_EEENS5_IJNS4_14ComposedLayoutINS4_7SwizzleILi2ELi4ELi3EEENS4_18smem_ptr_flag_bitsILi4EEENSL_INS5_IJNSA_ILi8EEESF_EEENS5_IJSF_SC_EEEEEEENSL_INS5_IJNS5_IJNS5_IJSO_SC_EEESR_EEESC_NS5_IJSC_SB_EEEEEENS5_IJNS5_IJNS5_IJSR_SX_EEESW_EEESV_NS5_IJSN_SX_EEEEEEEEEEEvNS4_8identityENS5_IJNS4_23SM90_TMA_LOAD_MULTICASTES24_EEES22_vS23_EENS_8epilogue10collective18CollectiveEpilogueINS27_23Sm100TmaWarpSpecializedILi4ELi2ELi16ELb1ELb0EEEJNS5_IJNSA_ILi64EEESF_SF_EEENS5_IJNSL_IS2C_SC_EENSL_INS5_IJSQ_SB_EEENS5_IJSC_S2C_EEEEEEEENS_10bfloat16_tESK_S2J_SK_NS27_6fusion15FusionCallbacksIS2B_NS2K_17LinearCombinationIS2J_fS2J_fLNS_15FloatRoundStyleE2EEES2D_S2I_JEEENS4_5SM1004TMEM4LOAD26SM100_TMEM_LOAD_32dp32b16xES1H_NS1J_INS1K_ILi1ELi4ELi3EEENS1M_ILi16EEENSL_INS5_IJS1O_SQ_EEENS5_IJSQ_SC_EEEEEEENS4_39AutoVectorizingCopyWithAssumedAlignmentILi128EEENS4_14SM90_TMA_STOREES2Z_S31_S31_EEEvvEEEEvNT_6ParamsE)
        .other          _ZN7cutlass13device_kernelINS_4gemm6kernel13GemmUniversalIN4cute5tupleIJiiiiEEENS1_10collective13CollectiveMmaINS1_46MainloopSm100TmaUmmaWarpSpecializedBlockScaledILi11ELi2ELi2ENS5_IJNS4_1CILi2EEENSA_ILi1EEESC_EEEEENS5_IJNSA_ILi128EEESF_SF_EEENS5_IJNS_12float_e2m1_tENS_13float_ue4m3_tEEEENS5_IJNS5_IJlSC_lEEENS4_6LayoutINS5_IJNS5_IJNS5_IJNSA_ILi32EEENSA_ILi4EEEEEEiEEENS5_IJNS5_IJNSA_ILi16EEESN_EEEiEEENS5_IJSC_iEEEEEENS5_IJSS_NS5_IJNS5_IJNSA_ILi0EEESC_EEENSA_ILi512EEEEEENS5_IJSV_iEEEEEEEEEEESJ_S12_NS4_8TiledMMAINS4_8MMA_AtomIJNS4_17SM100_MMA_MXF4_SSISH_SH_fSI_Li128ELi128ELi16ELNS4_4UMMA5MajorE0ELS17_0ELNS16_7ScaleInE0ELS18_0EEEEEENSL_INS5_IJSC_SC_SC_EEENS5_IJSV_SV_SV_EEEEENS5_IJNS4_10UnderscoreES1E_S1E_EEEEENS5_IJNS4_13SM90_TMA_LOADES1H_EEENS5_IJNS4_14ComposedLayoutINS4_7SwizzleILi2ELi4ELi3EEENS4_18smem_ptr_flag_bitsILi4EEENSL_INS5_IJNSA_ILi8EEESF_EEENS5_IJSF_SC_EEEEEEENSL_INS5_IJNS5_IJNS5_IJSO_SC_EEESR_EEESC_NS5_IJSC_SB_EEEEEENS5_IJNS5_IJNS5_IJSR_SX_EEESW_EEESV_NS5_IJSN_SX_EEEEEEEEEEEvNS4_8identityENS5_IJNS4_23SM90_TMA_LOAD_MULTICASTES24_EEES22_vS23_EENS_8epilogue10collective18CollectiveEpilogueINS27_23Sm100TmaWarpSpecializedILi4ELi2ELi16ELb1ELb0EEEJNS5_IJNSA_ILi64EEESF_SF_EEENS5_IJNSL_IS2C_SC_EENSL_INS5_IJSQ_SB_EEENS5_IJSC_S2C_EEEEEEEENS_10bfloat16_tESK_S2J_SK_NS27_6fusion15FusionCallbacksIS2B_NS2K_17LinearCombinationIS2J_fS2J_fLNS_15FloatRoundStyleE2EEES2D_S2I_JEEENS4_5SM1004TMEM4LOAD26SM100_TMEM_LOAD_32dp32b16xES1H_NS1J_INS1K_ILi1ELi4ELi3EEENS1M_ILi16EEENSL_INS5_IJS1O_SQ_EEENS5_IJSQ_SC_EEEEEEENS4_39AutoVectorizingCopyWithAssumedAlignmentILi128EEENS4_14SM90_TMA_STOREES2Z_S31_S31_EEEvvEEEEvNT_6ParamsE,@"STO_CUDA_ENTRY STV_DEFAULT"
_ZN7cutlass13device_kernelINS_4gemm6kernel13GemmUniversalIN4cute5tupleIJiiiiEEENS1_10collective13CollectiveMmaINS1_46MainloopSm100TmaUmmaWarpSpecializedBlockScaledILi11ELi2ELi2ENS5_IJNS4_1CILi2EEENSA_ILi1EEESC_EEEEENS5_IJNSA_ILi128EEESF_SF_EEENS5_IJNS_12float_e2m1_tENS_13float_ue4m3_tEEEENS5_IJNS5_IJlSC_lEEENS4_6LayoutINS5_IJNS5_IJNS5_IJNSA_ILi32EEENSA_ILi4EEEEEEiEEENS5_IJNS5_IJNSA_ILi16EEESN_EEEiEEENS5_IJSC_iEEEEEENS5_IJSS_NS5_IJNS5_IJNSA_ILi0EEESC_EEENSA_ILi512EEEEEENS5_IJSV_iEEEEEEEEEEESJ_S12_NS4_8TiledMMAINS4_8MMA_AtomIJNS4_17SM100_MMA_MXF4_SSISH_SH_fSI_Li128ELi128ELi16ELNS4_4UMMA5MajorE0ELS17_0ELNS16_7ScaleInE0ELS18_0EEEEEENSL_INS5_IJSC_SC_SC_EEENS5_IJSV_SV_SV_EEEEENS5_IJNS4_10UnderscoreES1E_S1E_EEEEENS5_IJNS4_13SM90_TMA_LOADES1H_EEENS5_IJNS4_14ComposedLayoutINS4_7SwizzleILi2ELi4ELi3EEENS4_18smem_ptr_flag_bitsILi4EEENSL_INS5_IJNSA_ILi8EEESF_EEENS5_IJSF_SC_EEEEEEENSL_INS5_IJNS5_IJNS5_IJSO_SC_EEESR_EEESC_NS5_IJSC_SB_EEEEEENS5_IJNS5_IJNS5_IJSR_SX_EEESW_EEESV_NS5_IJSN_SX_EEEEEEEEEEEvNS4_8identityENS5_IJNS4_23SM90_TMA_LOAD_MULTICASTES24_EEES22_vS23_EENS_8epilogue10collective18CollectiveEpilogueINS27_23Sm100TmaWarpSpecializedILi4ELi2ELi16ELb1ELb0EEEJNS5_IJNSA_ILi64EEESF_SF_EEENS5_IJNSL_IS2C_SC_EENSL_INS5_IJSQ_SB_EEENS5_IJSC_S2C_EEEEEEEENS_10bfloat16_tESK_S2J_SK_NS27_6fusion15FusionCallbacksIS2B_NS2K_17LinearCombinationIS2J_fS2J_fLNS_15FloatRoundStyleE2EEES2D_S2I_JEEENS4_5SM1004TMEM4LOAD26SM100_TMEM_LOAD_32dp32b16xES1H_NS1J_INS1K_ILi1ELi4ELi3EEENS1M_ILi16EEENSL_INS5_IJS1O_SQ_EEENS5_IJSQ_SC_EEEEEEENS4_39AutoVectorizingCopyWithAssumedAlignmentILi128EEENS4_14SM90_TMA_STOREES2Z_S31_S31_EEEvvEEEEvNT_6ParamsE:
[----:B------:R-:W1:Y:S01]  /*0000*/  LDC R1, c[0x0][0x37c] ;  /* 0x0000df00ff017b82 */ /* 0x000e620000000800 */
[----:B------:R-:W2:Y:S01]  /*0010*/  S2R R3, SR_TID.X ;  /* 0x0000000000037919 */ /* 0x000ea20000002100 */
[----:B------:R-:W3:Y:S01]  /*0020*/  LDCU.64 UR4, c[0x0][0xc90] ;  /* 0x00019200ff0477ac */ /* 0x000ee20008000a00 */
[----:B------:R-:W-:Y:S02]  /*0030*/  PRMT R86, RZ, 0x7610, R86 ;  /* 0x00007610ff567816 */ /* 0x000fe40000000056 */
[----:B------:R-:W-:Y:S01]  /*0040*/  ELECT P5, URZ, PT ;  /* 0x0000000000ff782f */ /* 0x000fe200038a0000 */
[----:B------:R-:W4:Y:S01]  /*0050*/  LDCU.64 UR46, c[0x0][0x358] ;  /* 0x00006b00ff2e77ac */ /* 0x000f220008000a00 */
[----:B---3--:R-:W-:-:S04]  /*0060*/  UISETP.NE.U32.AND UP0, UPT, UR4, URZ, UPT ;  /* 0x000000ff0400728c */ /* 0x008fc8000bf05070 */
[----:B------:R-:W-:Y:S01]  /*0070*/  UISETP.NE.AND.EX UP0, UPT, UR5, URZ, UPT, UP0 ;  /* 0x000000ff0500728c */ /* 0x000fe2000bf05300 */
[----:B--2---:R-:W-:-:S05]  /*0080*/  SHF.R.U32.HI R99, RZ, 0x5, R3 ;  /* 0x00000005ff637819 */ /* 0x004fca0000011603 */
[----:B------:R-:W2:Y:S02]  /*0090*/  SHFL.IDX PT, R0, R99, RZ, 0x1f ;  /* 0x00001fff63007589 */ /* 0x000ea400000e0000 */
[----:B--2---:R-:W-:Y:S01]  /*00a0*/  R2UR UR13, R0 ;  /* 0x00000000000d72ca */ /* 0x004fe200000e0000 */
[----:B-1--4-:R-:W-:-:S14]  /*00b0*/  BRA.U UP0, `(.L_x_0) ;  /* 0x00000001002c7547 */ /* 0x012fdc000b800000 */
[----:B------:R-:W1:Y:S02]  /*00c0*/  LDCU.64 UR6, c[0x0][0xc88] ;  /* 0x00019100ff0677ac */ /* 0x000e640008000a00 */
[----:B-1----:R-:W-:-:S04]  /*00d0*/  UISETP.NE.U32.AND UP0, UPT, UR6, URZ, UPT ;  /* 0x000000ff0600728c */ /* 0x002fc8000bf05070 */
[----:B------:R-:W-:-:S09]  /*00e0*/  UISETP.NE.AND.EX UP0, UPT, UR7, URZ, UPT, UP0 ;  /* 0x000000ff0700728c */ /* 0x000fd2000bf05300 */
[----:B------:R-:W-:Y:S05]  /*00f0*/  BRA.U !UP0, `(.L_x_1) ;  /* 0x0000000108107547 */ /* 0x000fea000b800000 */
[----:B------:R-:W1:Y:S02]  /*0100*/  LDC.64 R4, c[0x0][0xc88] ;  /* 0x00032200ff047b82 */ /* 0x000e640000000a00 */
[----:B-1----:R1:W5:Y:S01]  /*0110*/  LDG.E R53, desc[UR46][R4.64] ;  /* 0x0000002e04357981 */ /* 0x002362000c1e1900 */
[----:B------:R-:W-:Y:S01]  /*0120*/  HFMA2 R86, -RZ, RZ, 0, 5.9604644775390625e-08 ;  /* 0x00000001ff567431 */ /* 0x000fe200000001ff */
[----:B------:R-:W-:Y:S05]  /*0130*/  BRA `(.L_x_0) ;  /* 0x00000000000c7947 */ /* 0x000fea0003800000 */
.L_x_1:
[----:B------:R-:W1:Y:S01]  /*0140*/  LDCU UR6, c[0x0][0xc80] ;  /* 0x00019000ff0677ac */ /* 0x000e620008000800 */
[----:B------:R-:W-:Y:S01]  /*0150*/  HFMA2 R86, -RZ, RZ, 0, 5.9604644775390625e-08 ;  /* 0x00000001ff567431 */ /* 0x000fe200000001ff */
[----:B-1----:R-:W-:-:S07]  /*0160*/  MOV R53, UR6 ;  /* 0x0000000600357c02 */ /* 0x002fce0008000f00 */
.L_x_0:
[----:B------:R-:W2:Y:S02]  /*0170*/  LDCU.64 UR6, c[0x0][0xcb0] ;  /* 0x00019600ff0677ac */ /* 0x000ea40008000a00 */
[----:B--2---:R-:W-:-:S04]  /*0180*/  UISETP.NE.U32.AND UP0, UPT, UR6, URZ, UPT ;  /* 0x000000ff0600728c */ /* 0x004fc8000bf05070 */
[----:B------:R-:W-:-:S09]  /*0190*/  UISETP.NE.AND.EX UP0, UPT, UR7, URZ, UPT, UP0 ;  /* 0x000000ff0700728c */ /* 0x000fd2000bf05300 */
[----:B------:R-:W-:Y:S05]  /*01a0*/  BRA.U UP0, `(.L_x_2) ;  /* 0x0000000100247547 */ /* 0x000fea000b800000 */
[----:B------:R-:W2:Y:S02]  /*01b0*/  LDCU.64 UR6, c[0x0][0xca8] ;  /* 0x00019500ff0677ac */ /* 0x000ea40008000a00 */
[----:B--2---:R-:W-:-:S04]  /*01c0*/  UISETP.NE.U32.AND UP0, UPT, UR6, URZ, UPT ;  /* 0x000000ff0600728c */ /* 0x004fc8000bf05070 */
[----:B------:R-:W-:-:S09]  /*01d0*/  UISETP.NE.AND.EX UP0, UPT, UR7, URZ, UPT, UP0 ;  /* 0x000000ff0700728c */ /* 0x000fd2000bf05300 */
[----:B------:R-:W-:Y:S05]  /*01e0*/  BRA.U !UP0, `(.L_x_3) ;  /* 0x00000001080c7547 */ /* 0x000fea000b800000 */
[----:B-1----:R-:W1:Y:S02]  /*01f0*/  LDC.64 R4, c[0x0][0xca8] ;  /* 0x00032a00ff047b82 */ /* 0x002e640000000a00 */
[----:B-1----:R2:W5:Y:S01]  /*0200*/  LDG.E R52, desc[UR46][R4.64] ;  /* 0x0000002e04347981 */ /* 0x002562000c1e1900 */
[----:B------:R-:W-:Y:S05]  /*0210*/  BRA `(.L_x_2) ;  /* 0x0000000000087947 */ /* 0x000fea0003800000 */
.L_x_3:
[----:B------:R-:W2:Y:S02]  /*0220*/  LDCU UR6, c[0x0][0xca0] ;  /* 0x00019400ff0677ac */ /* 0x000ea40008000800 */
[----:B--2---:R-:W-:Y:S02]  /*0230*/  MOV R52, UR6 ;  /* 0x0000000600347c02 */ /* 0x004fe40008000f00 */
.L_x_2:
[----:B------:R-:W-:Y:S01]  /*0240*/  IMAD.U32 R0, RZ, RZ, UR13 ;  /* 0x0000000dff007e24 */ /* 0x000fe2000f8e00ff */
[----:B------:R-:W-:Y:S04]  /*0250*/  BSSY.RECONVERGENT B0, `(.L_x_4) ;  /* 0x0000012000007945 */ /* 0x000fe80003800200 */
[C---:B------:R-:W-:Y:S02]  /*0260*/  ISETP.NE.OR P1, PT, R0.reuse, 0x1, !P5 ;  /* 0x000000010000780c */ /* 0x040fe40006f25670 */
[----:B------:R-:W-:-:S11]  /*0270*/  ISETP.NE.OR P0, PT, R0, 0x3, !P5 ;  /* 0x000000030000780c */ /* 0x000fd60006f05670 */
[----:B------:R-:W-:Y:S05]  /*0280*/  @P1 BRA `(.L_x_5) ;  /* 0x0000000000381947 */ /* 0x000fea0003800000 */
[----:B------:R-:W3:Y:S02]  /*0290*/  LDCU.64 UR6, c[0x0][0x348] ;  /* 0x00006900ff0677ac */ /* 0x000ee40008000a00 */
[----:B---3--:R-:W-:Y:S02]  /*02a0*/  UIADD3 UR14, UP3, UPT, UR6, 0x80, URZ ;  /* 0x00000080060e7890 */ /* 0x008fe4000ff7e0ff */
[----:B------:R-:W-:Y:S02]  /*02b0*/  UIADD3 UR10, UP2, UPT, UR6, 0x180, URZ ;  /* 0x00000180060a7890 */ /* 0x000fe4000ff5e0ff */
[----:B------:R-:W-:Y:S02]  /*02c0*/  UIADD3 UR8, UP1, UPT, UR6, 0x280, URZ ;  /* 0x0000028006087890 */ /* 0x000fe4000ff3e0ff */
[----:B------:R-:W-:Y:S02]  /*02d0*/  UIADD3 UR6, UP0, UPT, UR6, 0x380, URZ ;  /* 0x0000038006067890 */ /* 0x000fe4000ff1e0ff */
[----:B------:R-:W-:-:S02]  /*02e0*/  UIADD3.X UR15, UPT, UPT, URZ, UR7, URZ, UP3, !UPT ;  /* 0x00000007ff0f7290 */ /* 0x000fc40009ffe4ff */
[----:B------:R-:W-:Y:S02]  /*02f0*/  UIADD3.X UR11, UPT, UPT, URZ, UR7, URZ, UP2, !UPT ;  /* 0x00000007ff0b7290 */ /* 0x000fe400097fe4ff */
[----:B------:R-:W-:Y:S02]  /*0300*/  UIADD3.X UR9, UPT, UPT, URZ, UR7, URZ, UP1, !UPT ;  /* 0x00000007ff097290 */ /* 0x000fe40008ffe4ff */
[----:B------:R-:W-:-:S03]  /*0310*/  UIADD3.X UR7, UPT, UPT, URZ, UR7, URZ, UP0, !UPT ;  /* 0x00000007ff077290 */ /* 0x000fc600087fe4ff */
[----:B------:R3:W-:Y:S02]  /*0320*/  UTMACCTL.PF [UR14] ;  /* 0x000000000e0079b9 */ /* 0x0007e40008040000 */
[----:B------:R3:W-:Y:S02]  /*0330*/  UTMACCTL.PF [UR10] ;  /* 0x000000000a0079b9 */ /* 0x0007e40008040000 */
[----:B------:R3:W-:Y:S02]  /*0340*/  UTMACCTL.PF [UR8] ;  /* 0x00000000080079b9 */ /* 0x0007e40008040000 */
[----:B------:R3:W-:Y:S02]  /*0350*/  UTMACCTL.PF [UR6] ;  /* 0x00000000060079b9 */ /* 0x0007e40008040000 */
[----:B---3--:R-:W-:Y:S01]  /*0360*/  NOP ;  /* 0x0000000000007918 */ /* 0x008fe20000000000 */
.L_x_5:
[----:B------:R-:W-:Y:S05]  /*0370*/  BSYNC.RECONVERGENT B0 ;  /* 0x0000000000007941 */ /* 0x000fea0003800200 */
.L_x_4:
[----:B------:R-:W-:Y:S04]  /*0380*/  BSSY.RECONVERGENT B0, `(.L_x_6) ;  /* 0x000000a000007945 */ /* 0x000fe80003800200 */
[----:B------:R-:W-:Y:S05]  /*0390*/  @P0 BRA `(.L_x_7) ;  /* 0x0000000000200947 */ /* 0x000fea0003800000 */
[----:B------:R-:W3:Y:S02]  /*03a0*/  LDCU.64 UR6, c[0x0][0x348] ;  /* 0x00006900ff0677ac */ /* 0x000ee40008000a00 */
[----:B---3--:R-:W-:Y:S02]  /*03b0*/  UIADD3 UR8, UP1, UPT, UR6, 0x980, URZ ;  /* 0x0000098006087890 */ /* 0x008fe4000ff3e0ff */
[----:B------:R-:W-:Y:S02]  /*03c0*/  UIADD3 UR6, UP0, UPT, UR6, 0xa80, URZ ;  /* 0x00000a8006067890 */ /* 0x000fe4000ff1e0ff */
[----:B------:R-:W-:Y:S02]  /*03d0*/  UIADD3.X UR9, UPT, UPT, URZ, UR7, URZ, UP1, !UPT ;  /* 0x00000007ff097290 */ /* 0x000fe40008ffe4ff */
[----:B------:R-:W-:-:S07]  /*03e0*/  UIADD3.X UR7, UPT, UPT, URZ, UR7, URZ, UP0, !UPT ;  /* 0x00000007ff077290 */ /* 0x000fce00087fe4ff */
[----:B------:R3:W-:Y:S02]  /*03f0*/  UTMACCTL.PF [UR8] ;  /* 0x00000000080079b9 */ /* 0x0007e40008040000 */
[----:B------:R3:W-:Y:S02]  /*0400*/  UTMACCTL.PF [UR6] ;  /* 0x00000000060079b9 */ /* 0x0007e40008040000 */
[----:B---3--:R-:W-:Y:S01]  /*0410*/  NOP ;  /* 0x0000000000007918 */ /* 0x008fe20000000000 */
.L_x_7:
[----:B------:R-:W-:Y:S05]  /*0420*/  BSYNC.RECONVERGENT B0 ;  /* 0x0000000000007941 */ /* 0x000fea0003800200 */
.L_x_6:
[----:B------:R-:W3:Y:S01]  /*0430*/  LDCU.64 UR6, c[0x0][0xc88] ;  /* 0x00019100ff0677ac */ /* 0x000ee20008000a00 */
[----:B------:R-:W-:Y:S02]  /*0440*/  UISETP.EQ.U32.AND UP1, UPT, UR4, URZ, UPT ;  /* 0x000000ff0400728c */ /* 0x000fe4000bf22070 */
[----:B------:R-:W-:Y:S02]  /*0450*/  UPLOP3.LUT UP6, UPT, UPT, UPT, UPT, 0x80, 0x8 ;  /* 0x000000000008789c */ /* 0x000fe40003fcf070 */
[----:B---3--:R-:W-:-:S04]  /*0460*/  UISETP.NE.U32.AND UP0, UPT, UR6, URZ, UPT ;  /* 0x000000ff0600728c */ /* 0x008fc8000bf05070 */
[----:B------:R-:W-:-:S04]  /*0470*/  UISETP.NE.AND.EX UP0, UPT, UR7, URZ, UPT, UP0 ;  /* 0x000000ff0700728c */ /* 0x000fc8000bf05300 */
[----:B------:R-:W-:-:S04]  /*0480*/  UISETP.EQ.OR.EX UP2, UPT, UR5, URZ, !UP0, UP1 ;  /* 0x000000ff0500728c */ /* 0x000fc8000c742710 */
[----:B------:R-:W-:-:S05]  /*0490*/  UP2UR UR56, UPR, URZ, 0x4 ;  /* 0x00000004ff387883 */ /* 0x000fca0008000000 */
[----:B------:R-:W-:Y:S07]  /*04a0*/  BRA.U !UP2, `(.L_x_8) ;  /* 0x000000010a207547 */ /* 0x000fee000b800000 */
[----:B------:R-:W-:Y:S01]  /*04b0*/  UISETP.NE.U32.AND UP2, UPT, UR4, URZ, UPT ;  /* 0x000000ff0400728c */ /* 0x000fe2000bf45070 */
[----:B-----5:R-:W-:Y:S01]  /*04c0*/  FSETP.NEU.AND P0, PT, R53, RZ, PT ;  /* 0x000000ff3500720b */ /* 0x020fe20003f0d000 */
[----:B------:R-:W-:Y:S02]  /*04d0*/  USEL UR4, URZ, 0xffffffff, UP0 ;  /* 0xffffffffff047887 */ /* 0x000fe40008000000 */
[----:B------:R-:W-:-:S10]  /*04e0*/  UISETP.NE.AND.EX UP2, UPT, UR5, URZ, UPT, UP2 ;  /* 0x000000ff0500728c */ /* 0x000fd4000bf45320 */
[----:B------:R-:W-:Y:S01]  /*04f0*/  VOTEU.ANY UP1, P0 ;  /* 0x0000000000ff7886 */ /* 0x000fe20000020100 */
[----:B------:R-:W-:-:S04]  /*0500*/  @!UP2 USEL UR4, URZ, 0xffffffff, UP1 ;  /* 0xffffffffff04a887 */ /* 0x000fc80008800000 */
[----:B------:R-:W-:-:S04]  /*0510*/  ULOP3.LUT UR4, UR4, 0x1, URZ, 0xc0, !UPT ;  /* 0x0000000104047892 */ /* 0x000fc8000f8ec0ff */
[----:B------:R-:W-:-:S11]  /*0520*/  UISETP.NE.U32.AND UP6, UPT, UR4, 0x1, UPT ;  /* 0x000000010400788c */ /* 0x000fd6000bfc5070 */
.L_x_8:
[----:B------:R-:W3:Y:S02]  /*0530*/  SHFL.IDX PT, R2, R99, RZ, 0x1f ;  /* 0x00001fff63027589 */ /* 0x000ee400000e0000 */
[----:B---3--:R-:W-:-:S13]  /*0540*/  ISETP.NE.AND P0, PT, R2, RZ, PT ;  /* 0x000000ff0200720c */ /* 0x008fda0003f05270 */
[----:B------:R-:W-:Y:S05]  /*0550*/  @P0 BRA `(.L_x_9) ;  /* 0x00000000009c0947 */ /* 0x000fea0003800000 */
[----:B------:R-:W-:Y:S01]  /*0560*/  ELECT P0, URZ, PT ;  /* 0x0000000000ff782f */ /* 0x000fe20003800000 */
[----:B------:R-:W-:-:S12]  /*0570*/  BSSY.RECONVERGENT B0, `(.L_x_9) ;  /* 0x0000025000007945 */ /* 0x000fd80003800200 */
[----:B------:R-:W-:Y:S05]  /*0580*/  @!P0 BRA `(.L_x_10) ;  /* 0x00000000008c8947 */ /* 0x000fea0003800000 */
[----:B------:R-:W3:Y:S01]  /*0590*/  S2UR UR6, SR_CgaCtaId ;  /* 0x00000000000679c3 */ /* 0x000ee20000008800 */
[----:B------:R-:W-:Y:S01]  /*05a0*/  UMOV UR7, 0x400 ;  /* 0x0000040000077882 */ /* 0x000fe20000000000 */
[----:B------:R-:W-:Y:S01]  /*05b0*/  UMOV UR5, 0x1 ;  /* 0x0000000100057882 */ /* 0x000fe20000000000 */
[----:B------:R-:W-:Y:S01]  /*05c0*/  UMOV UR4, 0x2 ;  /* 0x0000000200047882 */ /* 0x000fe20000000000 */
[----:B------:R-:W-:-:S04]  /*05d0*/  UIADD3 UR8, UPT, UPT, -UR5, 0x100000, URZ ;  /* 0x0010000005087890 */ /* 0x000fc8000fffe1ff */
[----:B------:R-:W-:Y:S02]  /*05e0*/  USHF.L.U32 UR9, UR8, 0xb, URZ ;  /* 0x0000000b08097899 */ /* 0x000fe400080006ff */
[----:B------:R-:W-:Y:S02]  /*05f0*/  USHF.L.U32 UR8, UR8, 0x1, URZ ;  /* 0x0000000108087899 */ /* 0x000fe400080006ff */
[----:B------:R-:W-:-:S04]  /*0600*/  UIADD3 UR4, UPT, UPT, -UR4, 0x100000, URZ ;  /* 0x0010000004047890 */ /* 0x000fc8000fffe1ff */
[----:B------:R-:W-:Y:S02]  /*0610*/  USHF.L.U32 UR5, UR4, 0xb, URZ ;  /* 0x0000000b04057899 */ /* 0x000fe400080006ff */
[----:B------:R-:W-:Y:S02]  /*0620*/  USHF.L.U32 UR4, UR4, 0x1, URZ ;  /* 0x0000000104047899 */ /* 0x000fe400080006ff */
[----:B---3--:R-:W-:Y:S01]  /*0630*/  ULEA UR6, UR6, UR7, 0x18 ;  /* 0x0000000706067291 */ /* 0x008fe2000f8ec0ff */
[----:B------:R-:W3:Y:S11]  /*0640*/  FENCE.VIEW.ASYNC.S ;  /* 0x00000000000073c6 */ /* 0x000ef60000000000 */
[----:B---3--:R3:W4:Y:S01]  /*0650*/  SYNCS.EXCH.64 URZ, [UR6], UR8 ;  /* 0x0000000806ff75b2 */ /* 0x0087220008000100 */
[----:B------:R3:W1:Y:S01]  /*0660*/  SYNCS.EXCH.64 URZ, [UR6+0x58], UR4 ;  /* 0x0000580406ff75b2 */ /* 0x0006620008000100 */
        /* <DEDUP_REMOVED lines=19> */
[----:B------:R3:W1:Y:S02]  /*07a0*/  SYNCS.EXCH.64 URZ, [UR6+0xa8], UR4 ;  /* 0x0000a80406ff75b2 */ /* 0x0006640008000100 */
[----:B---3--:R-:W-:Y:S01]  /*07b0*/  NOP ;  /* 0x0000000000007918 */ /* 0x008fe20000000000 */
.L_x_10:
[----:B------:R-:W-:Y:S05]  /*07c0*/  BSYNC.RECONVERGENT B0 ;  /* 0x0000000000007941 */ /* 0x000fea0003800200 */
.L_x_9:
[----:B------:R-:W3:Y:S01]  /*07d0*/  SHFL.IDX PT, R2, R99, RZ, 0x1f ;  /* 0x00001fff63027589 */ /* 0x000ee200000e0000 */
[----:B------:R-:W-:Y:S01]  /*07e0*/  NOP ;  /* 0x0000000000007918 */ /* 0x000fe20000000000 */
[----:B---3--:R-:W-:-:S13]  /*07f0*/  ISETP.NE.AND P0, PT, R2, 0x1, PT ;  /* 0x000000010200780c */ /* 0x008fda0003f05270 */
[----:B------:R-:W-:Y:S05]  /*0800*/  @P0 BRA `(.L_x_11) ;  /* 0x0000000000580947 */ /* 0x000fea0003800000 */
        /* <DEDUP_REMOVED lines=9> */
[----:B------:R-:W-:Y:S01]  /*08a0*/  USHF.L.U32 UR4, UR4, 0x1, URZ ;  /* 0x0000000104047899 */ /* 0x000fe200080006ff */
[----:B------:R-:W-:Y:S01]  /*08b0*/  ELECT P0, URZ, PT ;  /* 0x0000000000ff782f */ /* 0x000fe20003800000 */
[----:B---3--:R-:W-:Y:S01]  /*08c0*/  ULEA UR6, UR6, UR7, 0x18 ;  /* 0x0000000706067291 */ /* 0x008fe2000f8ec0ff */
[----:B------:R-:W3:Y:S11]  /*08d0*/  FENCE.VIEW.ASYNC.S ;  /* 0x00000000000073c6 */ /* 0x000ef60000000000 */
[----:B---3--:R3:W1:Y:S01]  /*08e0*/  SYNCS.EXCH.64 URZ, [UR6+0xb0], UR8 ;  /* 0x0000b00806ff75b2 */ /* 0x0086620008000100 */
[----:B------:R3:W1:Y:S01]  /*08f0*/  SYNCS.EXCH.64 URZ, [UR6+0xd0], UR4 ;  /* 0x0000d00406ff75b2 */ /* 0x0006620008000100 */
[----:B------:R3:W1:Y:S01]  /*0900*/  SYNCS.EXCH.64 URZ, [UR6+0xb8], UR8 ;  /* 0x0000b80806ff75b2 */ /* 0x0006620008000100 */
[----:B------:R3:W1:Y:S01]  /*0910*/  SYNCS.EXCH.64 URZ, [UR6+0xd8], UR4 ;  /* 0x0000d80406ff75b2 */ /* 0x0006620008000100 */
[----:B------:R3:W1:Y:S01]  /*0920*/  SYNCS.EXCH.64 URZ, [UR6+0xc0], UR8 ;  /* 0x0000c00806ff75b2 */ /* 0x0006620008000100 */
[----:B------:R3:W1:Y:S01]  /*0930*/  SYNCS.EXCH.64 URZ, [UR6+0xe0], UR4 ;  /* 0x0000e00406ff75b2 */ /* 0x0006620008000100 */
[----:B------:R3:W1:Y:S01]  /*0940*/  SYNCS.EXCH.64 URZ, [UR6+0xc8], UR8 ;  /* 0x0000c80806ff75b2 */ /* 0x0006620008000100 */
[----:B------:R3:W1:Y:S01]  /*0950*/  SYNCS.EXCH.64 URZ, [UR6+0xe8], UR4 ;  /* 0x0000e80406ff75b2 */ /* 0x0006620008000100 */
[----:B------:R-:W-:Y:S01]  /*0960*/  NOP ;  /* 0x0000000000007918 */ /* 0x000fe20000000000 */
.L_x_11:
[----:B------:R-:W2:Y:S01]  /*0970*/  SHFL.IDX PT, R2, R99, RZ, 0x1f ;  /* 0x00001fff63027589 */ /* 0x000ea200000e0000 */
[----:B------:R-:W-:Y:S01]  /*0980*/  NOP ;  /* 0x0000000000007918 */ /* 0x000fe20000000000 */
[----:B--2---:R-:W-:-:S13]  /*0990*/  ISETP.NE.AND P0, PT, R2, 0x3, PT ;  /* 0x000000030200780c */ /* 0x004fda0003f05270 */
[----:B------:R-:W-:Y:S05]  /*09a0*/  @P0 BRA `(.L_x_12) ;  /* 0x0000000000300947 */ /* 0x000fea0003800000 */
[----:B---3--:R-:W2:Y:S01]  /*09b0*/  S2UR UR5, SR_CgaCtaId ;  /* 0x00000000000579c3 */ /* 0x008ea20000008800 */
[----:B------:R-:W-:Y:S01]  /*09c0*/  UMOV UR6, 0x400 ;  /* 0x0000040000067882 */ /* 0x000fe20000000000 */
[----:B------:R-:W-:Y:S01]  /*09d0*/  UMOV UR4, 0x20 ;  /* 0x0000002000047882 */ /* 0x000fe20000000000 */
[----:B------:R-:W-:Y:S01]  /*09e0*/  ELECT P0, URZ, PT ;  /* 0x0000000000ff782f */ /* 0x000fe20003800000 */
[----:B--2---:R-:W-:Y:S02]  /*09f0*/  ULEA UR5, UR5, UR6, 0x18 ;  /* 0x0000000605057291 */ /* 0x004fe4000f8ec0ff */
[----:B------:R-:W-:-:S04]  /*0a00*/  UIADD3 UR6, UPT, UPT, -UR4, 0x100000, URZ ;  /* 0x0010000004067890 */ /* 0x000fc8000fffe1ff */
[----:B------:R-:W-:Y:S02]  /*0a10*/  USHF.L.U32 UR7, UR6, 0xb, URZ ;  /* 0x0000000b06077899 */ /* 0x000fe400080006ff */
[----:B------:R-:W-:Y:S01]  /*0a20*/  USHF.L.U32 UR6, UR6, 0x1, URZ ;  /* 0x0000000106067899 */ /* 0x000fe200080006ff */
[----:B------:R-:W2:Y:S11]  /*0a30*/  FENCE.VIEW.ASYNC.S ;  /* 0x00000000000073c6 */ /* 0x000eb60000000000 */
[----:B--2---:R2:W3:Y:S01]  /*0a40*/  SYNCS.EXCH.64 URZ, [UR5+0xf0], UR6 ;  /* 0x0000f00605ff75b2 */ /* 0x0044e20008000100 */
[----:B------:R2:W1:Y:S01]  /*0a50*/  SYNCS.EXCH.64 URZ, [UR5+0xf8], UR6 ;  /* 0x0000f80605ff75b2 */ /* 0x0004620008000100 */
[----:B------:R-:W-:Y:S01]  /*0a60*/  NOP ;  /* 0x0000000000007918 */ /* 0x000fe20000000000 */
.L_x_12:
[----:B------:R-:W4:Y:S01]  /*0a70*/  SHFL.IDX PT, R2, R99, RZ, 0x1f ;  /* 0x00001fff63027589 */ /* 0x000f2200000e0000 */
[----:B------:R-:W-:Y:S01]  /*0a80*/  NOP ;  /* 0x0000000000007918 */ /* 0x000fe20000000000 */
[----:B----4-:R-:W-:-:S13]  /*0a90*/  ISETP.NE.AND P0, PT, R2, 0x4, PT ;  /* 0x000000040200780c */ /* 0x010fda0003f05270 */
[----:B------:R-:W-:Y:S05]  /*0aa0*/  @P0 BRA `(.L_x_13) ;  /* 0x00000000004c0947 */ /* 0x000fea0003800000 */
[----:B--23--:R-:W2:Y:S01]  /*0ab0*/  S2UR UR5, SR_CgaCtaId ;  /* 0x00000000000579c3 */ /* 0x00cea20000008800 */
[----:B------:R-:W-:Y:S01]  /*0ac0*/  UMOV UR7, 0x1e0 ;  /* 0x000001e000077882 */ /* 0x000fe20000000000 */
[----:B------:R-:W-:Y:S01]  /*0ad0*/  UMOV UR6, 0x400 ;  /* 0x0000040000067882 */ /* 0x000fe20000000000 */
[----:B------:R-:W-:Y:S01]  /*0ae0*/  USEL UR7, UR7, 0x1a0, UP6 ;  /* 0x000001a007077887 */ /* 0x000fe2000b000000 */
[----:B------:R-:W-:Y:S01]  /*0af0*/  UMOV UR4, 0x1 ;  /* 0x0000000100047882 */ /* 0x000fe20000000000 */
[----:B------:R-:W-:Y:S01]  /*0b00*/  ELECT P0, URZ, PT ;  /* 0x0000000000ff782f */ /* 0x000fe20003800000 */
[----:B------:R-:W-:-:S04]  /*0b10*/  UIADD3 UR8, UPT, UPT, -UR4, 0x100000, URZ ;  /* 0x0010000004087890 */ /* 0x000fc8000fffe1ff */
[----:B------:R-:W-:Y:S02]  /*0b20*/  USHF.L.U32 UR9, UR8, 0xb, URZ ;  /* 0x0000000b08097899 */ /* 0x000fe400080006ff */
[----:B------:R-:W-:Y:S02]  /*0b30*/  USHF.L.U32 UR8, UR8, 0x1, URZ ;  /* 0x0000000108087899 */ /* 0x000fe400080006ff */
[----:B--2---:R-:W-:Y:S02]  /*0b40*/  ULEA UR5, UR5, UR6, 0x18 ;  /* 0x0000000605057291 */ /* 0x004fe4000f8ec0ff */
[----:B------:R-:W-:-:S04]  /*0b50*/  UIADD3 UR6, UPT, UPT, -UR7, 0x100000, URZ ;  /* 0x0010000007067890 */ /* 0x000fc8000fffe1ff */
[----:B------:R-:W-:Y:S02]  /*0b60*/  USHF.L.U32 UR7, UR6, 0xb, URZ ;  /* 0x0000000b06077899 */ /* 0x000fe400080006ff */
[----:B------:R-:W-:Y:S01]  /*0b70*/  USHF.L.U32 UR6, UR6, 0x1, URZ ;  /* 0x0000000106067899 */ /* 0x000fe200080006ff */
[----:B------:R-:W2:Y:S03]  /*0b80*/  FENCE.VIEW.ASYNC.S ;  /* 0x00000000000073c6 */ /* 0x000ea60000000000 */
[----:B--2---:R4:W2:Y:S08]  /*0b90*/  SYNCS.EXCH.64 URZ, [UR5+0x100], UR8 ;  /* 0x0001000805ff75b2 */ /* 0x0048b00008000100 */
[----:B------:R4:W3:Y:S01]  /*0ba0*/  SYNCS.EXCH.64 URZ, [UR5+0x110], UR6 ;  /* 0x0001100605ff75b2 */ /* 0x0008e20008000100 */
[----:B------:R4:W1:Y:S01]  /*0bb0*/  SYNCS.EXCH.64 URZ, [UR5+0x108], UR8 ;  /* 0x0001080805ff75b2 */ /* 0x0008620008000100 */
[----:B------:R4:W1:Y:S02]  /*0bc0*/  SYNCS.EXCH.64 URZ, [UR5+0x118], UR6 ;  /* 0x0001180605ff75b2 */ /* 0x0008640008000100 */
[----:B----4-:R-:W-:Y:S01]  /*0bd0*/  NOP ;  /* 0x0000000000007918 */ /* 0x010fe20000000000 */
.L_x_13:
[----:B------:R-:W4:Y:S01]  /*0be0*/  SHFL.IDX PT, R2, R99, RZ, 0x1f ;  /* 0x00001fff63027589 */ /* 0x000f2200000e0000 */
[----:B------:R-:W-:Y:S01]  /*0bf0*/  NOP ;  /* 0x0000000000007918 */ /* 0x000fe20000000000 */
[----:B----4-:R-:W-:-:S13]  /*0c00*/  ISETP.NE.AND P0, PT, R2, 0x5, PT ;  /* 0x000000050200780c */ /* 0x010fda0003f05270 */
[----:B------:R-:W-:Y:S05]  /*0c10*/  @P0 BRA `(.L_x_14) ;  /* 0x0000000000480947 */ /* 0x000fea0003800000 */
[----:B--23--:R-:W2:Y:S01]  /*0c20*/  S2UR UR6, SR_CgaCtaId ;  /* 0x00000000000679c3 */ /* 0x00cea20000008800 */
        /* <DEDUP_REMOVED lines=10> */
[----:B--2---:R-:W-:Y:S01]  /*0cd0*/  ULEA UR6, UR6, UR7, 0x18 ;  /* 0x0000000706067291 */ /* 0x004fe2000f8ec0ff */
[----:B------:R-:W2:Y:S11]  /*0ce0*/  FENCE.VIEW.ASYNC.S ;  /* 0x00000000000073c6 */ /* 0x000eb60000000000 */
[----:B--2---:R4:W2:Y:S01]  /*0cf0*/  SYNCS.EXCH.64 URZ, [UR6+0x120], UR8 ;  /* 0x0001200806ff75b2 */ /* 0x0048a20008000100 */
[----:B------:R4:W3:Y:S01]  /*0d00*/  SYNCS.EXCH.64 URZ, [UR6+0x130], UR4 ;  /* 0x0001300406ff75b2 */ /* 0x0008e20008000100 */
[----:B------:R4:W1:Y:S01]  /*0d10*/  SYNCS.EXCH.64 URZ, [UR6+0x128], UR8 ;  /* 0x0001280806ff75b2 */ /* 0x0008620008000100 */
[----:B------:R4:W1:Y:S02]  /*0d20*/  SYNCS.EXCH.64 URZ, [UR6+0x138], UR4 ;  /* 0x0001380406ff75b2 */ /* 0x0008640008000100 */
[----:B----4-:R-:W-:Y:S01]  /*0d30*/  NOP ;  /* 0x0000000000007918 */ /* 0x010fe20000000000 */
.L_x_14:
[----:B------:R-:W4:Y:S01]  /*0d40*/  SHFL.IDX PT, R2, R99, RZ, 0x1f ;  /* 0x00001fff63027589 */ /* 0x000f2200000e0000 */
[----:B------:R-:W1:Y:S01]  /*0d50*/  S2UR UR37, SR_CgaCtaId ;  /* 0x00000000002579c3 */ /* 0x000e620000008800 */
[----:B------:R-:W-:Y:S01]  /*0d60*/  NOP ;  /* 0x0000000000007918 */ /* 0x000fe20000000000 */
[----:B----4-:R-:W-:-:S13]  /*0d70*/  ISETP.NE.AND P0, PT, R2, 0x3, PT ;  /* 0x000000030200780c */ /* 0x010fda0003f05270 */
[----:B-1----:R-:W-:Y:S05]  /*0d80*/  @P0 BRA `(.L_x_15) ;  /* 0x0000000000340947 */ /* 0x002fea0003800000 */
[----:B--23--:R-:W-:Y:S01]  /*0d90*/  UMOV UR5, 0x400 ;  /* 0x0000040000057882 */ /* 0x00cfe20000000000 */
[----:B------:R-:W-:Y:S01]  /*0da0*/  UMOV UR4, 0x20 ;  /* 0x0000002000047882 */ /* 0x000fe20000000000 */
[----:B------:R-:W-:Y:S02]  /*0db0*/  ULEA UR5, UR37, UR5, 0x18 ;  /* 0x0000000525057291 */ /* 0x000fe4000f8ec0ff */
[----:B------:R-:W-:-:S04]  /*0dc0*/  UIADD3 UR6, UPT, UPT, -UR4, 0x100000, URZ ;  /* 0x0010000004067890 */ /* 0x000fc8000fffe1ff */
[----:B------:R-:W-:Y:S02]  /*0dd0*/  USHF.L.U32 UR7, UR6, 0xb, URZ ;  /* 0x0000000b06077899 */ /* 0x000fe400080006ff */
[----:B------:R-:W-:Y:S01]  /*0de0*/  USHF.L.U32 UR6, UR6, 0x1, URZ ;  /* 0x0000000106067899 */ /* 0x000fe200080006ff */
[----:B------:R-:W-:Y:S01]  /*0df0*/  ELECT P0, URZ, PT ;  /* 0x0000000000ff782f */ /* 0x000fe20003800000 */
[----:B------:R-:W1:Y:S10]  /*0e00*/  FENCE.VIEW.ASYNC.S ;  /* 0x00000000000073c6 */ /* 0x000e740000000000 */
[----:B-1----:R1:W4:Y:S01]  /*0e10*/  SYNCS.EXCH.64 URZ, [UR5+0x140], UR6 ;  /* 0x0001400605ff75b2 */ /* 0x0023220008000100 */
[----:B------:R1:W2:Y:S01]  /*0e20*/  SYNCS.EXCH.64 URZ, [UR5+0x150], UR6 ;  /* 0x0001500605ff75b2 */ /* 0x0002a20008000100 */
[----:B------:R1:W3:Y:S01]  /*0e30*/  SYNCS.EXCH.64 URZ, [UR5+0x148], UR6 ;  /* 0x0001480605ff75b2 */ /* 0x0002e20008000100 */
[----:B------:R1:W1:Y:S01]  /*0e40*/  SYNCS.EXCH.64 URZ, [UR5+0x158], UR6 ;  /* 0x0001580605ff75b2 */ /* 0x0002620008000100 */
[----:B------:R-:W-:Y:S01]  /*0e50*/  NOP ;  /* 0x0000000000007918 */ /* 0x000fe20000000000 */
.L_x_15:
[----:B---3--:R-:W3:Y:S01]  /*0e60*/  LDCU UR4, c[0x0][0x36c] ;  /* 0x00006d80ff0477ac */ /* 0x008ee20008000800 */
[----:B------:R-:W-:Y:S01]  /*0e70*/  ISETP.NE.OR P5, PT, R0, 0x2, !P5 ;  /* 0x000000020000780c */ /* 0x000fe20006fa5670 */
[----:B------:R-:W-:Y:S01]  /*0e80*/  NOP ;  /* 0x0000000000007918 */ /* 0x000fe20000000000 */
[----:B------:R-:W-:Y:S01]  /*0e90*/  LOP3.LUT R2, R3, 0x1f, RZ, 0xc0, !PT ;  /* 0x0000001f03027812 */ /* 0x000fe200078ec0ff */
[----:B------:R-:W-:Y:S02]  /*0ea0*/  UISETP.NE.AND UP4, UPT, UR13, 0x2, UPT ;  /* 0x000000020d00788c */ /* 0x000fe4000bf85270 */
[----:B------:R-:W-:Y:S02]  /*0eb0*/  UISETP.NE.AND UP3, UPT, UR13, URZ, UPT ;  /* 0x000000ff0d00728c */ /* 0x000fe4000bf65270 */
[----:B---3--:R-:W-:-:S09]  /*0ec0*/  UISETP.EQ.U32.AND UP1, UPT, UR4, 0x1, UPT ;  /* 0x000000010400788c */ /* 0x008fd2000bf22070 */
[----:B------:R-:W-:Y:S05]  /*0ed0*/  BRA.U !UP1, `(.L_x_16) ;  /* 0x0000000109087547 */ /* 0x000fea000b800000 */
[----:B-12-4-:R-:W-:Y:S01]  /*0ee0*/  UCGABAR_ARV ;  /* 0x00000000000079c7 */ /* 0x016fe20008000000 */
[----:B------:R-:W-:Y:S05]  /*0ef0*/  BRA `(.L_x_17) ;  /* 0x0000000000047947 */ /* 0x000fea0003800000 */
.L_x_16:
[----:B-12-4-:R-:W-:Y:S01]  /*0f00*/  NOP ;  /* 0x0000000000007918 */ /* 0x016fe20000000000 */
.L_x_17:
[----:B------:R-:W1:Y:S01]  /*0f10*/  S2UR UR20, SR_CTAID.X ;  /* 0x00000000001479c3 */ /* 0x000e620000002500 */
[----:B------:R-:W-:-:S05]  /*0f20*/  CS2R.32 R43, SR_CgaSize ;  /* 0x00000000002b7805 */ /* 0x000fca0000008a00 */
[----:B------:R-:W-:-:S05]  /*0f30*/  IMAD R43, R43, -0xa0, RZ ;  /* 0xffffff602b2b7824 */ /* 0x000fca00078e02ff */
[----:B------:R-:W-:-:S14]  /*0f40*/  R2UR UR5, R43 ;  /* 0x000000002b0572ca */ /* 0x000fdc00000e0000 */
[----:B------:R-:W2:Y:S01]  /*0f50*/  LDCU UR5, c[0x0][UR5+0x2b0] ;  /* 0x00005600050577ac */ /* 0x000ea20008000800 */
[----:B------:R-:W-:-:S05]  /*0f60*/  CS2R.32 R43, SR_CgaSize ;  /* 0x00000000002b7805 */ /* 0x000fca0000008a00 */
[----:B------:R-:W-:-:S05]  /*0f70*/  IMAD R43, R43, -0xa0, RZ ;  /* 0xffffff602b2b7824 */ /* 0x000fca00078e02ff */
[----:B------:R-:W-:-:S14]  /*0f80*/  R2UR UR4, R43 ;  /* 0x000000002b0472ca */ /* 0x000fdc00000e0000 */
[----:B------:R-:W3:Y:S01]  /*0f90*/  LDCU UR4, c[0x0][UR4+0x2b4] ;  /* 0x00005680040477ac */ /* 0x000ee20008000800 */
[----:B------:R-:W4:Y:S01]  /*0fa0*/  S2UR UR12, SR_CTAID.Y ;  /* 0x00000000000c79c3 */ /* 0x000f220000002600 */
[----:B------:R-:W-:-:S05]  /*0fb0*/  CS2R.32 R43, SR_CgaSize ;  /* 0x00000000002b7805 */ /* 0x000fca0000008a00 */
[----:B------:R-:W-:-:S05]  /*0fc0*/  IMAD R43, R43, -0xa0, RZ ;  /* 0xffffff602b2b7824 */ /* 0x000fca00078e02ff */
[----:B------:R-:W-:-:S14]  /*0fd0*/  R2UR UR7, R43 ;  /* 0x000000002b0772ca */ /* 0x000fdc00000e0000 */
[----:B------:R-:W3:Y:S01]  /*0fe0*/  LDCU UR7, c[0x0][UR7+0x2a0] ;  /* 0x00005400070777ac */ /* 0x000ee20008000800 */
[----:B------:R-:W-:-:S05]  /*0ff0*/  CS2R.32 R43, SR_CgaSize ;  /* 0x00000000002b7805 */ /* 0x000fca0000008a00 */
[----:B------:R-:W-:-:S05]  /*1000*/  IMAD R43, R43, -0xa0, RZ ;  /* 0xffffff602b2b7824 */ /* 0x000fca00078e02ff */
[----:B------:R-:W-:-:S14]  /*1010*/  R2UR UR6, R43 ;  /* 0x000000002b0672ca */ /* 0x000fdc00000e0000 */
[----:B------:R-:W3:Y:S01]  /*1020*/  LDCU UR6, c[0x0][UR6+0x2a4] ;  /* 0x00005480060677ac */ /* 0x000ee20008000800 */
[----:B------:R-:W3:Y:S01]  /*1030*/  LDC R43, c[0x0][0xf24] ;  /* 0x0003c900ff2b7b82 */ /* 0x000ee20000000800 */
[----:B------:R-:W3:Y:S01]  /*1040*/  LDCU UR17, c[0x0][0xf24] ;  /* 0x0001e480ff1177ac */ /* 0x000ee20008000800 */
[----:B------:R-:W3:Y:S01]  /*1050*/  LDCU UR14, c[0x0][0xf30] ;  /* 0x0001e600ff0e77ac */ /* 0x000ee20008000800 */
[----:B-1----:R-:W-:-:S05]  /*1060*/  I2FP.F32.U32 R4, UR20 ;  /* 0x0000001400047c45 */ /* 0x002fca0008201000 */
[----:B--2---:R-:W-:Y:S01]  /*1070*/  FMUL R4, R4, UR5 ;  /* 0x0000000504047c20 */ /* 0x004fe20008400000 */
[----:B------:R-:W-:Y:S01]  /*1080*/  USHF.L.U32 UR5, UR37, 0xc, URZ ;  /* 0x0000000c25057899 */ /* 0x000fe200080006ff */
[----:B----4-:R-:W-:-:S03]  /*1090*/  I2FP.F32.U32 R0, UR12 ;  /* 0x0000000c00007c45 */ /* 0x010fc60008201000 */
[----:B------:R-:W-:Y:S01]  /*10a0*/  ULOP3.LUT UR5, UR5, 0x1000, URZ, 0xc0, !UPT ;  /* 0x0000100005057892 */ /* 0x000fe2000f8ec0ff */
[----:B------:R-:W1:Y:S01]  /*10b0*/  F2I.U32.TRUNC.NTZ R4, R4 ;  /* 0x0000000400047305 */ /* 0x000e62000020f000 */
[----:B---3--:R-:W-:Y:S01]  /*10c0*/  FMUL R0, R0, UR4 ;  /* 0x0000000400007c20 */ /* 0x008fe20008400000 */
[----:B------:R-:W-:-:S04]  /*10d0*/  USHF.L.U32 UR4, UR37, 0x9, URZ ;  /* 0x0000000925047899 */ /* 0x000fc800080006ff */
[----:B------:R-:W-:Y:S02]  /*10e0*/  ULOP3.LUT UR4, UR4, 0x200, URZ, 0xc0, !UPT ;  /* 0x0000020004047892 */ /* 0x000fe4000f8ec0ff */
[----:B------:R-:W2:Y:S01]  /*10f0*/  F2I.U32.TRUNC.NTZ R0, R0 ;  /* 0x0000000000007305 */ /* 0x000ea2000020f000 */
[----:B-1----:R-:W-:Y:S02]  /*1100*/  R2UR UR39, R4 ;  /* 0x00000000042772ca */ /* 0x002fe400000e0000 */
[----:B--2---:R-:W-:Y:S02]  /*1110*/  R2UR UR38, R0 ;  /* 0x00000000002672ca */ /* 0x004fe400000e0000 */
[----:B------:R-:W-:-:S09]  /*1120*/  PRMT R0, RZ, 0x7610, R0 ;  /* 0x00007610ff007816 */ /* 0x000fd20000000000 */
[----:B------:R-:W-:-:S04]  /*1130*/  UIADD3 UR39, UPT, UPT, -UR39, URZ, URZ ;  /* 0x000000ff27277290 */ /* 0x000fc8000fffe1ff */
[----:B------:R-:W-:Y:S02]  /*1140*/  UIMAD UR39, UR7, UR39, UR20 ;  /* 0x00000027072772a4 */ /* 0x000fe4000f8e0214 */
[----:B------:R-:W-:-:S04]  /*1150*/  UIADD3 UR38, UPT, UPT, -UR38, URZ, URZ ;  /* 0x000000ff26267290 */ /* 0x000fc8000fffe1ff */
[----:B------:R-:W-:Y:S01]  /*1160*/  UIMAD UR38, UR6, UR38, UR12 ;  /* 0x00000026062672a4 */ /* 0x000fe2000f8e020c */
[----:B------:R-:W-:Y:S11]  /*1170*/  BRA.U UP3, `(.L_x_18) ;  /* 0x0000000103247547 */ /* 0x000ff6000b800000 */
[----:B------:R-:W-:-:S04]  /*1180*/  UISETP.NE.AND UP2, UPT, UR38, URZ, UPT ;  /* 0x000000ff2600728c */ /* 0x000fc8000bf45270 */
[----:B------:R-:W-:-:S04]  /*1190*/  UISETP.EQ.OR UP2, UPT, UR39, URZ, !UP2 ;  /* 0x000000ff2700728c */ /* 0x000fc8000d742670 */
[----:B------:R-:W-:Y:S02]  /*11a0*/  USEL UR7, URZ, 0x1, !UP2 ;  /* 0x00000001ff077887 */ /* 0x000fe4000d000000 */
[----:B------:R-:W-:-:S04]  /*11b0*/  UISETP.NE.AND UP2, UPT, UR38, URZ, UPT ;  /* 0x000000ff2600728c */ /* 0x000fc8000bf45270 */
[----:B------:R-:W-:Y:S02]  /*11c0*/  USEL UR6, URZ, 0x2, UP2 ;  /* 0x00000002ff067887 */ /* 0x000fe40009000000 */
[----:B------:R-:W-:-:S04]  /*11d0*/  UISETP.NE.AND UP2, UPT, UR39, 0x1, UPT ;  /* 0x000000012700788c */ /* 0x000fc8000bf45270 */
[----:B------:R-:W-:-:S04]  /*11e0*/  USEL UR6, UR6, 0x2, UP2 ;  /* 0x0000000206067887 */ /* 0x000fc80009000000 */
[----:B------:R-:W-:-:S06]  /*11f0*/  UIADD3 UR6, UPT, UPT, UR7, UR6, URZ ;  /* 0x0000000607067290 */ /* 0x000fcc000fffe0ff */
[----:B------:R-:W-:-:S07]  /*1200*/  MOV R0, UR6 ;  /* 0x0000000600007c02 */ /* 0x000fce0008000f00 */
.L_x_18:
[----:B------:R-:W1:Y:S01]  /*1210*/  S2UR UR36, SR_CTAID.Z ;  /* 0x00000000002479c3 */ /* 0x000e620000002700 */
[----:B------:R-:W-:-:S09]  /*1220*/  UISETP.GE.AND UP2, UPT, UR17, 0x1, UPT ;  /* 0x000000011100788c */ /* 0x000fd2000bf46270 */
[----:B------:R-:W-:Y:S05]  /*1230*/  BRA.U !UP2, `(.L_x_19) ;  /* 0x000000010ac07547 */ /* 0x000fea000b800000 */
[----:B------:R-:W2:Y:S01]  /*1240*/  LDCU.128 UR8, c[0x0][0xf10] ;  /* 0x0001e200ff0877ac */ /* 0x000ea20008000c00 */
[----:B------:R-:W3:Y:S01]  /*1250*/  LDCU UR16, c[0x0][0xf0c] ;  /* 0x0001e180ff1077ac */ /* 0x000ee20008000800 */
[----:B------:R-:W4:Y:S01]  /*1260*/  LDCU UR19, c[0x0][0x370] ;  /* 0x00006e00ff1377ac */ /* 0x000f220008000800 */
[----:B------:R-:W1:Y:S01]  /*1270*/  LDCU UR18, c[0x0][0x374] ;  /* 0x00006e80ff1277ac */ /* 0x000e620008000800 */
[----:B------:R-:W1:Y:S01]  /*1280*/  LDCU UR15, c[0x0][0xf20] ;  /* 0x0001e400ff0f77ac */ /* 0x000e620008000800 */
[----:B--2---:R-:W-:Y:S02]  /*1290*/  UIMAD.WIDE.U32 UR6, UR20, UR8, URZ ;  /* 0x00000008140672a5 */ /* 0x004fe4000f8e00ff */
[----:B---3--:R-:W-:Y:S02]  /*12a0*/  UISETP.NE.AND UP2, UPT, UR16, 0x1, UPT ;  /* 0x000000011000788c */ /* 0x008fe4000bf45270 */
[----:B------:R-:W-:Y:S02]  /*12b0*/  UIMAD.WIDE.U32 UR22, UR12, UR11, URZ ;  /* 0x0000000b0c1672a5 */ /* 0x000fe4000f8e00ff */
[----:B----4-:R-:W-:-:S02]  /*12c0*/  UIMAD.WIDE.U32 UR24, UR19, UR8, URZ ;  /* 0x00000008131872a5 */ /* 0x010fc4000f8e00ff */
[----:B------:R-:W-:-:S03]  /*12d0*/  USHF.R.U32.HI UR8, URZ, UR9, UR7 ;  /* 0x00000009ff087299 */ /* 0x000fc60008011607 */
[----:B------:R-:W2:Y:S02]  /*12e0*/  LDCU.64 UR6, c[0x0][0xf28] ;  /* 0x0001e500ff0677ac */ /* 0x000ea40008000a00 */
[----:B------:R-:W-:Y:S01]  /*12f0*/  UMOV UR21, UR25 ;  /* 0x0000001900157c82 */ /* 0x000fe20008000000 */
[----:B------:R-:W-:Y:S02]  /*1300*/  USEL UR8, UR20, UR8, !UP2 ;  /* 0x0000000814087287 */ /* 0x000fe4000d000000 */
[----:B------:R-:W-:Y:S02]  /*1310*/  @UP2 USHF.R.U32.HI UR19, URZ, UR9, UR21 ;  /* 0x00000009ff132299 */ /* 0x000fe40008011615 */
[----:B------:R-:W-:Y:S02]  /*1320*/  UISETP.NE.AND UP2, UPT, UR10, 0x1, UPT ;  /* 0x000000010a00788c */ /* 0x000fe4000bf45270 */
[----:B-1----:R-:W-:Y:S02]  /*1330*/  UIMAD.WIDE.U32 UR24, UR18, UR11, URZ ;  /* 0x0000000b121872a5 */ /* 0x002fe4000f8e00ff */
[----:B------:R-:W-:-:S04]  /*1340*/  USHF.R.U32.HI UR9, URZ, UR15, UR23 ;  /* 0x0000000fff097299 */ /* 0x000fc80008011617 */
[----:B------:R-:W-:Y:S02]  /*1350*/  USEL UR9, UR12, UR9, !UP2 ;  /* 0x000000090c097287 */ /* 0x000fe4000d000000 */
[----:B--2---:R-:W-:Y:S02]  /*1360*/  UIMAD.WIDE.U32 UR22, UR19, UR6, URZ ;  /* 0x00000006131672a5 */ /* 0x004fe4000f8e00ff */
[----:B------:R-:W-:Y:S02]  /*1370*/  @UP2 USHF.R.U32.HI UR18, URZ, UR15, UR25 ;  /* 0x0000000fff122299 */ /* 0x000fe40008011619 */
[----:B------:R-:W-:Y:S02]  /*1380*/  UISETP.NE.AND UP2, UPT, UR17, 0x1, UPT ;  /* 0x000000011100788c */ /* 0x000fe4000bf45270 */
[----:B------:R-:W-:Y:S02]  /*1390*/  UIMAD.WIDE.U32 UR24, UR18, UR6, URZ ;  /* 0x00000006121872a5 */ /* 0x000fe4000f8e00ff */
[----:B------:R-:W-:-:S04]  /*13a0*/  UIADD3 UR15, UPT, UPT, -UR9, URZ, URZ ;  /* 0x000000ff090f7290 */ /* 0x000fc8000fffe1ff */
[----:B------:R-:W-:Y:S01]  /*13b0*/  UIMAD UR12, UR10, UR15, UR12 ;  /* 0x0000000f0a0c72a4 */ /* 0x000fe2000f8e020c */
[----:B------:R-:W-:Y:S02]  /*13c0*/  UMOV UR11, UR25 ;  /* 0x00000019000b7c82 */ /* 0x000fe40008000000 */
[----:B------:R-:W-:Y:S02]  /*13d0*/  @UP2 USHF.R.U32.HI UR19, URZ, UR7, UR23 ;  /* 0x00000007ff132299 */ /* 0x000fe40008011617 */
[----:B------:R-:W-:Y:S02]  /*13e0*/  @UP2 USHF.R.U32.HI UR18, URZ, UR7, UR11 ;  /* 0x00000007ff122299 */ /* 0x000fe4000801160b */
[----:B------:R-:W-:Y:S02]  /*13f0*/  UIMAD UR11, UR19, UR17, URZ ;  /* 0x00000011130b72a4 */ /* 0x000fe4000f8e02ff */
[----:B------:R-:W-:Y:S02]  /*1400*/  UIMAD UR18, UR18, UR17, URZ ;  /* 0x00000011121272a4 */ /* 0x000fe4000f8e02ff */
[----:B------:R-:W-:-:S02]  /*1410*/  UIMAD.WIDE.U32 UR24, UR9, UR6, URZ ;  /* 0x00000006091872a5 */ /* 0x000fc4000f8e00ff */
[----:B------:R-:W-:Y:S02]  /*1420*/  UISETP.GE.AND UP5, UPT, UR9, UR18, UPT ;  /* 0x000000120900728c */ /* 0x000fe4000bfa6270 */
[----:B------:R-:W-:Y:S02]  /*1430*/  UIMAD.WIDE.U32 UR22, UR8, UR6, URZ ;  /* 0x00000006081672a5 */ /* 0x000fe4000f8e00ff */
[----:B------:R-:W-:Y:S02]  /*1440*/  UISETP.GE.OR UP5, UPT, UR8, UR11, UP5 ;  /* 0x0000000b0800728c */ /* 0x000fe4000afa6670 */
[----:B------:R-:W-:Y:S01]  /*1450*/  UIADD3 UR15, UPT, UPT, -UR8, URZ, URZ ;  /* 0x000000ff080f7290 */ /* 0x000fe2000fffe1ff */
[----:B------:R-:W-:Y:S02]  /*1460*/  UMOV UR11, UR25 ;  /* 0x00000019000b7c82 */ /* 0x000fe40008000000 */
[----:B------:R-:W-:Y:S02]  /*1470*/  USHF.R.U32.HI UR6, URZ, UR7, UR11 ;  /* 0x00000007ff067299 */ /* 0x000fe4000801160b */
[----:B------:R-:W-:-:S02]  /*1480*/  UIMAD UR15, UR16, UR15, UR20 ;  /* 0x0000000f100f72a4 */ /* 0x000fc4000f8e0214 */
[----:B------:R-:W-:Y:S02]  /*1490*/  USEL UR6, UR9, UR6, !UP2 ;  /* 0x0000000609067287 */ /* 0x000fe4000d000000 */
[----:B------:R-:W-:Y:S02]  /*14a0*/  @!UP5 USHF.R.U32.HI UR11, URZ, UR7, UR23 ;  /* 0x00000007ff0bd299 */ /* 0x000fe40008011617 */
[----:B------:R-:W-:Y:S02]  /*14b0*/  UIADD3 UR7, UPT, UPT, -UR6, URZ, URZ ;  /* 0x000000ff06077290 */ /* 0x000fe4000fffe1ff */
[----:B------:R-:W-:Y:S02]  /*14c0*/  @!UP5 USEL UR11, UR8, UR11, !UP2 ;  /* 0x0000000b080bd287 */ /* 0x000fe4000d000000 */
[----:B------:R-:W-:Y:S02]  /*14d0*/  UIMAD UR7, UR17, UR7, UR9 ;  /* 0x00000007110772a4 */ /* 0x000fe4000f8e0209 */
[----:B------:R-:W-:-:S02]  /*14e0*/  @!UP5 UIADD3 UR6, UPT, UPT, UR6, -UR11, URZ ;  /* 0x8000000b0606d290 */ /* 0x000fc4000fffe0ff */
[----:B------:R-:W-:Y:S02]  /*14f0*/  @!UP5 UIMAD UR7, UR7, UR19, UR11 ;  /* 0x000000130707d2a4 */ /* 0x000fe4000f8e020b */
[----:B------:R-:W-:-:S04]  /*1500*/  @!UP5 UIMAD UR9, UR6, UR17, UR8 ;  /* 0x000000110609d2a4 */ /* 0x000fc8000f8e0208 */
[----:B------:R-:W-:Y:S01]  /*1510*/  UIMAD UR12, UR9, UR10, UR12 ;  /* 0x0000000a090c72a4 */ /* 0x000fe2000f8e020c */
[----:B------:R-:W-:Y:S02]  /*1520*/  @!UP5 UMOV UR8, UR7 ;  /* 0x000000070008dc82 */ /* 0x000fe40008000000 */
[----:B------:R-:W-:-:S12]  /*1530*/  UIMAD UR20, UR8, UR16, UR15 ;  /* 0x00000010081472a4 */ /* 0x000fd8000f8e020f */
.L_x_19:
[----:B------:R-:W-:-:S09]  /*1540*/  UISETP.NE.AND UP2, UPT, UR14, 0x1, UPT ;  /* 0x000000010e00788c */ /* 0x000fd2000bf45270 */
[----:B------:R-:W-:Y:S05]  /*1550*/  BRA.U UP2, `(.L_x_20) ;  /* 0x0000000102407547 */ /* 0x000fea000b800000 */
[----:B------:R-:W2:Y:S01]  /*1560*/  LDCU.128 UR8, c[0x0][0xf10] ;  /* 0x0001e200ff0877ac */ /* 0x000ea20008000c00 */
[----:B------:R-:W3:Y:S01]  /*1570*/  LDCU UR7, c[0x0][0xf0c] ;  /* 0x0001e180ff0777ac */ /* 0x000ee20008000800 */
[----:B------:R-:W4:Y:S01]  /*1580*/  LDCU UR6, c[0x0][0xf20] ;  /* 0x0001e400ff0677ac */ /* 0x000f220008000800 */
[----:B--2---:R-:W-:Y:S02]  /*1590*/  UIMAD.WIDE.U32 UR16, UR20, UR8, URZ ;  /* 0x00000008141072a5 */ /* 0x004fe4000f8e00ff */
[----:B------:R-:W-:Y:S02]  /*15a0*/  UIMAD.WIDE.U32 UR14, UR12, UR11, URZ ;  /* 0x0000000b0c0e72a5 */ /* 0x000fe4000f8e00ff */
[----:B---3--:R-:W-:-:S03]  /*15b0*/  UISETP.NE.AND UP2, UPT, UR7, 0x1, UPT ;  /* 0x000000010700788c */ /* 0x008fc6000bf45270 */
[----:B------:R-:W-:Y:S01]  /*15c0*/  UMOV UR11, UR17 ;  /* 0x00000011000b7c82 */ /* 0x000fe20008000000 */
[----:B----4-:R-:W-:Y:S02]  /*15d0*/  USHF.R.U32.HI UR6, URZ, UR6, UR15 ;  /* 0x00000006ff067299 */ /* 0x010fe4000801160f */
[----:B------:R-:W-:-:S04]  /*15e0*/  USHF.R.U32.HI UR8, URZ, UR9, UR11 ;  /* 0x00000009ff087299 */ /* 0x000fc8000801160b */
[----:B------:R-:W-:Y:S02]  /*15f0*/  USEL UR8, UR20, UR8, !UP2 ;  /* 0x0000000814087287 */ /* 0x000fe4000d000000 */
[----:B------:R-:W-:-:S04]  /*1600*/  UISETP.NE.AND UP2, UPT, UR10, 0x1, UPT ;  /* 0x000000010a00788c */ /* 0x000fc8000bf45270 */
[----:B------:R-:W-:-:S04]  /*1610*/  USEL UR6, UR12, UR6, !UP2 ;  /* 0x000000060c067287 */ /* 0x000fc8000d000000 */
[----:B------:R-:W-:Y:S02]  /*1620*/  UIADD3 UR9, UPT, UPT, UR8, -UR6, URZ ;  /* 0x8000000608097290 */ /* 0x000fe4000fffe0ff */
[----:B------:R-:W-:Y:S02]  /*1630*/  UIADD3 UR6, UPT, UPT, -UR8, UR6, URZ ;  /* 0x0000000608067290 */ /* 0x000fe4000fffe1ff */
[----:B------:R-:W-:Y:S02]  /*1640*/  UIMAD UR12, UR9, UR10, UR12 ;  /* 0x0000000a090c72a4 */ /* 0x000fe4000f8e020c */
[----:B------:R-:W-:-:S12]  /*1650*/  UIMAD UR20, UR6, UR7, UR20 ;  /* 0x00000007061472a4 */ /* 0x000fd8000f8e0214 */
.L_x_20:
[----:B------:R-:W-:Y:S01]  /*1660*/  UISETP.NE.AND UP2, UPT, UR13, 0x2, UPT ;  /* 0x000000020d00788c */ /* 0x000fe2000bf45270 */
[----:B------:R-:W-:Y:S09]  /*1670*/  BRA.U !UP1, `(.L_x_21) ;  /* 0x00000001090c7547 */ /* 0x000ff2000b800000 */
[----:B------:R-:W-:Y:S01]  /*1680*/  UCGABAR_WAIT ;  /* 0x0000000000007dc7 */ /* 0x000fe20008000000 */
[----:B------:R-:W-:Y:S01]  /*1690*/  CCTL.IVALL ;  /* 0x00000000ff00798f */ /* 0x000fe20002000000 */
[----:B------:R-:W-:Y:S05]  /*16a0*/  BRA `(.L_x_22) ;  /* 0x0000000000047947 */ /* 0x000fea0003800000 */
.L_x_21:
[----:B------:R-:W-:Y:S06]  /*16b0*/  BAR.SYNC.DEFER_BLOCKING 0x0 ;  /* 0x0000000000007b1d */ /* 0x000fec0000010000 */
.L_x_22:
[----:B------:R-:W-:Y:S05]  /*16c0*/  BRA.U UP2, `(.L_x_23) ;  /* 0x0000001902447547 */ /* 0x000fea000b800000 */
[----:B------:R-:W2:Y:S01]  /*16d0*/  LDCU UR29, c[0x0][0x38c] ;  /* 0x00007180ff1d77ac */ /* 0x000ea20008000800 */
[----:B------:R-:W3:Y:S01]  /*16e0*/  LDC R8, c[0x0][0x370] ;  /* 0x0000dc00ff087b82 */ /* 0x000ee20000000800 */
[----:B------:R-:W-:Y:S01]  /*16f0*/  PLOP3.LUT P1, PT, PT, PT, UP6, 0x80, 0x8 ;  /* 0x000000000008781c */ /* 0x000fe20003f2f068 */
[----:B------:R-:W-:Y:S01]  /*1700*/  IMAD.MOV.U32 R15, RZ, RZ, 0x1 ;  /* 0x00000001ff0f7424 */ /* 0x000fe200078e00ff */
[----:B------:R-:W-:Y:S01]  /*1710*/  USHF.L.U32 UR22, UR37, 0x6, URZ ;  /* 0x0000000625167899 */ /* 0x000fe200080006ff */
[----:B------:R-:W-:Y:S01]  /*1720*/  ISETP.EQ.OR P4, PT, R2, RZ, P5 ;  /* 0x000000ff0200720c */ /* 0x000fe20002f82670 */
[----:B------:R-:W-:Y:S01]  /*1730*/  UISETP.NE.AND UP0, UPT, UR13, URZ, UPT ;  /* 0x000000ff0d00728c */ /* 0x000fe2000bf05270 */
[----:B------:R-:W-:Y:S01]  /*1740*/  PLOP3.LUT P1, PT, P1, PT, PT, 0x8, 0x80 ;  /* 0x000000000080781c */ /* 0x000fe20000f2e170 */
[----:B------:R-:W-:Y:S01]  /*1750*/  USEL UR14, URZ, 0x1, UP4 ;  /* 0x00000001ff0e7887 */ /* 0x000fe2000a000000 */
[----:B------:R-:W4:Y:S01]  /*1760*/  LDC R0, c[0x0][0x374] ;  /* 0x0000dd00ff007b82 */ /* 0x000f220000000800 */
[----:B------:R-:W-:Y:S01]  /*1770*/  IMAD.MOV.U32 R14, RZ, RZ, RZ ;  /* 0x000000ffff0e7224 */ /* 0x000fe200078e00ff */
[----:B------:R-:W-:Y:S01]  /*1780*/  CS2R R12, SRZ ;  /* 0x00000000000c7805 */ /* 0x000fe2000001ff00 */
[----:B------:R-:W-:Y:S01]  /*1790*/  IMAD.MOV.U32 R11, RZ, RZ, 0x1 ;  /* 0x00000001ff0b7424 */ /* 0x000fe200078e00ff */
[----:B------:R-:W1:Y:S01]  /*17a0*/  LDCU.64 UR40, c[0x0][0x348] ;  /* 0x00006900ff2877ac */ /* 0x000e620008000a00 */
[----:B------:R-:W-:-:S02]  /*17b0*/  ULOP3.LUT UR22, UR22, 0x40, URZ, 0xe2, !UPT ;  /* 0x0000004016167892 */ /* 0x000fc4000f8ee2ff */
[----:B--2---:R-:W-:Y:S02]  /*17c0*/  UIADD3 UR6, UPT, UPT, UR29, 0x7f, URZ ;  /* 0x0000007f1d067890 */ /* 0x004fe4000fffe0ff */
[----:B------:R-:W-:Y:S02]  /*17d0*/  USEL UR14, UR14, 0x2, UP0 ;  /* 0x000000020e0e7887 */ /* 0x000fe40008000000 */
[----:B------:R-:W-:Y:S01]  /*17e0*/  USHF.R.S32.HI UR31, URZ, 0x1f, UR6 ;  /* 0x0000001fff1f7899 */ /* 0x000fe20008011406 */
[----:B------:R-:W-:-:S03]  /*17f0*/  UMOV UR15, URZ ;  /* 0x000000ff000f7c82 */ /* 0x000fc60008000000 */
[----:B------:R-:W-:Y:S02]  /*1800*/  ULEA.HI UR31, UR31, UR6, URZ, 0x7 ;  /* 0x000000061f1f7291 */ /* 0x000fe4000f8f38ff */
[----:B------:R-:W-:Y:S02]  /*1810*/  UIADD3 UR6, UPT, UPT, UR29, -0x1, URZ ;  /* 0xffffffff1d067890 */ /* 0x000fe4000fffe0ff */
[----:B------:R-:W-:Y:S02]  /*1820*/  USHF.R.S32.HI UR31, URZ, 0x7, UR31 ;  /* 0x00000007ff1f7899 */ /* 0x000fe4000801141f */
[----:B------:R-:W-:Y:S02]  /*1830*/  UISETP.GE.U32.AND UP2, UPT, UR6, -0xff, UPT ;  /* 0xffffff010600788c */ /* 0x000fe4000bf46070 */
[----:B------:R-:W-:Y:S02]  /*1840*/  UISETP.LT.U32.AND UP1, UPT, UR31, 0xb, UPT ;  /* 0x0000000b1f00788c */ /* 0x000fe4000bf21070 */
[----:B------:R-:W-:-:S02]  /*1850*/  UIADD3 UR29, UPT, UPT, UR29, 0xfe, URZ ;  /* 0x000000fe1d1d7890 */ /* 0x000fc4000fffe0ff */
[----:B------:R-:W-:-:S04]  /*1860*/  USEL UR30, UR31, 0xb, UP1 ;  /* 0x0000000b1f1e7887 */ /* 0x000fc80008800000 */
[----:B------:R-:W-:Y:S02]  /*1870*/  UIADD3 UR7, UPT, UPT, UR30, -0x1, URZ ;  /* 0xffffffff1e077890 */ /* 0x000fe4000fffe0ff */
[----:B------:R-:W-:Y:S02]  /*1880*/  @UP2 UIADD3 UR7, UPT, UPT, UR30, URZ, URZ ;  /* 0x000000ff1e072290 */ /* 0x000fe4000fffe0ff */
[----:B------:R-:W-:Y:S02]  /*1890*/  UIADD3 UR23, UPT, UPT, UR31, -UR30, URZ ;  /* 0x8000001e1f177290 */ /* 0x000fe4000fffe0ff */
[----:B-1----:R-:W-:-:S12]  /*18a0*/  UIADD3 UR7, UPT, UPT, UR7, 0x1, URZ ;  /* 0x0000000107077890 */ /* 0x002fd8000fffe0ff */
.L_x_47:
[----:B------:R-:W-:Y:S01]  /*18b0*/  UISETP.NE.AND UP0, UPT, UR37, URZ, UPT ;  /* 0x000000ff2500728c */ /* 0x000fe2000bf05270 */
[----:B------:R-:W1:Y:S08]  /*18c0*/  S2UR UR37, SR_CgaCtaId ;  /* 0x00000000002579c3 */ /* 0x000e700000008800 */
[----:B------:R-:W-:Y:S05]  /*18d0*/  BRA.U UP0, `(.L_x_24) ;  /* 0x0000000100347547 */ /* 0x000fea000b800000 */
[----:B------:R-:W2:Y:S01]  /*18e0*/  S2R R2, SR_CgaCtaId ;  /* 0x0000000000027919 */ /* 0x000ea20000008800 */
[----:B------:R-:W-:-:S04]  /*18f0*/  MOV R3, 0x400 ;  /* 0x0000040000037802 */ /* 0x000fc80000000f00 */
[----:B--2---:R-:W-:Y:S02]  /*1900*/  LEA R2, R2, R3, 0x18 ;  /* 0x0000000302027211 */ /* 0x004fe400078ec0ff */
[----:B------:R-:W-:-:S03]  /*1910*/  SHF.L.U32 R3, R11, 0x1f, RZ ;  /* 0x0000001f0b037819 */ /* 0x000fc600000006ff */
[----:B------:R-:W-:-:S04]  /*1920*/  IMAD R2, R12, 0x8, R2 ;  /* 0x000000080c027824 */ /* 0x000fc800078e0202 */
[----:B------:R-:W2:Y:S02]  /*1930*/  SYNCS.PHASECHK.TRANS64.TRYWAIT P0, [R2+URZ+0x150], R3 ;  /* 0x00015003020075a7 */ /* 0x000ea400080011ff */
[----:B--2---:R-:W-:Y:S05]  /*1940*/  @!P0 BRA `(.L_x_25) ;  /* 0x000000cc00048947 */ /* 0x004fea0003800000 */
.L_x_200:
[----:B------:R-:W-:Y:S01]  /*1950*/  VIADD R12, R12, 0x1 ;  /* 0x000000010c0c7836 */ /* 0x000fe20000000000 */
[----:B------:R2:W-:Y:S04]  /*1960*/  SYNCS.ARRIVE.TRANS64.A1T0 RZ, [R2+URZ+0x140], RZ ;  /* 0x000140ff02ff79a7 */ /* 0x0005e800081000ff */
[----:B------:R-:W-:-:S04]  /*1970*/  ISETP.NE.AND P0, PT, R12, 0x2, PT ;  /* 0x000000020c00780c */ /* 0x000fc80003f05270 */
[----:B------:R-:W-:Y:S02]  /*1980*/  SEL R12, R12, RZ, P0 ;  /* 0x000000ff0c0c7207 */ /* 0x000fe40000000000 */
[----:B--2---:R-:W-:-:S04]  /*1990*/  SEL R2, RZ, 0x1, P0 ;  /* 0x00000001ff027807 */ /* 0x004fc80000000000 */
[----:B------:R-:W-:-:S07]  /*19a0*/  LOP3.LUT R11, R11, R2, RZ, 0x3c, !PT ;  /* 0x000000020b0b7212 */ /* 0x000fce00078e3cff */
.L_x_24:
[----:B------:R-:W-:Y:S01]  /*19b0*/  UMOV UR6, 0x400 ;  /* 0x0000040000067882 */ /* 0x000fe20000000000 */
[----:B------:R-:W-:Y:S01]  /*19c0*/  SHF.L.U32 R2, R15, 0x1f, RZ ;  /* 0x0000001f0f027819 */ /* 0x000fe200000006ff */
[----:B-1----:R-:W-:Y:S02]  /*19d0*/  ULEA UR6, UR37, UR6, 0x18 ;  /* 0x0000000625067291 */ /* 0x002fe4000f8ec0ff */
[----:B------:R-:W-:Y:S02]  /*19e0*/  UISETP.GE.U32.AND UP0, UPT, UR29, 0xff, UPT ;  /* 0x000000ff1d00788c */ /* 0x000fe4000bf06070 */
[----:B------:R-:W-:Y:S02]  /*19f0*/  ULEA UR8, UR15, UR6, 0x3 ;  /* 0x000000060f087291 */ /* 0x000fe4000f8e18ff */
[----:B------:R-:W-:Y:S02]  /*1a00*/  USHF.L.U32 UR35, UR20, 0x7, URZ ;  /* 0x0000000714237899 */ /* 0x000fe400080006ff */
[----:B------:R-:W-:Y:S01]  /*1a10*/  ULEA UR27, UR12, UR22, 0x7 ;  /* 0x000000160c1b7291 */ /* 0x000fe2000f8e38ff */
[----:B------:R-:W-:-:S04]  /*1a20*/  UMOV UR45, URZ ;  /* 0x000000ff002d7c82 */ /* 0x000fc80008000000 */
[----:B------:R1:W2:Y:S01]  /*1a30*/  SYNCS.PHASECHK.TRANS64.TRYWAIT P2, [UR8+0x58], R2 ;  /* 0x00005802ff0075a7 */ /* 0x0002a20008041108 */
[----:B------:R-:W-:Y:S06]  /*1a40*/  BRA.U !UP0, `(.L_x_26) ;  /* 0x0000000508187547 */ /* 0x000fec000b800000 */
[----:B------:R-:W-:Y:S01]  /*1a50*/  UMOV UR43, URZ ;  /* 0x000000ff002b7c82 */ /* 0x000fe20008000000 */
[----:B------:R-:W-:-:S05]  /*1a60*/  UMOV UR42, UR15 ;  /* 0x0000000f002a7c82 */ /* 0x000fca0008000000 */
.L_x_34:
[----:B------:R-:W-:Y:S01]  /*1a70*/  ULEA UR33, UR42, UR6, 0x3 ;  /* 0x000000062a217291 */ /* 0x000fe2000f8e18ff */
[----:B--2---:R-:W-:Y:S01]  /*1a80*/  @!P5 MOV R3, 0x4800 ;  /* 0x000048000003d802 */ /* 0x004fe20000000f00 */
[----:B--2---:R-:W-:Y:S10]  /*1a90*/  @P2 BRA `(.L_x_27) ;  /* 0x00000000000c2947 */ /* 0x004ff40003800000 */
[----:B------:R-:W-:-:S04]  /*1aa0*/  SHF.L.U32 R4, R15, 0x1f, RZ ;  /* 0x0000001f0f047819 */ /* 0x000fc800000006ff */
[----:B------:R-:W2:Y:S02]  /*1ab0*/  SYNCS.PHASECHK.TRANS64.TRYWAIT P0, [UR33+0x58], R4 ;  /* 0x00005804ff0075a7 */ /* 0x000ea40008001121 */
[----:B--2---:R-:W-:Y:S05]  /*1ac0*/  @!P0 BRA `(.L_x_28) ;  /* 0x000000c800b88947 */ /* 0x004fea0003800000 */
.L_x_27:
[----:B------:R2:W-:Y:S01]  /*1ad0*/  @!P5 SYNCS.ARRIVE.TRANS64 RZ, [UR33], R3 ;  /* 0x00000003ffffd9a7 */ /* 0x0005e20008000021 */
[----:B------:R-:W-:-:S04]  /*1ae0*/  ULOP3.LUT UR8, UR14, 0x2, URZ, 0xfc, !UPT ;  /* 0x000000020e087892 */ /* 0x000fc8000f8efcff */
[----:B------:R-:W-:-:S09]  /*1af0*/  UISETP.NE.AND UP0, UPT, UR8, 0x2, UPT ;  /* 0x000000020800788c */ /* 0x000fd2000bf05270 */
[----:B------:R-:W-:Y:S05]  /*1b00*/  BRA.U UP0, `(.L_x_29) ;  /* 0x0000000100047547 */ /* 0x000fea000b800000 */
[----:B------:R-:W-:Y:S05]  /*1b10*/  BPT.TRAP 0x1 ;  /* 0x000000040000795c */ /* 0x000fea0000300000 */
.L_x_29:
[----:B------:R-:W-:Y:S04]  /*1b20*/  BSSY.RECONVERGENT B0, `(.L_x_30) ;  /* 0x0000003000007945 */ /* 0x000fe80003800200 */
[----:B------:R-:W-:Y:S05]  /*1b30*/  @P4 BRA `(.L_x_31) ;  /* 0x0000000000044947 */ /* 0x000fea0003800000 */
[----:B------:R-:W-:Y:S05]  /*1b40*/  BPT.TRAP 0x1 ;  /* 0x000000040000795c */ /* 0x000fea0000300000 */
.L_x_31:
[----:B------:R-:W-:Y:S05]  /*1b50*/  BSYNC.RECONVERGENT B0 ;  /* 0x0000000000007941 */ /* 0x000fea0003800200 */
.L_x_30:
[----:B------:R-:W-:Y:S01]  /*1b60*/  UIADD3 UR15, UPT, UPT, UR42, 0x1, URZ ;  /* 0x000000012a0f7890 */ /* 0x000fe2000fffe0ff */
[----:B------:R-:W-:Y:S01]  /*1b70*/  BSSY.RECONVERGENT B0, `(.L_x_32) ;  /* 0x000002e000007945 */ /* 0x000fe20003800200 */
[----:B------:R-:W-:Y:S02]  /*1b80*/  ELECT P0, URZ, PT ;  /* 0x0000000000ff782f */ /* 0x000fe40003800000 */
[----:B------:R-:W-:-:S04]  /*1b90*/  UISETP.NE.AND UP0, UPT, UR15, 0xb, UPT ;  /* 0x0000000b0f00788c */ /* 0x000fc8000bf05270 */
[----:B------:R-:W-:Y:S02]  /*1ba0*/  USEL UR9, URZ, 0x1, UP0 ;  /* 0x00000001ff097887 */ /* 0x000fe40008000000 */
[----:B------:R-:W-:-:S04]  /*1bb0*/  USEL UR15, UR15, URZ, UP0 ;  /* 0x000000ff0f0f7287 */ /* 0x000fc80008000000 */
[----:B------:R-:W-:Y:S01]  /*1bc0*/  ULEA UR8, UR15, UR6, 0x3 ;  /* 0x000000060f087291 */ /* 0x000fe2000f8e18ff */
[----:B------:R-:W-:-:S04]  /*1bd0*/  LOP3.LUT R15, R15, UR9, RZ, 0x3c, !PT ;  /* 0x000000090f0f7c12 */ /* 0x000fc8000f8e3cff */
[----:B-1----:R-:W-:-:S04]  /*1be0*/  SHF.L.U32 R2, R15, 0x1f, RZ ;  /* 0x0000001f0f027819 */ /* 0x002fc800000006ff */
[----:B------:R1:W1:Y:S01]  /*1bf0*/  SYNCS.PHASECHK.TRANS64.TRYWAIT P2, [UR8+0x58], R2 ;  /* 0x00005802ff0075a7 */ /* 0x0002620008041108 */
[----:B------:R-:W-:Y:S05]  /*1c00*/  @!P0 BRA `(.L_x_33) ;  /* 0x0000000000908947 */ /* 0x000fea0003800000 */
[----:B------:R-:W-:Y:S02]  /*1c10*/  USHF.L.U32 UR32, UR42, 0xd, URZ ;  /* 0x0000000d2a207899 */ /* 0x000fe400080006ff */
[----:B------:R-:W-:Y:S02]  /*1c20*/  USHF.L.U32 UR16, UR42, 0xa, URZ ;  /* 0x0000000a2a107899 */ /* 0x000fe400080006ff */
[----:B------:R-:W-:Y:S02]  /*1c30*/  UIADD3 UR54, UP3, UPT, UR40, 0x80, URZ ;  /* 0x0000008028367890 */ /* 0x000fe4000ff7e0ff */
[----:B------:R-:W-:Y:S02]  /*1c40*/  UIADD3 UR52, UP2, UPT, UR40, 0x180, URZ ;  /* 0x0000018028347890 */ /* 0x000fe4000ff5e0ff */
[----:B------:R-:W-:Y:S02]  /*1c50*/  ULOP3.LUT UR24, UR32, UR5, URZ, 0xfc, !UPT ;  /* 0x0000000520187292 */ /* 0x000fe4000f8efcff */
[----:B------:R-:W-:-:S02]  /*1c60*/  UIADD3 UR50, UP1, UPT, UR40, 0x280, URZ ;  /* 0x0000028028327890 */ /* 0x000fc4000ff3e0ff */
[----:B------:R-:W-:Y:S02]  /*1c70*/  UIADD3 UR48, UP0, UPT, UR40, 0x380, URZ ;  /* 0x0000038028307890 */ /* 0x000fe4000ff1e0ff */
[----:B------:R-:W-:Y:S02]  /*1c80*/  USHF.L.U32 UR19, UR43, 0x1, URZ ;  /* 0x000000012b137899 */ /* 0x000fe400080006ff */
[----:B------:R-:W-:Y:S02]  /*1c90*/  ULOP3.LUT UR8, UR16, UR4, URZ, 0xfc, !UPT ;  /* 0x0000000410087292 */ /* 0x000fe4000f8efcff */
[----:B------:R-:W-:Y:S02]  /*1ca0*/  USHF.L.U32 UR34, UR43, 0x7, URZ ;  /* 0x000000072b227899 */ /* 0x000fe400080006ff */
[----:B------:R-:W-:Y:S02]  /*1cb0*/  UIADD3.X UR55, UPT, UPT, URZ, UR41, URZ, UP3, !UPT ;  /* 0x00000029ff377290 */ /* 0x000fe40009ffe4ff */
[----:B------:R-:W-:-:S02]  /*1cc0*/  UIADD3 UR32, UPT, UPT, UR6, 0x4300, UR32 ;  /* 0x0000430006207890 */ /* 0x000fc4000fffe020 */
[----:B------:R-:W-:Y:S02]  /*1cd0*/  UIADD3.X UR53, UPT, UPT, URZ, UR41, URZ, UP2, !UPT ;  /* 0x00000029ff357290 */ /* 0x000fe400097fe4ff */
[----:B------:R-:W-:Y:S02]  /*1ce0*/  UIADD3 UR24, UPT, UPT, UR6, 0x1a300, UR24 ;  /* 0x0001a30006187890 */ /* 0x000fe4000fffe018 */
[----:B------:R-:W-:Y:S02]  /*1cf0*/  UIADD3.X UR51, UPT, UPT, URZ, UR41, URZ, UP1, !UPT ;  /* 0x00000029ff337290 */ /* 0x000fe40008ffe4ff */
[----:B------:R-:W-:Y:S02]  /*1d00*/  UIADD3 UR16, UPT, UPT, UR6, 0x30300, UR16 ;  /* 0x0003030006107890 */ /* 0x000fe4000fffe010 */
[----:B------:R-:W-:Y:S02]  /*1d10*/  UIADD3.X UR49, UPT, UPT, URZ, UR41, URZ, UP0, !UPT ;  /* 0x00000029ff317290 */ /* 0x000fe400087fe4ff */
[----:B------:R-:W-:-:S02]  /*1d20*/  ULEA.HI UR11, UR4, UR19, URZ, 0x17 ;  /* 0x00000013040b7291 */ /* 0x000fc4000f8fb8ff */
[----:B------:R-:W-:Y:S01]  /*1d30*/  UIADD3 UR8, UPT, UPT, UR6, 0x32f00, UR8 ;  /* 0x00032f0006087890 */ /* 0x000fe2000fffe008 */
[----:B------:R-:W-:Y:S01]  /*1d40*/  UMOV UR46, 0x0 ;  /* 0x00000000002e7882 */ /* 0x000fe20000000000 */
[----:B------:R-:W-:Y:S01]  /*1d50*/  UMOV UR47, 0x10000000 ;  /* 0x10000000002f7882 */ /* 0x000fe20000000000 */
[----:B------:R-:W-:Y:S01]  /*1d60*/  UMOV UR44, 0x30000 ;  /* 0x00030000002c7882 */ /* 0x000fe20000000000 */
[----:B------:R-:W-:Y:S01]  /*1d70*/  UMOV UR25, UR33 ;  /* 0x0000002100197c82 */ /* 0x000fe20008000000 */
[----:B------:R-:W-:Y:S01]  /*1d80*/  UMOV UR28, UR36 ;  /* 0x00000024001c7c82 */ /* 0x000fe20008000000 */
[----:B------:R-:W-:Y:S01]  /*1d90*/  UMOV UR18, URZ ;  /* 0x000000ff00127c82 */ /* 0x000fe20008000000 */
[----:B------:R-:W-:Y:S01]  /*1da0*/  UMOV UR26, UR34 ;  /* 0x00000022001a7c82 */ /* 0x000fe20008000000 */
[----:B------:R-:W-:Y:S01]  /*1db0*/  UMOV UR17, UR33 ;  /* 0x0000002100117c82 */ /* 0x000fe20008000000 */
[----:B------:R-:W-:Y:S01]  /*1dc0*/  UMOV UR21, UR36 ;  /* 0x0000002400157c82 */ /* 0x000fe20008000000 */
[----:B------:R1:W-:Y:S01]  /*1dd0*/  UTMALDG.3D [UR32], [UR54], desc[UR46] ;  /* 0x00002e20360075b4 */ /* 0x0003e20008011000 */
[----:B------:R-:W-:Y:S01]  /*1de0*/  UMOV UR9, UR33 ;  /* 0x0000002100097c82 */ /* 0x000fe20008000000 */
[----:B------:R-:W-:Y:S01]  /*1df0*/  UMOV UR13, UR36 ;  /* 0x00000024000d7c82 */ /* 0x000fe20008000000 */
[----:B------:R-:W-:Y:S01]  /*1e00*/  UMOV UR10, UR18 ;  /* 0x00000012000a7c82 */ /* 0x000fe20008000000 */
[----:B------:R1:W-:Y:S01]  /*1e10*/  UTMALDG.3D.MULTICAST [UR24], [UR52], UR44, desc[UR46] ;  /* 0x00002e18340073b4 */ /* 0x0003e2000801182c */
[----:B------:R1:W-:Y:S01]  /*1e20*/  UTMALDG.4D [UR16], [UR50], desc[UR46] ;  /* 0x00002e10320075b4 */ /* 0x0003e20008019000 */
[----:B------:R1:W-:Y:S01]  /*1e30*/  UTMALDG.4D.MULTICAST [UR8], [UR48], UR44, desc[UR46] ;  /* 0x00002e08300073b4 */ /* 0x0003e2000801982c */
[----:B------:R-:W-:Y:S01]  /*1e40*/  NOP ;  /* 0x0000000000007918 */ /* 0x000fe20000000000 */
.L_x_33:
[----:B-1----:R-:W-:Y:S05]  /*1e50*/  BSYNC.RECONVERGENT B0 ;  /* 0x0000000000007941 */ /* 0x002fea0003800200 */
.L_x_32:
[----:B------:R-:W-:Y:S01]  /*1e60*/  UIADD3 UR43, UPT, UPT, UR43, 0x1, URZ ;  /* 0x000000012b2b7890 */ /* 0x000fe2000fffe0ff */
[----:B------:R-:W-:Y:S01]  /*1e70*/  UMOV UR42, UR15 ;  /* 0x0000000f002a7c82 */ /* 0x000fe20008000000 */
[----:B------:R-:W-:Y:S02]  /*1e80*/  UMOV UR45, UR7 ;  /* 0x00000007002d7c82 */ /* 0x000fe40008000000 */
[----:B------:R-:W-:-:S09]  /*1e90*/  UISETP.NE.AND UP0, UPT, UR43, UR7, UPT ;  /* 0x000000072b00728c */ /* 0x000fd2000bf05270 */
[----:B------:R-:W-:Y:S05]  /*1ea0*/  BRA.U UP0, `(.L_x_34) ;  /* 0xfffffff900f07547 */ /* 0x000fea000b83ffff */
.L_x_26:
[----:B------:R-:W-:Y:S01]  /*1eb0*/  ULEA UR8, UR15, UR6, 0x3 ;  /* 0x000000060f087291 */ /* 0x000fe2000f8e18ff */
[----:B-1----:R-:W-:Y:S01]  /*1ec0*/  SHF.L.U32 R2, R15, 0x1f, RZ ;  /* 0x0000001f0f027819 */ /* 0x002fe200000006ff */
[----:B------:R-:W-:Y:S01]  /*1ed0*/  @!P1 SYNCS.ARRIVE.TRANS64.A1T0 RZ, [UR6+0xf8], RZ ;  /* 0x0000f8ffffff99a7 */ /* 0x000fe20008100006 */
[----:B------:R-:W-:-:S06]  /*1ee0*/  UISETP.GT.AND UP0, UPT, UR31, UR30, UPT ;  /* 0x0000001e1f00728c */ /* 0x000fcc000bf04270 */
[----:B------:R1:W1:Y:S03]  /*1ef0*/  SYNCS.PHASECHK.TRANS64.TRYWAIT P1, [UR8+0x58], R2 ;  /* 0x00005802ff0075a7 */ /* 0x0002660008021108 */
[----:B------:R-:W-:Y:S05]  /*1f00*/  BRA.U !UP0, `(.L_x_35) ;  /* 0x0000000508147547 */ /* 0x000fea000b800000 */
[----:B------:R-:W-:Y:S01]  /*1f10*/  UIADD3 UR43, UPT, UPT, UR23, UR45, URZ ;  /* 0x0000002d172b7290 */ /* 0x000fe2000fffe0ff */
[----:B------:R-:W-:-:S11]  /*1f20*/  UMOV UR44, UR15 ;  /* 0x0000000f002c7c82 */ /* 0x000fd60008000000 */
.L_x_43:
[----:B------:R-:W-:Y:S01]  /*1f30*/  ULEA UR33, UR44, UR6, 0x3 ;  /* 0x000000062c217291 */ /* 0x000fe2000f8e18ff */
[----:B--2---:R-:W-:Y:S01]  /*1f40*/  @!P5 MOV R3, 0x4800 ;  /* 0x000048000003d802 */ /* 0x004fe20000000f00 */
[----:B-1----:R-:W-:Y:S10]  /*1f50*/  @P1 BRA `(.L_x_36) ;  /* 0x00000000000c1947 */ /* 0x002ff40003800000 */
[----:B------:R-:W-:-:S04]  /*1f60*/  SHF.L.U32 R4, R15, 0x1f, RZ ;  /* 0x0000001f0f047819 */ /* 0x000fc800000006ff */
[----:B------:R-:W1:Y:S02]  /*1f70*/  SYNCS.PHASECHK.TRANS64.TRYWAIT P0, [UR33+0x58], R4 ;  /* 0x00005804ff0075a7 */ /* 0x000e640008001121 */
[----:B-1----:R-:W-:Y:S05]  /*1f80*/  @!P0 BRA `(.L_x_37) ;  /* 0x000000c400a08947 */ /* 0x002fea0003800000 */
.L_x_36:
[----:B------:R2:W-:Y:S01]  /*1f90*/  @!P5 SYNCS.ARRIVE.TRANS64 RZ, [UR33], R3 ;  /* 0x00000003ffffd9a7 */ /* 0x0005e20008000021 */
[----:B------:R-:W-:-:S04]  /*1fa0*/  ULOP3.LUT UR8, UR14, 0x2, URZ, 0xfc, !UPT ;  /* 0x000000020e087892 */ /* 0x000fc8000f8efcff */
[----:B------:R-:W-:-:S09]  /*1fb0*/  UISETP.NE.AND UP0, UPT, UR8, 0x2, UPT ;  /* 0x000000020800788c */ /* 0x000fd2000bf05270 */
[----:B------:R-:W-:Y:S05]  /*1fc0*/  BRA.U UP0, `(.L_x_38) ;  /* 0x0000000100047547 */ /* 0x000fea000b800000 */
[----:B------:R-:W-:Y:S05]  /*1fd0*/  BPT.TRAP 0x1 ;  /* 0x000000040000795c */ /* 0x000fea0000300000 */
.L_x_38:
[----:B------:R-:W-:Y:S04]  /*1fe0*/  BSSY.RECONVERGENT B0, `(.L_x_39) ;  /* 0x0000003000007945 */ /* 0x000fe80003800200 */
[----:B------:R-:W-:Y:S05]  /*1ff0*/  @P4 BRA `(.L_x_40) ;  /* 0x0000000000044947 */ /* 0x000fea0003800000 */
[----:B------:R-:W-:Y:S05]  /*2000*/  BPT.TRAP 0x1 ;  /* 0x000000040000795c */ /* 0x000fea0000300000 */
.L_x_40:
[----:B------:R-:W-:Y:S05]  /*2010*/  BSYNC.RECONVERGENT B0 ;  /* 0x0000000000007941 */ /* 0x000fea0003800200 */
.L_x_39:
        /* <DEDUP_REMOVED lines=27> */
[----:B------:R-:W-:Y:S02]  /*21d0*/  ULEA.HI UR11, UR4, UR19, URZ, 0x17 ;  /* 0x00000013040b7291 */ /* 0x000fe4000f8fb8ff */
[----:B------:R-:W-:-:S02]  /*21e0*/  UIADD3 UR8, UPT, UPT, UR6, 0x32f00, UR8 ;  /* 0x00032f0006087890 */ /* 0x000fc4000fffe008 */
[----:B------:R-:W-:Y:S01]  /*21f0*/  UIADD3.X UR49, UPT, UPT, URZ, UR41, URZ, UP0, !UPT ;  /* 0x00000029ff317290 */ /* 0x000fe200087fe4ff */
        /* <DEDUP_REMOVED lines=17> */
.L_x_42:
[----:B-1----:R-:W-:Y:S05]  /*2310*/  BSYNC.RECONVERGENT B0 ;  /* 0x0000000000007941 */ /* 0x002fea0003800200 */
.L_x_41:
[----:B------:R-:W-:Y:S01]  /*2320*/  UIADD3 UR45, UPT, UPT, UR45, 0x1, URZ ;  /* 0x000000012d2d7890 */ /* 0x000fe2000fffe0ff */
[----:B------:R-:W-:-:S03]  /*2330*/  UMOV UR44, UR15 ;  /* 0x0000000f002c7c82 */ /* 0x000fc60008000000 */
[----:B------:R-:W-:-:S09]  /*2340*/  UISETP.NE.AND UP0, UPT, UR45, UR43, UPT ;  /* 0x0000002b2d00728c */ /* 0x000fd2000bf05270 */
[----:B------:R-:W-:Y:S05]  /*2350*/  BRA.U UP0, `(.L_x_43) ;  /* 0xfffffff900f47547 */ /* 0x000fea000b83ffff */
.L_x_35:
[C---:B-1----:R-:W-:Y:S01]  /*2360*/  LEA R2, R14.reuse, UR6, 0x3 ;  /* 0x000000060e027c11 */ /* 0x042fe2000f8e18ff */
[----:B------:R-:W-:Y:S01]  /*2370*/  NOP ;  /* 0x0000000000007918 */ /* 0x000fe20000000000 */
[----:B--2---:R-:W-:Y:S02]  /*2380*/  SHF.L.U32 R3, R13, 0x1f, RZ ;  /* 0x0000001f0d037819 */ /* 0x004fe400000006ff */
[----:B------:R-:W-:Y:S02]  /*2390*/  LEA R4, R14, UR6, 0x4 ;  /* 0x000000060e047c11 */ /* 0x000fe4000f8e20ff */
[----:B------:R-:W1:Y:S02]  /*23a0*/  SYNCS.PHASECHK.TRANS64.TRYWAIT P0, [R2+URZ+0x100], R3 ;  /* 0x00010003020075a7 */ /* 0x000e6400080011ff */
[----:B-1----:R-:W-:Y:S05]  /*23b0*/  @!P0 BRA `(.L_x_44) ;  /* 0x000000c000ac8947 */ /* 0x002fea0003800000 */
.L_x_203:
[----:B------:R-:W2:Y:S01]  /*23c0*/  LDS.128 R4, [R4+0x170] ;  /* 0x0001700004047984 */ /* 0x000ea20000000c00 */
[----:B------:R-:W-:Y:S01]  /*23d0*/  ISETP.GE.AND P0, PT, R43, 0x1, PT ;  /* 0x000000012b00780c */ /* 0x000fe20003f06270 */
[----:B-1----:R-:W-:Y:S01]  /*23e0*/  VIADD R2, R2, 0x110 ;  /* 0x0000011002027836 */ /* 0x002fe20000000000 */
[----:B------:R-:W-:Y:S01]  /*23f0*/  @!PT LDS RZ, [RZ] ;  /* 0x00000000fffff984 */ /* 0x000fe20000000800 */
[----:B------:R-:W-:Y:S01]  /*2400*/  @!PT LDS RZ, [RZ] ;  /* 0x00000000fffff984 */ /* 0x000fe20000000800 */
[----:B------:R-:W-:Y:S01]  /*2410*/  @!PT LDS RZ, [RZ] ;  /* 0x00000000fffff984 */ /* 0x000fe20000000800 */
[----:B------:R-:W-:Y:S01]  /*2420*/  @!PT LDS RZ, [RZ] ;  /* 0x00000000fffff984 */ /* 0x000fe20000000800 */
[----:B------:R1:W-:Y:S06]  /*2430*/  MEMBAR.ALL.CTA ;  /* 0x0000000000007992 */ /* 0x0003ec0000008000 */
[----:B-1----:R-:W1:Y:S01]  /*2440*/  FENCE.VIEW.ASYNC.S ;  /* 0x00000000000073c6 */ /* 0x002e620000000000 */
[----:B------:R-:W-:-:S04]  /*2450*/  PRMT R2, RZ, 0x654, R2 ;  /* 0x00000654ff027816 */ /* 0x000fc80000000002 */
[----:B-1----:R1:W-:Y:S01]  /*2460*/  SYNCS.ARRIVE.TRANS64.RED.A1T0 RZ, [R2+URZ], RZ ;  /* 0x000000ff02ff79a7 */ /* 0x0023e200081004ff */
[----:B--2---:R-:W-:-:S13]  /*2470*/  LOP3.LUT P2, RZ, R6, 0x1, RZ, 0xc0, !PT ;  /* 0x0000000106ff7812 */ /* 0x004fda000784c0ff */
[----:B------:R-:W-:Y:S01]  /*2480*/  @P2 SHF.R.U32.HI R3, RZ, 0x10, R5 ;  /* 0x00000010ff032819 */ /* 0x000fe20000011605 */
[----:B------:R-:W-:Y:S01]  /*2490*/  VOTEU.ANY UP0, P2 ;  /* 0x0000000000ff7886 */ /* 0x000fe20001000100 */
[----:B------:R-:W-:Y:S02]  /*24a0*/  @P2 MOV R10, R4 ;  /* 0x00000004000a2202 */ /* 0x000fe40000000f00 */
[----:B------:R-:W-:Y:S02]  /*24b0*/  @P2 R2UR.BROADCAST UR8, R3 ;  /* 0x00000000030822ca */ /* 0x000fe400008e0000 */
[----:B------:R-:W-:-:S11]  /*24c0*/  @P2 LOP3.LUT R9, R5, 0xffff, RZ, 0xc0, !PT ;  /* 0x0000ffff05092812 */ /* 0x000fd600078ec0ff */
[----:B------:R-:W-:Y:S01]  /*24d0*/  @UP0 UMOV UR36, UR8 ;  /* 0x0000000800240c82 */ /* 0x000fe20008000000 */
[----:B-1----:R-:W-:Y:S05]  /*24e0*/  @!P0 BRA `(.L_x_45) ;  /* 0x0000000000b88947 */ /* 0x002fea0003800000 */
[----:B------:R-:W4:Y:S01]  /*24f0*/  LDC.64 R4, c[0x0][0xf18] ;  /* 0x0003c600ff047b82 */ /* 0x000f220000000a00 */
[----:B------:R-:W-:-:S07]  /*2500*/  ISETP.NE.AND P3, PT, R43, 0x1, PT ;  /* 0x000000012b00780c */ /* 0x000fce0003f65270 */
[----:B------:R-:W3:Y:S08]  /*2510*/  LDC.64 R6, c[0x0][0xf10] ;  /* 0x0003c400ff067b82 */ /* 0x000ef00000000a00 */
[----:B------:R-:W1:Y:S08]  /*2520*/  LDC R16, c[0x0][0xf20] ;  /* 0x0003c800ff107b82 */ /* 0x000e700000000800 */
[----:B------:R-:W2:Y:S01]  /*2530*/  LDC R17, c[0x0][0xf0c] ;  /* 0x0003c300ff117b82 */ /* 0x000ea20000000800 */
[----:B----4-:R-:W-:Y:S01]  /*2540*/  IMAD.HI.U32 R19, R0, R5, RZ ;  /* 0x0000000500137227 */ /* 0x010fe200078e00ff */
[----:B------:R-:W-:-:S03]  /*2550*/  ISETP.NE.AND P0, PT, R4, 0x1, PT ;  /* 0x000000010400780c */ /* 0x000fc60003f05270 */
[----:B------:R-:W-:-:S03]  /*2560*/  IMAD.HI.U32 R5, R9, R5, RZ ;  /* 0x0000000509057227 */ /* 0x000fc600078e00ff */
[----:B------:R-:W4:Y:S01]  /*2570*/  LDC.64 R2, c[0x0][0xf28] ;  /* 0x0003ca00ff027b82 */ /* 0x000f220000000a00 */
[----:B---3--:R-:W-:-:S04]  /*2580*/  IMAD.HI.U32 R20, R8, R6, RZ ;  /* 0x0000000608147227 */ /* 0x008fc800078e00ff */
[----:B------:R-:W-:Y:S01]  /*2590*/  IMAD.HI.U32 R21, R10, R6, RZ ;  /* 0x000000060a157227 */ /* 0x000fe200078e00ff */
[----:B------:R-:W-:Y:S02]  /*25a0*/  SHF.R.U32.HI R20, RZ, R7, R20 ;  /* 0x00000007ff147219 */ /* 0x000fe40000011614 */
[-C--:B-1----:R-:W-:Y:S02]  /*25b0*/  SHF.R.U32.HI R19, RZ, R16.reuse, R19 ;  /* 0x00000010ff137219 */ /* 0x082fe40000011613 */
[----:B------:R-:W-:Y:S02]  /*25c0*/  SHF.R.U32.HI R5, RZ, R16, R5 ;  /* 0x00000010ff057219 */ /* 0x000fe40000011605 */
[----:B------:R-:W-:Y:S02]  /*25d0*/  SEL R19, R0, R19, !P0 ;  /* 0x0000001300137207 */ /* 0x000fe40004000000 */
[----:B------:R-:W-:Y:S02]  /*25e0*/  SHF.R.U32.HI R21, RZ, R7, R21 ;  /* 0x00000007ff157219 */ /* 0x000fe40000011615 */
[----:B--2---:R-:W-:-:S02]  /*25f0*/  ISETP.NE.AND P1, PT, R17, 0x1, PT ;  /* 0x000000011100780c */ /* 0x004fc40003f25270 */
[----:B------:R-:W-:Y:S02]  /*2600*/  SEL R5, R9, R5, !P0 ;  /* 0x0000000509057207 */ /* 0x000fe40004000000 */
[----:B------:R-:W-:Y:S02]  /*2610*/  SEL R20, R8, R20, !P1 ;  /* 0x0000001408147207 */ /* 0x000fe40004800000 */
[----:B------:R-:W-:Y:S01]  /*2620*/  SEL R21, R10, R21, !P1 ;  /* 0x000000150a157207 */ /* 0x000fe20004800000 */
[----:B----4-:R-:W-:-:S04]  /*2630*/  IMAD.HI.U32 R18, R19, R2, RZ ;  /* 0x0000000213127227 */ /* 0x010fc800078e00ff */
[----:B------:R-:W-:Y:S01]  /*2640*/  IMAD.HI.U32 R6, R20, R2, RZ ;  /* 0x0000000214067227 */ /* 0x000fe200078e00ff */
[----:B------:R-:W-:-:S04]  /*2650*/  @P3 SHF.R.U32.HI R19, RZ, R3, R18 ;  /* 0x00000003ff133219 */ /* 0x000fc80000011612 */
[----:B------:R-:W-:Y:S01]  /*2660*/  @P3 SHF.R.U32.HI R20, RZ, R3, R6 ;  /* 0x00000003ff143219 */ /* 0x000fe20000011606 */
[----:B------:R-:W-:-:S04]  /*2670*/  IMAD R19, R43, R19, RZ ;  /* 0x000000132b137224 */ /* 0x000fc800078e02ff */
[----:B------:R-:W-:Y:S01]  /*2680*/  IMAD R6, R43, R20, RZ ;  /* 0x000000142b067224 */ /* 0x000fe200078e02ff */
[----:B------:R-:W-:-:S04]  /*2690*/  ISETP.GE.AND P0, PT, R5, R19, PT ;  /* 0x000000130500720c */ /* 0x000fc80003f06270 */
[----:B------:R-:W-:Y:S01]  /*26a0*/  ISETP.GE.OR P0, PT, R21, R6, P0 ;  /* 0x000000061500720c */ /* 0x000fe20000706670 */
[----:B------:R-:W-:-:S05]  /*26b0*/  IMAD.HI.U32 R6, R5, R2, RZ ;  /* 0x0000000205067227 */ /* 0x000fca00078e00ff */
[----:B------:R-:W-:-:S04]  /*26c0*/  SHF.R.U32.HI R6, RZ, R3, R6 ;  /* 0x00000003ff067219 */ /* 0x000fc80000011606 */
[----:B------:R-:W-:-:S03]  /*26d0*/  SEL R6, R5, R6, !P3 ;  /* 0x0000000605067207 */ /* 0x000fc60005800000 */
[----:B------:R-:W-:-:S04]  /*26e0*/  @!P0 IMAD.HI.U32 R7, R21, R2, RZ ;  /* 0x0000000215078227 */ /* 0x000fc800078e00ff */
[----:B------:R-:W-:Y:S01]  /*26f0*/  IMAD.MOV R2, RZ, RZ, -R6 ;  /* 0x000000ffff027224 */ /* 0x000fe200078e0a06 */
[----:B------:R-:W-:Y:S02]  /*2700*/  @!P0 SHF.R.U32.HI R3, RZ, R3, R7 ;  /* 0x00000003ff038219 */ /* 0x000fe40000011607 */
[----:B------:R-:W-:Y:S01]  /*2710*/  IADD3 R7, PT, PT, -R5, RZ, RZ ;  /* 0x000000ff05077210 */ /* 0x000fe20007ffe1ff */
[----:B------:R-:W-:Y:S01]  /*2720*/  IMAD R2, R43, R2, R5 ;  /* 0x000000022b027224 */ /* 0x000fe200078e0205 */
[----:B------:R-:W-:-:S03]  /*2730*/  @!P0 SEL R3, R21, R3, !P3 ;  /* 0x0000000315038207 */ /* 0x000fc60005800000 */
[----:B------:R-:W-:Y:S02]  /*2740*/  IMAD R7, R4, R7, R9 ;  /* 0x0000000704077224 */ /* 0x000fe400078e0209 */
[--C-:B------:R-:W-:Y:S02]  /*2750*/  @!P0 IMAD.IADD R6, R6, 0x1, -R3.reuse ;  /* 0x0000000106068824 */ /* 0x100fe400078e0a03 */
[----:B------:R-:W-:Y:S01]  /*2760*/  @!P0 IMAD R3, R2, R20, R3 ;  /* 0x0000001402038224 */ /* 0x000fe200078e0203 */
[----:B------:R-:W-:Y:S01]  /*2770*/  IADD3 R2, PT, PT, -R21, RZ, RZ ;  /* 0x000000ff15027210 */ /* 0x000fe20007ffe1ff */
[----:B------:R-:W-:Y:S02]  /*2780*/  @!P0 IMAD R5, R43, R6, R21 ;  /* 0x000000062b058224 */ /* 0x000fe400078e0215 */
[----:B------:R-:W-:Y:S02]  /*2790*/  @!P0 IMAD.MOV.U32 R21, RZ, RZ, R3 ;  /* 0x000000ffff158224 */ /* 0x000fe400078e0003 */
[----:B------:R-:W-:-:S02]  /*27a0*/  IMAD R2, R17, R2, R10 ;  /* 0x0000000211027224 */ /* 0x000fc400078e020a */
[----:B------:R-:W-:Y:S02]  /*27b0*/  IMAD R9, R5, R4, R7 ;  /* 0x0000000405097224 */ /* 0x000fe400078e0207 */
[----:B------:R-:W-:Y:S02]  /*27c0*/  IMAD R10, R21, R17, R2 ;  /* 0x00000011150a7224 */ /* 0x000fe400078e0202 */
.L_x_45:
[----:B------:R-:W1:Y:S02]  /*27d0*/  LDCU UR8, c[0x0][0xf30] ;  /* 0x0001e600ff0877ac */ /* 0x000e640008000800 */
[----:B-1----:R-:W-:-:S09]  /*27e0*/  UISETP.NE.AND UP0, UPT, UR8, 0x1, UPT ;  /* 0x000000010800788c */ /* 0x002fd2000bf05270 */
[----:B------:R-:W-:Y:S05]  /*27f0*/  BRA.U UP0, `(.L_x_46) ;  /* 0x0000000100407547 */ /* 0x000fea000b800000 */
[----:B------:R-:W1:Y:S08]  /*2800*/  LDC.64 R4, c[0x0][0xf10] ;  /* 0x0003c400ff047b82 */ /* 0x000e700000000a00 */
[----:B------:R-:W2:Y:S08]  /*2810*/  LDC.64 R2, c[0x0][0xf18] ;  /* 0x0003c600ff027b82 */ /* 0x000eb00000000a00 */
[----:B------:R-:W3:Y:S08]  /*2820*/  LDC R6, c[0x0][0xf20] ;  /* 0x0003c800ff067b82 */ /* 0x000ef00000000800 */
[----:B------:R-:W4:Y:S01]  /*2830*/  LDC R7, c[0x0][0xf0c] ;  /* 0x0003c300ff077b82 */ /* 0x000f220000000800 */
[----:B-1----:R-:W-:-:S05]  /*2840*/  IMAD.HI.U32 R4, R10, R4, RZ ;  /* 0x000000040a047227 */ /* 0x002fca00078e00ff */
[----:B------:R-:W-:Y:S01]  /*2850*/  SHF.R.U32.HI R4, RZ, R5, R4 ;  /* 0x00000005ff047219 */ /* 0x000fe20000011604 */
[----:B--2---:R-:W-:Y:S01]  /*2860*/  IMAD.HI.U32 R3, R9, R3, RZ ;  /* 0x0000000309037227 */ /* 0x004fe200078e00ff */
[----:B------:R-:W-:-:S04]  /*2870*/  ISETP.NE.AND P0, PT, R2, 0x1, PT ;  /* 0x000000010200780c */ /* 0x000fc80003f05270 */
[----:B---3--:R-:W-:-:S04]  /*2880*/  SHF.R.U32.HI R3, RZ, R6, R3 ;  /* 0x00000006ff037219 */ /* 0x008fc80000011603 */
[----:B------:R-:W-:Y:S02]  /*2890*/  SEL R3, R9, R3, !P0 ;  /* 0x0000000309037207 */ /* 0x000fe40004000000 */
[----:B----4-:R-:W-:-:S04]  /*28a0*/  ISETP.NE.AND P1, PT, R7, 0x1, PT ;  /* 0x000000010700780c */ /* 0x010fc80003f25270 */
[----:B------:R-:W-:-:S05]  /*28b0*/  SEL R4, R10, R4, !P1 ;  /* 0x000000040a047207 */ /* 0x000fca0004800000 */
[----:B------:R-:W-:Y:S02]  /*28c0*/  IMAD.IADD R5, R3, 0x1, -R4 ;  /* 0x0000000103057824 */ /* 0x000fe400078e0a04 */
[----:B------:R-:W-:Y:S02]  /*28d0*/  IMAD.IADD R3, R4, 0x1, -R3 ;  /* 0x0000000104037824 */ /* 0x000fe400078e0a03 */
[----:B------:R-:W-:Y:S02]  /*28e0*/  IMAD R10, R5, R7, R10 ;  /* 0x00000007050a7224 */ /* 0x000fe400078e020a */
[----:B------:R-:W-:-:S07]  /*28f0*/  IMAD R9, R3, R2, R9 ;  /* 0x0000000203097224 */ /* 0x000fce00078e0209 */
.L_x_46:
[----:B------:R-:W-:Y:S01]  /*2900*/  VIADD R14, R14, 0x1 ;  /* 0x000000010e0e7836 */ /* 0x000fe20000000000 */
[----:B------:R-:W-:Y:S01]  /*2910*/  PLOP3.LUT P1, PT, PT, PT, PT, 0x80, 0x8 ;  /* 0x000000000008781c */ /* 0x000fe20003f2f070 */
[----:B------:R-:W-:Y:S02]  /*2920*/  VIADD R2, R10, UR39 ;  /* 0x000000270a027c36 */ /* 0x000fe40008000000 */
[----:B------:R-:W-:Y:S01]  /*2930*/  VIADD R3, R9, UR38 ;  /* 0x0000002609037c36 */ /* 0x000fe20008000000 */
[----:B------:R-:W-:Y:S02]  /*2940*/  ISETP.NE.AND P0, PT, R14, 0x2, PT ;  /* 0x000000020e00780c */ /* 0x000fe40003f05270 */
[----:B------:R-:W-:Y:S02]  /*2950*/  R2UR UR20, R2 ;  /* 0x00000000021472ca */ /* 0x000fe400000e0000 */
[----:B------:R-:W-:Y:S02]  /*2960*/  SEL R2, RZ, 0x1, P0 ;  /* 0x00000001ff027807 */ /* 0x000fe40000000000 */
[----:B------:R-:W-:-:S02]  /*2970*/  R2UR UR12, R3 ;  /* 0x00000000030c72ca */ /* 0x000fc400000e0000 */
[----:B------:R-:W-:Y:S02]  /*2980*/  LOP3.LUT R13, R13, R2, RZ, 0x3c, !PT ;  /* 0x000000020d0d7212 */ /* 0x000fe400078e3cff */
[----:B------:R-:W-:Y:S01]  /*2990*/  SEL R14, R14, RZ, P0 ;  /* 0x000000ff0e0e7207 */ /* 0x000fe20000000000 */
[----:B------:R-:W-:Y:S10]  /*29a0*/  @P2 BRA `(.L_x_47) ;  /* 0xffffffec00c02947 */ /* 0x000ff4000383ffff */
[----:B------:R-:W-:Y:S01]  /*29b0*/  UIADD3 UR6, UPT, UPT, UR6, 0x58, URZ ;  /* 0x0000005806067890 */ /* 0x000fe2000fffe0ff */
[----:B------:R-:W-:-:S03]  /*29c0*/  SHF.L.U32 R2, R15, 0x1f, RZ ;  /* 0x0000001f0f027819 */ /* 0x000fc600000006ff */
[----:B------:R-:W-:-:S09]  /*29d0*/  ULEA UR4, UR15, UR6, 0x3 ;  /* 0x000000060f047291 */ /* 0x000fd2000f8e18ff */
[----:B------:R-:W1:Y:S02]  /*29e0*/  SYNCS.PHASECHK.TRANS64.TRYWAIT P0, [UR4], R2 ;  /* 0x00000002ff0075a7 */ /* 0x000e640008001104 */
[----:B-1----:R-:W-:Y:S05]  /*29f0*/  @!P0 BRA `(.L_x_48) ;  /* 0x000000bc00308947 */ /* 0x002fea0003800000 */
.L_x_205:
[----:B------:R-:W-:-:S04]  /*2a00*/  UIADD3 UR5, UPT, UPT, UR15, 0x1, URZ ;  /* 0x000000010f057890 */ /* 0x000fc8000fffe0ff */
[----:B------:R-:W-:-:S04]  /*2a10*/  UISETP.NE.AND UP0, UPT, UR5, 0xb, UPT ;  /* 0x0000000b0500788c */ /* 0x000fc8000bf05270 */
[----:B------:R-:W-:Y:S02]  /*2a20*/  USEL UR7, URZ, 0x1, UP0 ;  /* 0x00000001ff077887 */ /* 0x000fe40008000000 */
[----:B------:R-:W-:-:S04]  /*2a30*/  USEL UR5, UR5, URZ, UP0 ;  /* 0x000000ff05057287 */ /* 0x000fc80008000000 */
[----:B------:R-:W-:Y:S01]  /*2a40*/  ULEA UR4, UR5, UR6, 0x3 ;  /* 0x0000000605047291 */ /* 0x000fe2000f8e18ff */
[----:B-1----:R-:W-:-:S04]  /*2a50*/  LOP3.LUT R2, R15, UR7, RZ, 0x3c, !PT ;  /* 0x000000070f027c12 */ /* 0x002fc8000f8e3cff */
[----:B------:R-:W-:-:S04]  /*2a60*/  SHF.L.U32 R3, R2, 0x1f, RZ ;  /* 0x0000001f02037819 */ /* 0x000fc800000006ff */
[----:B------:R-:W1:Y:S02]  /*2a70*/  SYNCS.PHASECHK.TRANS64.TRYWAIT P0, [UR4], R3 ;  /* 0x00000003ff0075a7 */ /* 0x000e640008001104 */
[----:B-1----:R-:W-:Y:S05]  /*2a80*/  @!P0 BRA `(.L_x_49) ;  /* 0x000000bc00248947 */ /* 0x002fea0003800000 */
.L_x_207:
[----:B------:R-:W-:-:S04]  /*2a90*/  UIADD3 UR5, UPT, UPT, UR5, 0x1, URZ ;  /* 0x0000000105057890 */ /* 0x000fc8000fffe0ff */
[----:B------:R-:W-:-:S04]  /*2aa0*/  UISETP.NE.AND UP0, UPT, UR5, 0xb, UPT ;  /* 0x0000000b0500788c */ /* 0x000fc8000bf05270 */
[----:B------:R-:W-:Y:S02]  /*2ab0*/  USEL UR7, URZ, 0x1, UP0 ;  /* 0x00000001ff077887 */ /* 0x000fe40008000000 */
[----:B------:R-:W-:-:S04]  /*2ac0*/  USEL UR5, UR5, URZ, UP0 ;  /* 0x000000ff05057287 */ /* 0x000fc80008000000 */
[----:B------:R-:W-:Y:S01]  /*2ad0*/  ULEA UR4, UR5, UR6, 0x3 ;  /* 0x0000000605047291 */ /* 0x000fe2000f8e18ff */
[----:B------:R-:W-:-:S04]  /*2ae0*/  LOP3.LUT R2, R2, UR7, RZ, 0x3c, !PT ;  /* 0x0000000702027c12 */ /* 0x000fc8000f8e3cff */
[----:B-1----:R-:W-:-:S04]  /*2af0*/  SHF.L.U32 R3, R2, 0x1f, RZ ;  /* 0x0000001f02037819 */ /* 0x002fc800000006ff */
[----:B------:R-:W1:Y:S02]  /*2b00*/  SYNCS.PHASECHK.TRANS64.TRYWAIT P0, [UR4], R3 ;  /* 0x00000003ff0075a7 */ /* 0x000e640008001104 */
[----:B-1----:R-:W-:Y:S05]  /*2b10*/  @!P0 BRA `(.L_x_50) ;  /* 0x000000bc00188947 */ /* 0x002fea0003800000 */
.L_x_209:
        /* <DEDUP_REMOVED lines=9> */
.L_x_211:
        /* <DEDUP_REMOVED lines=9> */
.L_x_213:
        /* <DEDUP_REMOVED lines=9> */
.L_x_215:
        /* <DEDUP_REMOVED lines=9> */
.L_x_217:
        /* <DEDUP_REMOVED lines=9> */
.L_x_219:
        /* <DEDUP_REMOVED lines=9> */
.L_x_221:
        /* <DEDUP_REMOVED lines=9> */
.L_x_223:
[----:B------:R-:W-:-:S04]  /*2f10*/  UIADD3 UR5, UPT, UPT, UR5, 0x1, URZ ;  /* 0x0000000105057890 */ /* 0x000fc8000fffe0ff */
[----:B------:R-:W-:-:S04]  /*2f20*/  UISETP.NE.AND UP0, UPT, UR5, 0xb, UPT ;  /* 0x0000000b0500788c */ /* 0x000fc8000bf05270 */
[----:B------:R-:W-:Y:S02]  /*2f30*/  USEL UR4, URZ, 0x1, UP0 ;  /* 0x00000001ff047887 */ /* 0x000fe40008000000 */
[----:B------:R-:W-:-:S04]  /*2f40*/  USEL UR5, UR5, URZ, UP0 ;  /* 0x000000ff05057287 */ /* 0x000fc80008000000 */
[----:B------:R-:W-:Y:S01]  /*2f50*/  ULEA UR5, UR5, UR6, 0x3 ;  /* 0x0000000605057291 */ /* 0x000fe2000f8e18ff */
[----:B------:R-:W-:-:S04]  /*2f60*/  LOP3.LUT R2, R2, UR4, RZ, 0x3c, !PT ;  /* 0x0000000402027c12 */ /* 0x000fc8000f8e3cff */
[----:B------:R-:W-:Y:S01]  /*2f70*/  SHF.L.U32 R2, R2, 0x1f, RZ ;  /* 0x0000001f02027819 */ /* 0x000fe200000006ff */
[----:B-1--4-:R-:W-:-:S07]  /*2f80*/  IMAD.U32 R0, RZ, RZ, UR5 ;  /* 0x00000005ff007e24 */ /* 0x012fce000f8e00ff */
.L_x_58:
[----:B-1----:R1:W2:Y:S02]  /*2f90*/  SYNCS.PHASECHK.TRANS64.TRYWAIT P0, [R0+URZ], R2 ;  /* 0x00000002000075a7 */ /* 0x0022a400080011ff */
[----:B--2---:R-:W-:Y:S05]  /*2fa0*/  @!P0 NANOSLEEP.SYNCS 0x989680 ;  /* 0x009896800000895d */ /* 0x004fea0003900000 */
[----:B------:R-:W2:Y:S02]  /*2fb0*/  @!P0 SYNCS.PHASECHK.TRANS64 P0, [R0+URZ], R2 ;  /* 0x00000002000085a7 */ /* 0x000ea400080010ff */
[----:B--2---:R-:W-:Y:S05]  /*2fc0*/  @P0 EXIT ;  /* 0x000000000000094d */ /* 0x004fea0003800000 */
[----:B------:R-:W-:Y:S05]  /*2fd0*/  BRA `(.L_x_58) ;  /* 0xfffffffc00ec7947 */ /* 0x000fea000383ffff */
.L_x_23:
[----:B------:R-:W-:-:S04]  /*2fe0*/  UISETP.NE.AND UP1, UPT, UR37, URZ, UPT ;  /* 0x000000ff2500728c */ /* 0x000fc8000bf25270 */
[----:B------:R-:W-:-:S09]  /*2ff0*/  UISETP.NE.OR UP1, UPT, UR13, 0x1, UP1 ;  /* 0x000000010d00788c */ /* 0x000fd20008f25670 */
[----:B------:R-:W-:Y:S05]  /*3000*/  BRA.U UP1, `(.L_x_59) ;  /* 0x0000000501487547 */ /* 0x000fea000b800000 */
[----:B------:R-:W-:Y:S01]  /*3010*/  ISETP.GE.U32.AND P2, PT, R2, 0x2, PT ;  /* 0x000000020200780c */ /* 0x000fe20003f46070 */
[----:B------:R-:W-:Y:S01]  /*3020*/  IMAD.MOV.U32 R12, RZ, RZ, 0x1 ;  /* 0x00000001ff0c7424 */ /* 0x000fe200078e00ff */
[----:B------:R-:W-:Y:S02]  /*3030*/  CS2R R10, SRZ ;  /* 0x00000000000a7805 */ /* 0x000fe4000001ff00 */
[----:B------:R-:W-:Y:S01]  /*3040*/  CS2R R8, SRZ ;  /* 0x0000000000087805 */ /* 0x000fe2000001ff00 */
[----:B------:R-:W-:Y:S01]  /*3050*/  UMOV UR4, 0x400 ;  /* 0x0000040000047882 */ /* 0x000fe20000000000 */
[----:B------:R-:W-:Y:S01]  /*3060*/  UMOV UR6, URZ ;  /* 0x000000ff00067c82 */ /* 0x000fe20008000000 */
[----:B------:R-:W-:-:S12]  /*3070*/  ULEA UR37, UR37, UR4, 0x18 ;  /* 0x0000000425257291 */ /* 0x000fd8000f8ec0ff */
.L_x_63:
[----:B------:R-:W-:Y:S02]  /*3080*/  LEA R0, R8, UR37, 0x3 ;  /* 0x0000002508007c11 */ /* 0x000fe4000f8e18ff */
[----:B------:R-:W-:-:S03]  /*3090*/  SHF.L.U32 R4, R9, 0x1f, RZ ;  /* 0x0000001f09047819 */ /* 0x000fc600000006ff */
[----:B------:R-:W-:Y:S01]  /*30a0*/  VIADD R5, R0, 0x150 ;  /* 0x0000015000057836 */ /* 0x000fe20000000000 */
[----:B------:R-:W2:Y:S02]  /*30b0*/  SYNCS.PHASECHK.TRANS64.TRYWAIT P0, [R0+URZ+0x140], R4 ;  /* 0x00014004000075a7 */ /* 0x000ea400080011ff */
[----:B--2---:R-:W-:Y:S05]  /*30c0*/  @!P0 BRA `(.L_x_60) ;  /* 0x000000b8006c8947 */ /* 0x004fea0003800000 */
.L_x_224:
[----:B------:R-:W-:Y:S01]  /*30d0*/  ULEA UR5, UR6, UR37, 0x3 ;  /* 0x0000002506057291 */ /* 0x000fe2000f8e18ff */
[----:B--2---:R-:W-:Y:S01]  /*30e0*/  PRMT R0, RZ, 0x654, R5 ;  /* 0x00000654ff007816 */ /* 0x004fe20000000005 */
[----:B------:R-:W-:Y:S01]  /*30f0*/  @!P2 IMAD.MOV.U32 R4, RZ, RZ, 0x10 ;  /* 0x00000010ff04a424 */ /* 0x000fe200078e00ff */
[----:B------:R-:W-:Y:S01]  /*3100*/  SHF.L.U32 R5, R12, 0x1f, RZ ;  /* 0x0000001f0c057819 */ /* 0x000fe200000006ff */
[----:B------:R-:W-:Y:S01]  /*3110*/  UIADD3 UR4, UPT, UPT, UR5, 0x100, URZ ;  /* 0x0000010005047890 */ /* 0x000fe2000fffe0ff */
[----:B------:R2:W-:Y:S05]  /*3120*/  SYNCS.ARRIVE.TRANS64.RED.A1T0 RZ, [R0+URZ], RZ ;  /* 0x000000ff00ff79a7 */ /* 0x0005ea00081004ff */
[----:B------:R-:W-:Y:S01]  /*3130*/  IMAD.U32 R6, RZ, RZ, UR4 ;  /* 0x00000004ff067e24 */ /* 0x000fe2000f8e00ff */
[----:B------:R-:W3:Y:S04]  /*3140*/  SYNCS.PHASECHK.TRANS64.TRYWAIT P0, [UR5+0x110], R5 ;  /* 0x00011005ff0075a7 */ /* 0x000ee80008001105 */
[----:B------:R-:W-:Y:S01]  /*3150*/  PRMT R6, R2, 0x654, R6 ;  /* 0x0000065402067816 */ /* 0x000fe20000000006 */
[----:B--23--:R-:W-:Y:S06]  /*3160*/  @!P0 BRA `(.L_x_61) ;  /* 0x000000b800588947 */ /* 0x00cfec0003800000 */
.L_x_226:
[----:B------:R-:W-:Y:S01]  /*3170*/  ULEA UR4, UR6, UR37, 0x4 ;  /* 0x0000002506047291 */ /* 0x000fe2000f8e20ff */
[----:B------:R-:W-:Y:S01]  /*3180*/  SEL R3, R6, R3, !P2 ;  /* 0x0000000306037207 */ /* 0x000fe20005000000 */
[----:B------:R-:W-:Y:S01]  /*3190*/  UIADD3 UR5, UPT, UPT, UR5, 0x100, URZ ;  /* 0x0000010005057890 */ /* 0x000fe2000fffe0ff */
[----:B--2---:R-:W-:Y:S01]  /*31a0*/  LEA R0, R11, UR37, 0x3 ;  /* 0x000000250b007c11 */ /* 0x004fe2000f8e18ff */
[----:B------:R-:W-:Y:S01]  /*31b0*/  UIADD3 UR4, UPT, UPT, UR4, 0x170, URZ ;  /* 0x0000017004047890 */ /* 0x000fe2000fffe0ff */
[----:B------:R2:W-:Y:S01]  /*31c0*/  @!P2 SYNCS.ARRIVE.TRANS64.RED RZ, [R3+URZ], R4 ;  /* 0x0000000403ffa9a7 */ /* 0x0005e200080004ff */
[----:B------:R-:W-:Y:S01]  /*31d0*/  UIADD3 UR6, UPT, UPT, UR6, 0x1, URZ ;  /* 0x0000000106067890 */ /* 0x000fe2000fffe0ff */
[----:B------:R-:W-:-:S03]  /*31e0*/  VIADD R8, R8, 0x1 ;  /* 0x0000000108087836 */ /* 0x000fc60000000000 */
[----:B------:R-:W-:Y:S02]  /*31f0*/  UISETP.NE.AND UP0, UPT, UR6, 0x2, UPT ;  /* 0x000000020600788c */ /* 0x000fe4000bf05270 */
[----:B------:R-:W-:Y:S01]  /*3200*/  ISETP.NE.AND P0, PT, R8, 0x2, PT ;  /* 0x000000020800780c */ /* 0x000fe20003f05270 */
[----:B------:R-:W-:Y:S06]  /*3210*/  UGETNEXTWORKID.BROADCAST [UR4], [UR5] ;  /* 0x00000000040073ca */ /* 0x000fec0008000100 */
[----:B------:R-:W-:Y:S02]  /*3220*/  USEL UR4, URZ, 0x1, UP0 ;  /* 0x00000001ff047887 */ /* 0x000fe40008000000 */
[----:B------:R-:W-:-:S04]  /*3230*/  USEL UR6, UR6, URZ, UP0 ;  /* 0x000000ff06067287 */ /* 0x000fc80008000000 */
[----:B------:R-:W-:Y:S02]  /*3240*/  LOP3.LUT R12, R12, UR4, RZ, 0x3c, !PT ;  /* 0x000000040c0c7c12 */ /* 0x000fe4000f8e3cff */
[----:B--2---:R-:W-:-:S04]  /*3250*/  SHF.L.U32 R4, R10, 0x1f, RZ ;  /* 0x0000001f0a047819 */ /* 0x004fc800000006ff */
[----:B------:R-:W2:Y:S02]  /*3260*/  SYNCS.PHASECHK.TRANS64.TRYWAIT P1, [R0+URZ+0x100], R4 ;  /* 0x00010004000075a7 */ /* 0x000ea400080211ff */
[----:B--2---:R-:W-:Y:S05]  /*3270*/  @!P1 BRA `(.L_x_62) ;  /* 0x000000b8002c9947 */ /* 0x004fea0003800000 */
.L_x_227:
[C---:B--2---:R-:W-:Y:S01]  /*3280*/  LEA R4, R11.reuse, UR37, 0x4 ;  /* 0x000000250b047c11 */ /* 0x044fe2000f8e20ff */
[----:B------:R-:W-:Y:S01]  /*3290*/  VIADD R0, R0, 0x110 ;  /* 0x0000011000007836 */ /* 0x000fe20000000000 */
[----:B------:R-:W-:Y:S01]  /*32a0*/  SEL R8, R8, RZ, P0 ;  /* 0x000000ff08087207 */ /* 0x000fe20000000000 */
[----:B------:R-:W-:-:S03]  /*32b0*/  VIADD R11, R11, 0x1 ;  /* 0x000000010b0b7836 */ /* 0x000fc60000000000 */
[----:B------:R-:W2:Y:S01]  /*32c0*/  LDS.128 R4, [R4+0x170] ;  /* 0x0001700004047984 */ /* 0x000ea20000000c00 */
[----:B------:R-:W-:Y:S02]  /*32d0*/  PRMT R0, RZ, 0x654, R0 ;  /* 0x00000654ff007816 */ /* 0x000fe40000000000 */
[C---:B------:R-:W-:Y:S01]  /*32e0*/  ISETP.NE.AND P1, PT, R11.reuse, 0x2, PT ;  /* 0x000000020b00780c */ /* 0x040fe20003f25270 */
[----:B------:R-:W-:Y:S01]  /*32f0*/  @!PT LDS RZ, [RZ] ;  /* 0x00000000fffff984 */ /* 0x000fe20000000800 */
[----:B------:R-:W-:Y:S01]  /*3300*/  @!PT LDS RZ, [RZ] ;  /* 0x00000000fffff984 */ /* 0x000fe20000000800 */
[----:B------:R-:W-:Y:S01]  /*3310*/  @!PT LDS RZ, [RZ] ;  /* 0x00000000fffff984 */ /* 0x000fe20000000800 */
[----:B------:R-:W-:Y:S01]  /*3320*/  @!PT LDS RZ, [RZ] ;  /* 0x00000000fffff984 */ /* 0x000fe20000000800 */
[----:B------:R3:W-:Y:S06]  /*3330*/  MEMBAR.ALL.CTA ;  /* 0x0000000000007992 */ /* 0x0007ec0000008000 */
[----:B---3--:R-:W3:Y:S01]  /*3340*/  FENCE.VIEW.ASYNC.S ;  /* 0x00000000000073c6 */ /* 0x008ee20000000000 */
[----:B------:R-:W-:Y:S01]  /*3350*/  SEL R11, R11, RZ, P1 ;  /* 0x000000ff0b0b7207 */ /* 0x000fe20000800000 */
[----:B---3--:R3:W-:Y:S01]  /*3360*/  SYNCS.ARRIVE.TRANS64.RED.A1T0 RZ, [R0+URZ], RZ ;  /* 0x000000ff00ff79a7 */ /* 0x0087e200081004ff */
[----:B--2---:R-:W-:-:S02]  /*3370*/  LOP3.LUT P3, RZ, R6, 0x1, RZ, 0xc0, !PT ;  /* 0x0000000106ff7812 */ /* 0x004fc4000786c0ff */
[----:B------:R-:W-:-:S04]  /*3380*/  SEL R4, RZ, 0x1, P1 ;  /* 0x00000001ff047807 */ /* 0x000fc80000800000 */
[----:B------:R-:W-:Y:S02]  /*3390*/  LOP3.LUT R10, R10, R4, RZ, 0x3c, !PT ;  /* 0x000000040a0a7212 */ /* 0x000fe400078e3cff */
[----:B---3--:R-:W-:-:S04]  /*33a0*/  SEL R0, RZ, 0x1, P0 ;  /* 0x00000001ff007807 */ /* 0x008fc80000000000 */
[----:B------:R-:W-:Y:S01]  /*33b0*/  LOP3.LUT R9, R9, R0, RZ, 0x3c, !PT ;  /* 0x0000000009097212 */ /* 0x000fe200078e3cff */
[----:B------:R-:W-:Y:S06]  /*33c0*/  @P3 BRA `(.L_x_63) ;  /* 0xfffffffc002c3947 */ /* 0x000fec000383ffff */
[----:B------:R-:W-:Y:S01]  /*33d0*/  ULEA UR5, UR6, UR37, 0x3 ;  /* 0x0000002506057291 */ /* 0x000fe2000f8e18ff */
[----:B------:R-:W-:-:S08]  /*33e0*/  SHF.L.U32 R2, R12, 0x1f, RZ ;  /* 0x0000001f0c027819 */ /* 0x000fd000000006ff */
[----:B------:R-:W2:Y:S02]  /*33f0*/  SYNCS.PHASECHK.TRANS64 P0, [UR5+0x110], R2 ;  /* 0x00011002ff0075a7 */ /* 0x000ea40008001005 */
[----:B--2---:R-:W-:Y:S05]  /*3400*/  @P0 BRA `(.L_x_64) ;  /* 0x0000000000080947 */ /* 0x004fea0003800000 */
[----:B------:R-:W2:Y:S02]  /*3410*/  SYNCS.PHASECHK.TRANS64.TRYWAIT P0, [UR5+0x110], R2 ;  /* 0x00011002ff0075a7 */ /* 0x000ea40008001105 */
[----:B--2---:R-:W-:Y:S05]  /*3420*/  @!P0 BRA `(.L_x_65) ;  /* 0x000000b400d48947 */ /* 0x004fea0003800000 */
.L_x_64:
[----:B------:R-:W-:-:S04]  /*3430*/  UIADD3 UR4, UPT, UPT, UR6, 0x1, URZ ;  /* 0x0000000106047890 */ /* 0x000fc8000fffe0ff */
[----:B------:R-:W-:-:S04]  /*3440*/  UISETP.NE.AND UP0, UPT, UR4, 0x2, UPT ;  /* 0x000000020400788c */ /* 0x000fc8000bf05270 */
[----:B------:R-:W-:Y:S02]  /*3450*/  USEL UR7, URZ, 0x1, UP0 ;  /* 0x00000001ff077887 */ /* 0x000fe40008000000 */
[----:B------:R-:W-:-:S04]  /*3460*/  USEL UR4, UR4, URZ, UP0 ;  /* 0x000000ff04047287 */ /* 0x000fc80008000000 */
[----:B------:R-:W-:Y:S01]  /*3470*/  ULEA UR4, UR4, UR37, 0x3 ;  /* 0x0000002504047291 */ /* 0x000fe2000f8e18ff */
[----:B--2---:R-:W-:-:S04]  /*3480*/  LOP3.LUT R2, R12, UR7, RZ, 0x3c, !PT ;  /* 0x000000070c027c12 */ /* 0x004fc8000f8e3cff */
[----:B------:R-:W-:-:S04]  /*3490*/  SHF.L.U32 R0, R2, 0x1f, RZ ;  /* 0x0000001f02007819 */ /* 0x000fc800000006ff */
[----:B------:R-:W2:Y:S02]  /*34a0*/  SYNCS.PHASECHK.TRANS64 P0, [UR4+0x110], R0 ;  /* 0x00011000ff0075a7 */ /* 0x000ea40008001004 */
[----:B-12---:R-:W-:Y:S05]  /*34b0*/  @P0 EXIT ;  /* 0x000000000000094d */ /* 0x006fea0003800000 */
[----:B------:R-:W-:Y:S02]  /*34c0*/  SHF.L.U32 R2, R2, 0x1f, RZ ;  /* 0x0000001f02027819 */ /* 0x000fe400000006ff */
[----:B------:R-:W-:-:S07]  /*34d0*/  MOV R0, UR4 ;  /* 0x0000000400007c02 */ /* 0x000fce0008000f00 */
.L_x_66:
[----:B-1----:R1:W2:Y:S02]  /*34e0*/  SYNCS.PHASECHK.TRANS64.TRYWAIT P0, [R0+URZ+0x110], R2 ;  /* 0x00011002000075a7 */ /* 0x0022a400080011ff */
[----:B--2---:R-:W-:Y:S05]  /*34f0*/  @!P0 NANOSLEEP.SYNCS 0x989680 ;  /* 0x009896800000895d */ /* 0x004fea0003900000 */
[----:B------:R-:W2:Y:S02]  /*3500*/  @!P0 SYNCS.PHASECHK.TRANS64 P0, [R0+URZ+0x110], R2 ;  /* 0x00011002000085a7 */ /* 0x000ea400080010ff */
[----:B--2---:R-:W-:Y:S05]  /*3510*/  @P0 EXIT ;  /* 0x000000000000094d */ /* 0x004fea0003800000 */
[----:B------:R-:W-:Y:S05]  /*3520*/  BRA `(.L_x_66) ;  /* 0xfffffffc00ec7947 */ /* 0x000fea000383ffff */
.L_x_59:
[----:B------:R-:W-:Y:S05]  /*3530*/  BRA.U UP3, `(.L_x_67) ;  /* 0x0000000d03d07547 */ /* 0x000fea000b800000 */
[----:B------:R-:W-:Y:S01]  /*3540*/  UMOV UR4, 0x40 ;  /* 0x0000004000047882 */ /* 0x000fe20000000000 */
[----:B------:R-:W-:Y:S01]  /*3550*/  NOP ;  /* 0x0000000000007918 */ /* 0x000fe20000000000 */
[----:B------:R-:W-:Y:S01]  /*3560*/  ULEA UR4, UR37, UR4, 0x18 ;  /* 0x0000000425047291 */ /* 0x000fe2000f8ec0ff */
[----:B------:R-:W-:Y:S02]  /*3570*/  UMOV UR5, 0x400 ;  /* 0x0000040000057882 */ /* 0x000fe40000000000 */
[----:B------:R-:W-:-:S06]  /*3580*/  ULEA UR37, UR37, UR5, 0x18 ;  /* 0x0000000525257291 */ /* 0x000fcc000f8ec0ff */
[----:B------:R-:W2:Y:S02]  /*3590*/  LDS.U8 R2, [UR4+0x1c] ;  /* 0x00001c04ff027984 */ /* 0x000ea40008000000 */
[----:B--2---:R-:W-:-:S13]  /*35a0*/  ISETP.NE.AND P0, PT, R2, RZ, PT ;  /* 0x000000ff0200720c */ /* 0x004fda0003f05270 */
[----:B------:R-:W-:Y:S05]  /*35b0*/  @P0 BRA `(.L_x_68) ;  /* 0x0000000000580947 */ /* 0x000fea0003800000 */
[----:B------:R-:W-:-:S13]  /*35c0*/  ELECT P0, URZ, PT ;  /* 0x0000000000ff782f */ /* 0x000fda0003800000 */
[----:B------:R-:W-:Y:S05]  /*35d0*/  @!P0 BRA `(.L_x_69) ;  /* 0x0000000000608947 */ /* 0x000fea0003800000 */
[----:B------:R-:W-:Y:S01]  /*35e0*/  UMOV UR5, 0x10 ;  /* 0x0000001000057882 */ /* 0x000fe20000000000 */
[----:B------:R-:W-:Y:S01]  /*35f0*/  HFMA2 R2, -RZ, RZ, 0, 5.9604644775390625e-08 ;  /* 0x00000001ff027431 */ /* 0x000fe200000001ff */
[----:B------:R-:W-:-:S03]  /*3600*/  MOV R3, 0xffff ;  /* 0x0000ffff00037802 */ /* 0x000fc60000000f00 */
[----:B------:R-:W-:Y:S04]  /*3610*/  DEPBAR.LE SB2, 0x36 ;  /* 0x0000ad800000791a */ /* 0x000fe80000000000 */
[----:B------:R-:W2:Y:S02]  /*3620*/  UTCATOMSWS.FIND_AND_SET.ALIGN UP0, UR5, UR5 ;  /* 0x00000005000575e3 */ /* 0x000ea40008000800 */
[----:B--2---:R-:W-:Y:S01]  /*3630*/  MOV R4, UR5 ;  /* 0x0000000500047c02 */ /* 0x004fe20008000f00 */
[----:B------:R-:W-:Y:S06]  /*3640*/  BRA.U UP0, `(.L_x_70) ;  /* 0x0000000100187547 */ /* 0x000fec000b800000 */
.L_x_71:
[----:B------:R-:W-:Y:S05]  /*3650*/  NANOSLEEP 0x64 ;  /* 0x000000640000795d */ /* 0x000fea0003800000 */
[----:B------:R-:W-:-:S05]  /*3660*/  UMOV UR5, 0x10 ;  /* 0x0000001000057882 */ /* 0x000fca0000000000 */
[----:B------:R-:W-:Y:S04]  /*3670*/  DEPBAR.LE SB2, 0x36 ;  /* 0x0000ad800000791a */ /* 0x000fe80000000000 */
[----:B------:R-:W2:Y:S02]  /*3680*/  UTCATOMSWS.FIND_AND_SET.ALIGN UP0, UR5, UR5 ;  /* 0x00000005000575e3 */ /* 0x000ea40008000800 */
[----:B--2---:R-:W-:Y:S01]  /*3690*/  MOV R4, UR5 ;  /* 0x0000000500047c02 */ /* 0x004fe20008000f00 */
[----:B------:R-:W-:Y:S05]  /*36a0*/  BRA.U !UP0, `(.L_x_71) ;  /* 0xfffffffd08e87547 */ /* 0x000fea000b83ffff */
.L_x_70:
[-C--:B------:R-:W-:Y:S02]  /*36b0*/  SHF.L.U32 R3, R3, R4.reuse, RZ ;  /* 0x0000000403037219 */ /* 0x080fe400000006ff */
[----:B------:R-:W-:Y:S01]  /*36c0*/  SHF.L.U32 R2, R2, R4, RZ ;  /* 0x0000000402027219 */ /* 0x000fe200000006ff */
[----:B------:R-:W-:Y:S02]  /*36d0*/  IMAD.SHL.U32 R4, R4, 0x20, RZ ;  /* 0x0000002004047824 */ /* 0x000fe400078e00ff */
[----:B------:R2:W-:Y:S04]  /*36e0*/  ATOMS.OR RZ, [UR4+0x14], R3 ;  /* 0x00001403ffff798c */ /* 0x0005e8000b000004 */
[----:B------:R2:W-:Y:S04]  /*36f0*/  ATOMS.OR RZ, [UR4+0x18], R2 ;  /* 0x00001802ffff798c */ /* 0x0005e8000b000004 */
[----:B------:R2:W-:Y:S01]  /*3700*/  STS [UR37+0x190], R4 ;  /* 0x00019004ff007988 */ /* 0x0005e20008000825 */
[----:B------:R-:W-:Y:S05]  /*3710*/  BRA `(.L_x_69) ;  /* 0x0000000000107947 */ /* 0x000fea0003800000 */
.L_x_68:
[----:B------:R-:W-:-:S05]  /*3720*/  MOV R2, 0xffffffff ;  /* 0xffffffff00027802 */ /* 0x000fca0000000f00 */
[----:B------:R2:W-:Y:S02]  /*3730*/  STS [UR37+0x190], R2 ;  /* 0x00019002ff007988 */ /* 0x0005e40008000825 */
[----:B--2---:R-:W-:Y:S02]  /*3740*/  MOV R2, 0x3760 ;  /* 0x0000376000027802 */ /* 0x004fe40000000f00 */
[----:B-1---5:R-:W-:Y:S05]  /*3750*/  CALL.REL.NOINC `($__internal_1_$__cuda_sm10x_tcgen05_guardrail_trap_phase_invalid_during_alloc) ;  /* 0x000000bc00a07944 */ /* 0x022fea0003c00000 */
.L_x_69:
[----:B------:R-:W-:Y:S05]  /*3760*/  WARPSYNC.ALL ;  /* 0x0000000000007948 */ /* 0x000fea0003800000 */
[----:B------:R-:W3:Y:S01]  /*3770*/  S2UR UR9, SR_CgaCtaId ;  /* 0x00000000000979c3 */ /* 0x000ee20000008800 */
[----:B------:R-:W-:Y:S01]  /*3780*/  UMOV UR4, 0x400 ;  /* 0x0000040000047882 */ /* 0x000fe20000000000 */
[----:B------:R-:W-:-:S06]  /*3790*/  NOP ;  /* 0x0000000000007918 */ /* 0x000fcc0000000000 */
[----:B------:R-:W-:Y:S06]  /*37a0*/  BAR.ARV 0x6, 0xa0 ;  /* 0x0182800000007b1d */ /* 0x000fec0000002000 */
[----:B------:R-:W4:Y:S01]  /*37b0*/  LDCU UR10, c[0x0][0x38c] ;  /* 0x00007180ff0a77ac */ /* 0x000f220008000800 */
[----:B------:R-:W-:Y:S01]  /*37c0*/  LOP3.LUT R0, R0, 0xffff, RZ, 0xc0, !PT ;  /* 0x0000ffff00007812 */ /* 0x000fe200078ec0ff */
[----:B------:R-:W-:Y:S01]  /*37d0*/  IMAD.MOV.U32 R11, RZ, RZ, 0x1 ;  /* 0x00000001ff0b7424 */ /* 0x000fe200078e00ff */
[----:B------:R-:W-:Y:S01]  /*37e0*/  CS2R R8, SRZ ;  /* 0x0000000000087805 */ /* 0x000fe2000001ff00 */
[----:B------:R-:W-:Y:S01]  /*37f0*/  IMAD.MOV.U32 R10, RZ, RZ, RZ ;  /* 0x000000ffff0a7224 */ /* 0x000fe200078e00ff */
[----:B------:R-:W-:Y:S01]  /*3800*/  R2UR UR13, R0 ;  /* 0x00000000000d72ca */ /* 0x000fe200000e0000 */
[----:B------:R-:W-:Y:S01]  /*3810*/  UMOV UR24, URZ ;  /* 0x000000ff00187c82 */ /* 0x000fe20008000000 */
[----:B------:R-:W-:Y:S01]  /*3820*/  UMOV UR23, URZ ;  /* 0x000000ff00177c82 */ /* 0x000fe20008000000 */
[----:B---3--:R-:W-:Y:S01]  /*3830*/  ULEA UR9, UR9, UR4, 0x18 ;  /* 0x0000000409097291 */ /* 0x008fe2000f8ec0ff */
[----:B------:R-:W3:Y:S03]  /*3840*/  LDCU UR4, c[0x0][0x38c] ;  /* 0x00007180ff0477ac */ /* 0x000ee60008000800 */
[----:B------:R-:W-:-:S02]  /*3850*/  UIADD3 UR15, UPT, UPT, UR9, 0x4300, URZ ;  /* 0x00004300090f7890 */ /* 0x000fc4000fffe0ff */
[----:B------:R-:W-:-:S03]  /*3860*/  UIADD3 UR16, UPT, UPT, UR9, 0x1a300, URZ ;  /* 0x0001a30009107890 */ /* 0x000fc6000fffe0ff */
[----:B--2---:R-:W2:Y:S01]  /*3870*/  LDS R2, [UR9+0x190] ;  /* 0x00019009ff027984 */ /* 0x004ea20008000800 */
[----:B------:R-:W-:Y:S02]  /*3880*/  UIADD3 UR17, UPT, UPT, UR9, 0x30300, URZ ;  /* 0x0003030009117890 */ /* 0x000fe4000fffe0ff */
[----:B------:R-:W-:Y:S02]  /*3890*/  UIADD3 UR18, UPT, UPT, UR9, 0x32f00, URZ ;  /* 0x00032f0009127890 */ /* 0x000fe4000fffe0ff */
[----:B------:R-:W-:Y:S02]  /*38a0*/  USHF.R.U32.HI UR15, URZ, 0x4, UR15 ;  /* 0x00000004ff0f7899 */ /* 0x000fe4000801160f */
[----:B------:R-:W-:Y:S02]  /*38b0*/  USHF.R.U32.HI UR16, URZ, 0x4, UR16 ;  /* 0x00000004ff107899 */ /* 0x000fe40008011610 */
[----:B------:R-:W-:Y:S02]  /*38c0*/  USHF.R.U32.HI UR17, URZ, 0x4, UR17 ;  /* 0x00000004ff117899 */ /* 0x000fe40008011611 */
[----:B---3--:R-:W-:-:S02]  /*38d0*/  UIADD3 UR4, UPT, UPT, UR4, 0x7f, URZ ;  /* 0x0000007f04047890 */ /* 0x008fc4000fffe0ff */
[----:B------:R-:W-:Y:S02]  /*38e0*/  USHF.R.U32.HI UR18, URZ, 0x4, UR18 ;  /* 0x00000004ff127899 */ /* 0x000fe40008011612 */
[----:B------:R-:W-:Y:S02]  /*38f0*/  USHF.R.S32.HI UR8, URZ, 0x1f, UR4 ;  /* 0x0000001fff087899 */ /* 0x000fe40008011404 */
[----:B------:R-:W-:Y:S02]  /*3900*/  ULOP3.LUT UR15, UR15, 0x3fff, URZ, 0xc0, !UPT ;  /* 0x00003fff0f0f7892 */ /* 0x000fe4000f8ec0ff */
[----:B------:R-:W-:Y:S02]  /*3910*/  ULEA.HI UR8, UR8, UR4, URZ, 0x7 ;  /* 0x0000000408087291 */ /* 0x000fe4000f8f38ff */
[----:B------:R-:W-:Y:S02]  /*3920*/  ULOP3.LUT UR16, UR16, 0x3fff, URZ, 0xc0, !UPT ;  /* 0x00003fff10107892 */ /* 0x000fe4000f8ec0ff */
[----:B------:R-:W-:-:S02]  /*3930*/  USHF.R.S32.HI UR8, URZ, 0x7, UR8 ;  /* 0x00000007ff087899 */ /* 0x000fc40008011408 */
[----:B------:R-:W-:Y:S02]  /*3940*/  ULOP3.LUT UR17, UR17, 0x3fff, URZ, 0xc0, !UPT ;  /* 0x00003fff11117892 */ /* 0x000fe4000f8ec0ff */
[----:B------:R-:W-:Y:S02]  /*3950*/  UISETP.LT.AND UP0, UPT, UR8, 0x1, UPT ;  /* 0x000000010800788c */ /* 0x000fe4000bf01270 */
[----:B------:R-:W-:Y:S02]  /*3960*/  ULOP3.LUT UR18, UR18, 0x3fff, URZ, 0xc0, !UPT ;  /* 0x00003fff12127892 */ /* 0x000fe4000f8ec0ff */
[----:B------:R-:W-:Y:S02]  /*3970*/  USEL UR14, UR8, 0x1, !UP0 ;  /* 0x00000001080e7887 */ /* 0x000fe4000c000000 */
[----:B------:R-:W-:Y:S02]  /*3980*/  ULOP3.LUT UR15, UR15, 0x10000, URZ, 0xfc, !UPT ;  /* 0x000100000f0f7892 */ /* 0x000fe4000f8efcff */
[----:B------:R-:W-:-:S02]  /*3990*/  ULOP3.LUT UR16, UR16, 0x10000, URZ, 0xfc, !UPT ;  /* 0x0001000010107892 */ /* 0x000fc4000f8efcff */
[----:B------:R-:W-:Y:S02]  /*39a0*/  ULOP3.LUT UR17, UR17, 0x10000, URZ, 0xfc, !UPT ;  /* 0x0001000011117892 */ /* 0x000fe4000f8efcff */
[----:B------:R-:W-:Y:S01]  /*39b0*/  ULOP3.LUT UR18, UR18, 0x10000, URZ, 0xfc, !UPT ;  /* 0x0001000012127892 */ /* 0x000fe2000f8efcff */
[----:B--2---:R-:W-:Y:S01]  /*39c0*/  R2UR UR25, R2 ;  /* 0x00000000021972ca */ /* 0x004fe200000e0000 */
[----:B------:R-:W-:Y:S02]  /*39d0*/  UIADD3 UR14, UPT, UPT, -UR14, URZ, URZ ;  /* 0x000000ff0e0e7290 */ /* 0x000fe4000fffe1ff */
[----:B----4-:R-:W-:-:S10]  /*39e0*/  UISETP.GE.AND UP3, UPT, UR10, 0x1, UPT ;  /* 0x000000010a00788c */ /* 0x010fd4000bf66270 */
[----:B------:R-:W-:Y:S02]  /*39f0*/  UIADD3 UR7, UPT, UPT, UR25, 0x108, URZ ;  /* 0x0000010819077890 */ /* 0x000fe4000fffe0ff */
[----:B------:R-:W-:Y:S02]  /*3a00*/  UIADD3 UR5, UPT, UPT, UR25, 0x10c, URZ ;  /* 0x0000010c19057890 */ /* 0x000fe4000fffe0ff */
[----:B------:R-:W-:Y:S02]  /*3a10*/  UIADD3 UR6, UPT, UPT, UR25, 0x100, URZ ;  /* 0x0000010019067890 */ /* 0x000fe4000fffe0ff */
[----:B------:R-:W-:Y:S02]  /*3a20*/  UIADD3 UR4, UPT, UPT, UR25, 0x104, URZ ;  /* 0x0000010419047890 */ /* 0x000fe4000fffe0ff */
[----:B------:R-:W-:Y:S02]  /*3a30*/  USHF.R.U32.HI UR28, URZ, 0x1a, UR7 ;  /* 0x0000001aff1c7899 */ /* 0x000fe40008011607 */
[----:B------:R-:W-:-:S02]  /*3a40*/  USHF.R.U32.HI UR26, URZ, 0x1a, UR5 ;  /* 0x0000001aff1a7899 */ /* 0x000fc40008011605 */
[----:B------:R-:W-:Y:S02]  /*3a50*/  USHF.R.U32.HI UR29, URZ, 0x11, UR6 ;  /* 0x00000011ff1d7899 */ /* 0x000fe40008011606 */
[----:B------:R-:W-:Y:S02]  /*3a60*/  USHF.R.U32.HI UR27, URZ, 0x11, UR4 ;  /* 0x00000011ff1b7899 */ /* 0x000fe40008011604 */
[----:B------:R-:W-:Y:S02]  /*3a70*/  ULOP3.LUT UR28, UR28, 0x30, URZ, 0xc0, !UPT ;  /* 0x000000301c1c7892 */ /* 0x000fe4000f8ec0ff */
[----:B------:R-:W-:Y:S02]  /*3a80*/  ULOP3.LUT UR26, UR26, 0x30, URZ, 0xc0, !UPT ;  /* 0x000000301a1a7892 */ /* 0x000fe4000f8ec0ff */
[----:B------:R-:W-:Y:S02]  /*3a90*/  ULOP3.LUT UR29, UR29, 0x6000, URZ, 0xc0, !UPT ;  /* 0x000060001d1d7892 */ /* 0x000fe4000f8ec0ff */
[----:B------:R-:W-:-:S02]  /*3aa0*/  ULOP3.LUT UR27, UR27, 0x6000, URZ, 0xc0, !UPT ;  /* 0x000060001b1b7892 */ /* 0x000fc4000f8ec0ff */
[----:B------:R-:W-:Y:S02]  /*3ab0*/  ULOP3.LUT UR28, UR28, 0x480, URZ, 0xfc, !UPT ;  /* 0x000004801c1c7892 */ /* 0x000fe4000f8efcff */
[----:B------:R-:W-:Y:S02]  /*3ac0*/  ULOP3.LUT UR26, UR26, 0x480, URZ, 0xfc, !UPT ;  /* 0x000004801a1a7892 */ /* 0x000fe4000f8efcff */
[----:B------:R-:W-:Y:S02]  /*3ad0*/  ULOP3.LUT UR29, UR29, 0x820, URZ, 0xfc, !UPT ;  /* 0x000008201d1d7892 */ /* 0x000fe4000f8efcff */
[----:B------:R-:W-:Y:S02]  /*3ae0*/  ULOP3.LUT UR27, UR27, 0x820, URZ, 0xfc, !UPT ;  /* 0x000008201b1b7892 */ /* 0x000fe4000f8efcff */
[----:B------:R-:W-:Y:S02]  /*3af0*/  UPRMT UR29, UR28, 0x5410, UR29 ;  /* 0x000054101c1d7896 */ /* 0x000fe4000800001d */
[----:B------:R-:W-:Y:S01]  /*3b00*/  UPRMT UR27, UR26, 0x5410, UR27 ;  /* 0x000054101a1b7896 */ /* 0x000fe2000800001b */
[----:B------:R-:W-:-:S02]  /*3b10*/  UMOV UR28, URZ ;  /* 0x000000ff001c7c82 */ /* 0x000fc40008000000 */
[----:B------:R-:W-:-:S09]  /*3b20*/  UMOV UR26, URZ ;  /* 0x000000ff001a7c82 */ /* 0x000fd20008000000 */
.L_x_78:
[----:B------:R-:W-:Y:S02]  /*3b30*/  LEA R0, R10, UR9, 0x3 ;  /* 0x000000090a007c11 */ /* 0x000fe4000f8e18ff */
[----:B------:R-:W-:Y:S02]  /*3b40*/  SHF.L.U32 R2, R9, 0x1f, RZ ;  /* 0x0000001f09027819 */ /* 0x000fe400000006ff */
[----:B------:R-:W-:Y:S01]  /*3b50*/  PLOP3.LUT P0, PT, PT, PT, UP3, 0x80, 0x8 ;  /* 0x000000000008781c */ /* 0x000fe20003f0f038 */
[----:B------:R-:W-:Y:S01]  /*3b60*/  VIADD R3, R0, 0x110 ;  /* 0x0000011000037836 */ /* 0x000fe20000000000 */
[----:B--2---:R-:W2:Y:S02]  /*3b70*/  SYNCS.PHASECHK.TRANS64.TRYWAIT P1, [R0+URZ+0x100], R2 ;  /* 0x00010002000075a7 */ /* 0x004ea400080211ff */
[----:B--2-4-:R-:W-:Y:S09]  /*3b80*/  @!P1 BRA `(.L_x_72) ;  /* 0x000000b000149947 */ /* 0x014ff20003800000 */
.L_x_229:
[----:B------:R-:W-:Y:S01]  /*3b90*/  LEA R4, R10, UR9, 0x4 ;  /* 0x000000090a047c11 */ /* 0x000fe2000f8e20ff */
[----:B------:R-:W-:Y:S01]  /*3ba0*/  @UP3 ULEA UR10, UR23, UR9, 0x3 ;  /* 0x00000009170a3291 */ /* 0x000fe2000f8e18ff */
[----:B------:R-:W-:Y:S01]  /*3bb0*/  PLOP3.LUT P2, PT, PT, PT, PT, 0x80, 0x8 ;  /* 0x000000000008781c */ /* 0x000fe20003f4f070 */
[----:B------:R-:W-:Y:S01]  /*3bc0*/  ULEA UR11, UR24, UR9, 0x3 ;  /* 0x00000009180b7291 */ /* 0x000fe2000f8e18ff */
[----:B------:R-:W-:Y:S01]  /*3bd0*/  PRMT R3, RZ, 0x654, R3 ;  /* 0x00000654ff037816 */ /* 0x000fe20000000003 */
[----:B------:R-:W-:Y:S01]  /*3be0*/  ULEA UR12, UR24, UR25, 0x7 ;  /* 0x00000019180c7291 */ /* 0x000fe2000f8e38ff */
[----:B------:R-:W3:Y:S01]  /*3bf0*/  LDS.128 R4, [R4+0x170] ;  /* 0x0001700004047984 */ /* 0x000ee20000000c00 */
[----:B--2---:R-:W-:Y:S02]  /*3c00*/  @P0 SHF.L.U32 R2, R8, 0x1f, RZ ;  /* 0x0000001f08020819 */ /* 0x004fe400000006ff */
[----:B------:R-:W-:Y:S01]  /*3c10*/  SHF.L.U32 R0, R11, 0x1f, RZ ;  /* 0x0000001f0b007819 */ /* 0x000fe200000006ff */
[----:B------:R-:W-:Y:S01]  /*3c20*/  @!PT LDS RZ, [RZ] ;  /* 0x00000000fffff984 */ /* 0x000fe20000000800 */
[----:B------:R-:W-:Y:S01]  /*3c30*/  @!PT LDS RZ, [RZ] ;  /* 0x00000000fffff984 */ /* 0x000fe20000000800 */
[----:B------:R-:W-:Y:S01]  /*3c40*/  @!PT LDS RZ, [RZ] ;  /* 0x00000000fffff984 */ /* 0x000fe20000000800 */
[----:B------:R-:W-:Y:S01]  /*3c50*/  @!PT LDS RZ, [RZ] ;  /* 0x00000000fffff984 */ /* 0x000fe20000000800 */
[----:B------:R2:W-:Y:S06]  /*3c60*/  MEMBAR.ALL.CTA ;  /* 0x0000000000007992 */ /* 0x0005ec0000008000 */
[----:B--2---:R-:W2:Y:S02]  /*3c70*/  FENCE.VIEW.ASYNC.S ;  /* 0x00000000000073c6 */ /* 0x004ea40000000000 */
[----:B--2---:R2:W-:Y:S01]  /*3c80*/  SYNCS.ARRIVE.TRANS64.RED.A1T0 RZ, [R3+URZ], RZ ;  /* 0x000000ff03ff79a7 */ /* 0x0045e200081004ff */
[----:B------:R2:W4:Y:S01]  /*3c90*/  @P0 SYNCS.PHASECHK.TRANS64.TRYWAIT P2, [UR10], R2 ;  /* 0x00000002ff0005a7 */ /* 0x000522000804110a */
[----:B---3--:R-:W-:Y:S01]  /*3ca0*/  LOP3.LUT P1, RZ, R6, 0x1, RZ, 0xc0, !PT ;  /* 0x0000000106ff7812 */ /* 0x008fe2000782c0ff */
[----:B------:R-:W3:Y:S02]  /*3cb0*/  SYNCS.PHASECHK.TRANS64.TRYWAIT P0, [UR11+0x130], R0 ;  /* 0x00013000ff0075a7 */ /* 0x000ee4000800110b */
[----:B--234-:R-:W-:Y:S10]  /*3cc0*/  @!P0 BRA `(.L_x_73) ;  /* 0x000000ac00d88947 */ /* 0x01cff40003800000 */
.L_x_231:
[----:B------:R-:W-:Y:S01]  /*3cd0*/  IADD3 R10, PT, PT, R10, 0x1, RZ ;  /* 0x000000010a0a7810 */ /* 0x000fe20007ffe0ff */
[----:B------:R-:W-:Y:S06]  /*3ce0*/  BRA.U !UP3, `(.L_x_74) ;  /* 0x000000010bcc7547 */ /* 0x000fec000b800000 */
[----:B------:R-:W-:Y:S01]  /*3cf0*/  UMOV UR22, URZ ;  /* 0x000000ff00167c82 */ /* 0x000fe20008000000 */
[----:B------:R-:W-:Y:S01]  /*3d00*/  UMOV UR21, UR14 ;  /* 0x0000000e00157c82 */ /* 0x000fe20008000000 */
[----:B------:R-:W-:Y:S01]  /*3d10*/  UMOV UR20, UR8 ;  /* 0x0000000800147c82 */ /* 0x000fe20008000000 */
[----:B------:R-:W-:-:S05]  /*3d20*/  UMOV UR19, UR23 ;  /* 0x0000001700137c82 */ /* 0x000fca0008000000 */
.L_x_77:
[----:B------:R-:W-:Y:S02]  /*3d30*/  UIADD3 UR21, UPT, UPT, UR21, 0x1, URZ ;  /* 0x0000000115157890 */ /* 0x000fe4000fffe0ff */
[----:B---3--:R-:W-:Y:S02]  /*3d40*/  ULEA UR10, UR19, UR9, 0x3 ;  /* 0x00000009130a7291 */ /* 0x008fe4000f8e18ff */
[----:B------:R-:W-:Y:S01]  /*3d50*/  UISETP.NE.AND UP0, UPT, UR21, URZ, UPT ;  /* 0x000000ff1500728c */ /* 0x000fe2000bf05270 */
[----:B----4-:R-:W-:Y:S10]  /*3d60*/  @P2 BRA `(.L_x_75) ;  /* 0x00000000000c2947 */ /* 0x010ff40003800000 */
[----:B--2---:R-:W-:Y:S04]  /*3d70*/  SHF.L.U32 R2, R8, 0x1f, RZ ;  /* 0x0000001f08027819 */ /* 0x004fe800000006ff */
[----:B------:R-:W2:Y:S02]  /*3d80*/  SYNCS.PHASECHK.TRANS64.TRYWAIT P0, [UR10], R2 ;  /* 0x00000002ff0075a7 */ /* 0x000ea4000800110a */
[----:B--2---:R-:W-:Y:S05]  /*3d90*/  @!P0 BRA `(.L_x_76) ;  /* 0x000000ac00bc8947 */ /* 0x004fea0003800000 */
.L_x_75:
[----:B------:R-:W-:Y:S01]  /*3da0*/  UISETP.NE.AND UP1, UPT, UR20, 0x1, UPT ;  /* 0x000000011400788c */ /* 0x000fe2000bf25270 */
[----:B------:R-:W-:Y:S01]  /*3db0*/  PLOP3.LUT P2, PT, PT, PT, PT, 0x80, 0x8 ;  /* 0x000000000008781c */ /* 0x000fe20003f4f070 */
[----:B------:R-:W-:Y:S02]  /*3dc0*/  UIADD3 UR23, UPT, UPT, UR19, 0x1, URZ ;  /* 0x0000000113177890 */ /* 0x000fe4000fffe0ff */
[----:B------:R-:W-:Y:S02]  /*3dd0*/  ULEA UR34, UR19, UR17, 0x6 ;  /* 0x0000001113227291 */ /* 0x000fe4000f8e30ff */
[----:B------:R-:W-:Y:S01]  /*3de0*/  UISETP.NE.AND UP2, UPT, UR23, 0xb, UPT ;  /* 0x0000000b1700788c */ /* 0x000fe2000bf45270 */
[----:B------:R-:W-:Y:S01]  /*3df0*/  PLOP3.LUT P0, PT, PT, PT, UP1, 0x80, 0x8 ;  /* 0x000000000008781c */ /* 0x000fe20003f0f018 */
[----:B------:R-:W-:Y:S02]  /*3e00*/  ULEA UR32, UR19, UR18, 0x6 ;  /* 0x0000001213207291 */ /* 0x000fe4000f8e30ff */
[----:B------:R-:W-:Y:S02]  /*3e10*/  USEL UR31, URZ, 0x1, UP2 ;  /* 0x00000001ff1f7887 */ /* 0x000fe40009000000 */
[----:B------:R-:W-:Y:S02]  /*3e20*/  USEL UR23, UR23, URZ, UP2 ;  /* 0x000000ff17177287 */ /* 0x000fe40009000000 */
[----:B-1----:R-:W-:Y:S02]  /*3e30*/  ULEA UR36, UR19, UR15, 0x9 ;  /* 0x0000000f13247291 */ /* 0x002fe4000f8e48ff */
[----:B------:R-:W-:Y:S01]  /*3e40*/  @UP1 ULEA UR30, UR23, UR9, 0x3 ;  /* 0x00000009171e1291 */ /* 0x000fe2000f8e18ff */
[----:B------:R-:W-:Y:S01]  /*3e50*/  LOP3.LUT R8, R8, UR31, RZ, 0x3c, !PT ;  /* 0x0000001f08087c12 */ /* 0x000fe2000f8e3cff */
[----:B------:R-:W-:Y:S02]  /*3e60*/  UIADD3 UR44, UPT, UPT, UR34, 0x20, URZ ;  /* 0x00000020222c7890 */ /* 0x000fe4000fffe0ff */
[----:B------:R-:W-:Y:S01]  /*3e70*/  UISETP.NE.U32.AND UP1, UPT, UR22, URZ, UPT ;  /* 0x000000ff1600728c */ /* 0x000fe2000bf25070 */
[----:B--2---:R-:W-:Y:S01]  /*3e80*/  @P0 SHF.L.U32 R0, R8, 0x1f, RZ ;  /* 0x0000001f08000819 */ /* 0x004fe200000006ff */
[----:B------:R-:W-:Y:S02]  /*3e90*/  UIADD3 UR42, UPT, UPT, UR32, 0x20, URZ ;  /* 0x00000020202a7890 */ /* 0x000fe4000fffe0ff */
[----:B------:R-:W-:Y:S01]  /*3ea0*/  UIADD3 UR38, UPT, UPT, UR36, 0x2, URZ ;  /* 0x0000000224267890 */ /* 0x000fe2000fffe0ff */
[----:B------:R3:W4:Y:S01]  /*3eb0*/  @P0 SYNCS.PHASECHK.TRANS64.TRYWAIT P2, [UR30], R0 ;  /* 0x00000000ff0005a7 */ /* 0x000722000804111e */
[----:B------:R-:W-:Y:S02]  /*3ec0*/  ULEA UR30, UR19, UR16, 0x9 ;  /* 0x00000010131e7291 */ /* 0x000fe4000f8e48ff */
[----:B------:R-:W-:Y:S02]  /*3ed0*/  UIADD3 UR10, UPT, UPT, UR10, 0x58, URZ ;  /* 0x000000580a0a7890 */ /* 0x000fe4000fffe0ff */
[----:B------:R-:W-:Y:S02]  /*3ee0*/  UIADD3 UR40, UPT, UPT, UR30, 0x2, URZ ;  /* 0x000000021e287890 */ /* 0x000fe4000fffe0ff */
[----:B------:R-:W-:Y:S01]  /*3ef0*/  UIADD3 UR20, UPT, UPT, UR20, -0x1, URZ ;  /* 0xffffffff14147890 */ /* 0x000fe2000fffe0ff */
[----:B------:R-:W-:Y:S01]  /*3f00*/  UMOV UR35, 0x4008 ;  /* 0x0000400800237882 */ /* 0x000fe20000000000 */
[----:B------:R-:W-:Y:S01]  /*3f10*/  UMOV UR45, 0x4008 ;  /* 0x00004008002d7882 */ /* 0x000fe20000000000 */
[----:B------:R3:W-:Y:S01]  /*3f20*/  UTCCP.T.S.4x32dp128bit tmem[UR25+0x100], gdesc[UR34] ;  /* 0x00010022190079e7 */ /* 0x0007e20009100000 */
[----:B------:R3:W-:Y:S01]  /*3f30*/  UTCCP.T.S.4x32dp128bit tmem[UR25+0x104], gdesc[UR44] ;  /* 0x0001042c190079e7 */ /* 0x0007e20009100000 */
[----:B------:R-:W-:Y:S01]  /*3f40*/  UMOV UR33, 0x4008 ;  /* 0x0000400800217882 */ /* 0x000fe20000000000 */
[----:B------:R-:W-:Y:S01]  /*3f50*/  UMOV UR43, 0x4008 ;  /* 0x00004008002b7882 */ /* 0x000fe20000000000 */
[----:B------:R3:W-:Y:S01]  /*3f60*/  UTCCP.T.S.4x32dp128bit tmem[UR25+0x108], gdesc[UR32] ;  /* 0x00010820190079e7 */ /* 0x0007e20009100000 */
[----:B------:R3:W-:Y:S01]  /*3f70*/  UTCCP.T.S.4x32dp128bit tmem[UR25+0x10c], gdesc[UR42] ;  /* 0x00010c2a190079e7 */ /* 0x0007e20009100000 */
[----:B------:R-:W-:Y:S01]  /*3f80*/  UMOV UR31, 0x80004020 ;  /* 0x80004020001f7882 */ /* 0x000fe20000000000 */
[----:B------:R-:W-:Y:S01]  /*3f90*/  UMOV UR37, 0x80004020 ;  /* 0x8000402000257882 */ /* 0x000fe20000000000 */
[----:B------:R-:W-:Y:S01]  /*3fa0*/  UMOV UR41, 0x80004020 ;  /* 0x8000402000297882 */ /* 0x000fe20000000000 */
[----:B------:R3:W-:Y:S01]  /*3fb0*/  UTCOMMA.4X gdesc[UR36], gdesc[UR30], tmem[UR12], tmem[UR28], idesc[UR29], tmem[UR6], UP1 ;  /* 0x80061c1e240075ea */ /* 0x0007e2000880000c */
[----:B------:R-:W-:Y:S01]  /*3fc0*/  UMOV UR39, 0x80004020 ;  /* 0x8000402000277882 */ /* 0x000fe20000000000 */
[----:B------:R-:W-:Y:S01]  /*3fd0*/  UMOV UR22, 0x1 ;  /* 0x0000000100167882 */ /* 0x000fe20000000000 */
[----:B------:R3:W-:Y:S01]  /*3fe0*/  UTCOMMA.4X gdesc[UR38], gdesc[UR40], tmem[UR12], tmem[UR26], idesc[UR27], tmem[UR4], UPT ;  /* 0x80041a28260075ea */ /* 0x0007e2000b80000c */
[----:B------:R3:W-:Y:S01]  /*3ff0*/  UTCBAR.MULTICAST [UR10], URZ, UR13 ;  /* 0x000000ff0a0073e9 */ /* 0x0007e2000800080d */
[----:B------:R-:W-:Y:S01]  /*4000*/  UMOV UR19, UR23 ;  /* 0x0000001700137c82 */ /* 0x000fe20008000000 */
[----:B------:R-:W-:Y:S05]  /*4010*/  BRA.U UP0, `(.L_x_77) ;  /* 0xfffffffd00447547 */ /* 0x000fea000b83ffff */
.L_x_74:
[----:B------:R-:W-:Y:S01]  /*4020*/  UIADD3 UR24, UPT, UPT, UR24, 0x1, URZ ;  /* 0x0000000118187890 */ /* 0x000fe2000fffe0ff */
[C---:B------:R-:W-:Y:S01]  /*4030*/  ISETP.NE.AND P0, PT, R10.reuse, 0x2, PT ;  /* 0x000000020a00780c */ /* 0x040fe20003f05270 */
[----:B------:R-:W-:Y:S02]  /*4040*/  UIADD3 UR11, UPT, UPT, UR11, 0x120, URZ ;  /* 0x000001200b0b7890 */ /* 0x000fe4000fffe0ff */
[----:B------:R-:W-:Y:S01]  /*4050*/  UISETP.NE.AND UP0, UPT, UR24, 0x2, UPT ;  /* 0x000000021800788c */ /* 0x000fe2000bf05270 */
[----:B--23--:R-:W-:Y:S02]  /*4060*/  SEL R0, RZ, 0x1, P0 ;  /* 0x00000001ff007807 */ /* 0x00cfe40000000000 */
[----:B------:R-:W-:Y:S01]  /*4070*/  SEL R10, R10, RZ, P0 ;  /* 0x000000ff0a0a7207 */ /* 0x000fe20000000000 */
[----:B------:R-:W-:Y:S01]  /*4080*/  USEL UR10, URZ, 0x1, UP0 ;  /* 0x00000001ff0a7887 */ /* 0x000fe20008000000 */
[----:B------:R-:W-:Y:S01]  /*4090*/  LOP3.LUT R9, R9, R0, RZ, 0x3c, !PT ;  /* 0x0000000009097212 */ /* 0x000fe200078e3cff */
[----:B------:R-:W-:Y:S01]  /*40a0*/  USEL UR24, UR24, URZ, UP0 ;  /* 0x000000ff18187287 */ /* 0x000fe20008000000 */
[----:B------:R2:W-:Y:S03]  /*40b0*/  UTCBAR [UR11], URZ ;  /* 0x000000ff0b0073e9 */ /* 0x0005e600080000ff */
[----:B------:R-:W-:Y:S01]  /*40c0*/  LOP3.LUT R11, R11, UR10, RZ, 0x3c, !PT ;  /* 0x0000000a0b0b7c12 */ /* 0x000fe2000f8e3cff */
[----:B------:R-:W-:Y:S07]  /*40d0*/  @P1 BRA `(.L_x_78) ;  /* 0xfffffff800941947 */ /* 0x000fee000383ffff */
[----:B------:R-:W3:Y:S01]  /*40e0*/  S2UR UR4, SR_CgaCtaId ;  /* 0x00000000000479c3 */ /* 0x000ee20000008800 */
[----:B------:R-:W-:Y:S01]  /*40f0*/  ELECT P0, URZ, PT ;  /* 0x0000000000ff782f */ /* 0x000fe20003800000 */
[----:B------:R-:W-:Y:S01]  /*4100*/  IMAD.MOV.U32 R0, RZ, RZ, 0x1 ;  /* 0x00000001ff007424 */ /* 0x000fe200078e00ff */
[----:B------:R-:W-:Y:S01]  /*4110*/  UIADD3 UR9, UPT, UPT, UR9, 0x130, URZ ;  /* 0x0000013009097890 */ /* 0x000fe2000fffe0ff */
[----:B------:R-:W-:Y:S01]  /*4120*/  SHF.L.U32 R2, R11, 0x1f, RZ ;  /* 0x0000001f0b027819 */ /* 0x000fe200000006ff */
[----:B------:R-:W-:-:S03]  /*4130*/  UMOV UR5, 0x40 ;  /* 0x0000004000057882 */ /* 0x000fc60000000000 */
[----:B------:R-:W-:Y:S01]  /*4140*/  UVIRTCOUNT.DEALLOC.SMPOOL 0x80 ;  /* 0x000000800000784c */ /* 0x000fe20000000000 */
[----:B---3--:R-:W-:Y:S02]  /*4150*/  ULEA UR4, UR4, UR5, 0x18 ;  /* 0x0000000504047291 */ /* 0x008fe4000f8ec0ff */
[----:B------:R-:W-:-:S07]  /*4160*/  ULEA UR5, UR24, UR9, 0x3 ;  /* 0x0000000918057291 */ /* 0x000fce000f8e18ff */
[----:B------:R3:W-:Y:S02]  /*4170*/  @P0 STS.U8 [UR4+0x1c], R0 ;  /* 0x00001c00ff000988 */ /* 0x0007e40008000004 */
[----:B------:R-:W1:Y:S02]  /*4180*/  SYNCS.PHASECHK.TRANS64.TRYWAIT P0, [UR5], R2 ;  /* 0x00000002ff0075a7 */ /* 0x000e640008001105 */
[----:B-1-3--:R-:W-:Y:S05]  /*4190*/  @!P0 BRA `(.L_x_79) ;  /* 0x000000a800d48947 */ /* 0x00afea0003800000 */
.L_x_234:
        /* <DEDUP_REMOVED lines=9> */
.L_x_236:
[----:B------:R-:W-:Y:S01]  /*4230*/  NOP ;  /* 0x0000000000007918 */ /* 0x000fe20000000000 */
[----:B-1----:R-:W1:Y:S01]  /*4240*/  LDS R0, [UR4+0x14] ;  /* 0x00001404ff007984 */ /* 0x002e620008000800 */
[----:B------:R-:W-:Y:S01]  /*4250*/  ULOP3.LUT UR6, UR25, 0xffff, URZ, 0xc0, !UPT ;  /* 0x0000ffff19067892 */ /* 0x000fe2000f8ec0ff */
[----:B------:R-:W-:Y:S01]  /*4260*/  UMOV UR8, 0xffff ;  /* 0x0000ffff00087882 */ /* 0x000fe20000000000 */
[----:B------:R-:W-:Y:S02]  /*4270*/  UMOV UR5, 0x1 ;  /* 0x0000000100057882 */ /* 0x000fe40000000000 */
[----:B------:R-:W-:-:S04]  /*4280*/  USHF.R.U32.HI UR6, URZ, 0x5, UR6 ;  /* 0x00000005ff067899 */ /* 0x000fc80008011606 */
[----:B------:R-:W-:Y:S02]  /*4290*/  USHF.L.U32 UR8, UR8, UR6, URZ ;  /* 0x0000000608087299 */ /* 0x000fe400080006ff */
[----:B------:R-:W-:-:S04]  /*42a0*/  USHF.L.U32 UR5, UR5, UR6, URZ ;  /* 0x0000000605057299 */ /* 0x000fc800080006ff */
[----:B-1----:R-:W-:-:S04]  /*42b0*/  LOP3.LUT R0, R0, UR8, RZ, 0xc0, !PT ;  /* 0x0000000800007c12 */ /* 0x002fc8000f8ec0ff */
[----:B------:R-:W-:-:S13]  /*42c0*/  ISETP.NE.AND P0, PT, R0, UR8, PT ;  /* 0x0000000800007c0c */ /* 0x000fda000bf05270 */
[----:B------:R-:W-:Y:S05]  /*42d0*/  @P0 BRA `(.L_x_81) ;  /* 0x0000000000580947 */ /* 0x000fea0003800000 */
[----:B------:R-:W1:Y:S02]  /*42e0*/  LDS R0, [UR4+0x18] ;  /* 0x00001804ff007984 */ /* 0x000e640008000800 */
[----:B-1----:R-:W-:-:S04]  /*42f0*/  LOP3.LUT R0, R0, UR5, RZ, 0xc0, !PT ;  /* 0x0000000500007c12 */ /* 0x002fc8000f8ec0ff */
[----:B------:R-:W-:-:S13]  /*4300*/  ISETP.NE.AND P0, PT, R0, UR5, PT ;  /* 0x0000000500007c0c */ /* 0x000fda000bf05270 */
[----:B------:R-:W-:Y:S05]  /*4310*/  @P0 BRA `(.L_x_82) ;  /* 0x00000000003c0947 */ /* 0x000fea0003800000 */
[----:B------:R-:W1:Y:S01]  /*4320*/  S2R R2, SR_LANEID ;  /* 0x0000000000027919 */ /* 0x000e620000000000 */
[----:B------:R-:W-:Y:S01]  /*4330*/  ULOP3.LUT UR8, URZ, UR8, URZ, 0x33, !UPT ;  /* 0x00000008ff087292 */ /* 0x000fe2000f8e33ff */
[----:B------:R-:W-:Y:S02]  /*4340*/  VOTEU.ANY UR7, UPT, PT ;  /* 0x0000000000077886 */ /* 0x000fe400038e0100 */
[----:B------:R-:W-:-:S03]  /*4350*/  UFLO.U32 UR7, UR7 ;  /* 0x00000007000772bd */ /* 0x000fc600080e0000 */
[----:B------:R-:W-:-:S04]  /*4360*/  IMAD.U32 R0, RZ, RZ, UR8 ;  /* 0x00000008ff007e24 */ /* 0x000fc8000f8e00ff */
[----:B------:R3:W2:Y:S02]  /*4370*/  REDUX UR6, R0 ;  /* 0x00000000000673c4 */ /* 0x0006a40000000000 */
[----:B------:R1:W-:Y:S02]  /*4380*/  UTCATOMSWS.AND URZ, UR8 ;  /* 0x0000000800ff79e3 */ /* 0x0003e40008000000 */
[----:B-1----:R-:W-:Y:S02]  /*4390*/  ISETP.EQ.U32.AND P0, PT, R2, UR7, PT ;  /* 0x0000000702007c0c */ /* 0x002fe4000bf02070 */
[----:B---3--:R-:W-:Y:S02]  /*43a0*/  LOP3.LUT R0, RZ, UR5, RZ, 0x33, !PT ;  /* 0x00000005ff007c12 */ /* 0x008fe4000f8e33ff */
[----:B--2---:R-:W-:Y:S02]  /*43b0*/  MOV R2, UR6 ;  /* 0x0000000600027c02 */ /* 0x004fe40008000f00 */
[----:B------:R-:W1:Y:S07]  /*43c0*/  REDUX UR5, R0 ;  /* 0x00000000000573c4 */ /* 0x000e6e0000000000 */
[----:B------:R2:W-:Y:S01]  /*43d0*/  @P0 ATOMS.AND RZ, [UR4+0x14], R2 ;  /* 0x00001402ffff098c */ /* 0x0005e2000a800004 */
[----:B-1----:R-:W-:-:S05]  /*43e0*/  IMAD.U32 R0, RZ, RZ, UR5 ;  /* 0x00000005ff007e24 */ /* 0x002fca000f8e00ff */
[----:B------:R2:W-:Y:S01]  /*43f0*/  @P0 ATOMS.AND RZ, [UR4+0x18], R0 ;  /* 0x00001800ffff098c */ /* 0x0005e2000a800004 */
[----:B------:R-:W-:Y:S05]  /*4400*/  BRA `(.L_x_83) ;  /* 0x0000000000147947 */ /* 0x000fea0003800000 */
.L_x_82:
[----:B------:R-:W-:Y:S02]  /*4410*/  MOV R2, 0x4430 ;  /* 0x0000443000027802 */ /* 0x000fe40000000f00 */
[----:B--2-45:R-:W-:Y:S05]  /*4420*/  CALL.REL.NOINC `($__internal_0_$__cuda_sm10x_tcgen05_guardrail_trap_col_being_dealloced_not_returned_by_alloc) ;  /* 0x000000b000607944 */ /* 0x034fea0003c00000 */
[----:B------:R-:W-:Y:S05]  /*4430*/  BRA `(.L_x_83) ;  /* 0x0000000000087947 */ /* 0x000fea0003800000 */
.L_x_81:
[----:B------:R-:W-:Y:S02]  /*4440*/  MOV R2, 0x4460 ;  /* 0x0000446000027802 */ /* 0x000fe40000000f00 */
[----:B--2-45:R-:W-:Y:S05]  /*4450*/  CALL.REL.NOINC `($__internal_2_$__cuda_sm10x_tcgen05_guardrail_trap_unallocated_columns_being_dealloced) ;  /* 0x000000b0006c7944 */ /* 0x034fea0003c00000 */
.L_x_83:
[----:B------:R-:W-:Y:S01]  /*4460*/  NOP ;  /* 0x0000000000007918 */ /* 0x000fe20000000000 */
[----:B------:R-:W-:Y:S05]  /*4470*/  EXIT ;  /* 0x000000000000794d */ /* 0x000fea0003800000 */
.L_x_67:
[----:B------:R-:W-:-:S09]  /*4480*/  UISETP.NE.OR UP6, UPT, UR13, 0x3, !UP6 ;  /* 0x000000030d00788c */ /* 0x000fd2000f7c5670 */
[----:B------:R-:W-:Y:S05]  /*4490*/  BRA.U UP6, `(.L_x_84) ;  /* 0x0000001906447547 */ /* 0x000fea000b800000 */
[----:B------:R-:W2:Y:S01]  /*44a0*/  LDCU.64 UR6, c[0x0][0xc88] ;  /* 0x00019100ff0677ac */ /* 0x000ea20008000a00 */
[----:B------:R-:W3:Y:S01]  /*44b0*/  LDC R0, c[0x0][0xf30] ;  /* 0x0003cc00ff007b82 */ /* 0x000ee20000000800 */
[----:B------:R-:W-:Y:S01]  /*44c0*/  CS2R R26, SRZ ;  /* 0x00000000001a7805 */ /* 0x000fe2000001ff00 */
[----:B------:R-:W-:Y:S01]  /*44d0*/  IMAD.MOV.U32 R23, RZ, RZ, 0x1000 ;  /* 0x00001000ff177424 */ /* 0x000fe200078e00ff */
[----:B------:R-:W4:Y:S01]  /*44e0*/  LDCU.64 UR4, c[0x0][0xc90] ;  /* 0x00019200ff0477ac */ /* 0x000f220008000a00 */
[----:B------:R-:W-:-:S04]  /*44f0*/  UPLOP3.LUT UP2, UPT, UPT, UPT, UPT, 0x40, 0x4 ;  /* 0x000000000004789c */ /* 0x000fc80003f4e870 */
[----:B------:R-:W1:Y:S08]  /*4500*/  LDC R22, c[0x0][0x370] ;  /* 0x0000dc00ff167b82 */ /* 0x000e700000000800 */
[----:B------:R-:W1:Y:S01]  /*4510*/  LDC R3, c[0x0][0xf0c] ;  /* 0x0003c300ff037b82 */ /* 0x000e620000000800 */
[----:B--2---:R-:W-:-:S03]  /*4520*/  UISETP.NE.U32.AND UP1, UPT, UR6, URZ, UPT ;  /* 0x000000ff0600728c */ /* 0x004fc6000bf25070 */
[----:B------:R-:W-:Y:S01]  /*4530*/  UMOV UR6, 0x400 ;  /* 0x0000040000067882 */ /* 0x000fe20000000000 */
[----:B------:R-:W-:Y:S02]  /*4540*/  UISETP.NE.AND.EX UP1, UPT, UR7, URZ, UPT, UP1 ;  /* 0x000000ff0700728c */ /* 0x000fe4000bf25310 */
[----:B------:R-:W-:Y:S01]  /*4550*/  USEL UR7, URZ, 0x1, UP4 ;  /* 0x00000001ff077887 */ /* 0x000fe2000a000000 */
[----:B------:R-:W2:Y:S01]  /*4560*/  LDC R20, c[0x0][0xf20] ;  /* 0x0003c800ff147b82 */ /* 0x000ea20000000800 */
[----:B------:R-:W-:Y:S01]  /*4570*/  ULEA UR6, UR37, UR6, 0x18 ;  /* 0x0000000625067291 */ /* 0x000fe2000f8ec0ff */
[----:B---3--:R-:W-:Y:S01]  /*4580*/  ISETP.NE.AND P1, PT, R0, 0x1, PT ;  /* 0x000000010000780c */ /* 0x008fe20003f25270 */
[----:B----4-:R-:W-:Y:S02]  /*4590*/  UISETP.NE.U32.AND UP4, UPT, UR4, URZ, UPT ;  /* 0x000000ff0400728c */ /* 0x010fe4000bf85070 */
[----:B------:R-:W-:Y:S02]  /*45a0*/  UIADD3 UR57, UPT, UPT, UR6, 0xb0, URZ ;  /* 0x000000b006397890 */ /* 0x000fe4000fffe0ff */
[----:B------:R-:W-:Y:S01]  /*45b0*/  UIADD3 UR49, UPT, UPT, UR6, 0xb8, URZ ;  /* 0x000000b806317890 */ /* 0x000fe2000fffe0ff */
[----:B------:R-:W3:Y:S01]  /*45c0*/  LDC.64 R28, c[0x0][0x348] ;  /* 0x0000d200ff1c7b82 */ /* 0x000ee20000000a00 */
[----:B------:R-:W-:-:S02]  /*45d0*/  UIADD3 UR41, UPT, UPT, UR6, 0xc0, URZ ;  /* 0x000000c006297890 */ /* 0x000fc4000fffe0ff */
[----:B------:R-:W-:Y:S02]  /*45e0*/  UIADD3 UR25, UPT, UPT, UR6, 0xc8, URZ ;  /* 0x000000c806197890 */ /* 0x000fe4000fffe0ff */
[----:B------:R-:W-:-:S03]  /*45f0*/  UISETP.NE.AND.EX UP4, UPT, UR5, URZ, UPT, UP4 ;  /* 0x000000ff0500728c */ /* 0x000fc6000bf85340 */
[----:B------:R-:W4:Y:S08]  /*4600*/  LDC.64 R14, c[0x0][0xf10] ;  /* 0x0003c400ff0e7b82 */ /* 0x000f300000000a00 */
[----:B------:R-:W1:Y:S08]  /*4610*/  LDC.64 R6, c[0x0][0xf18] ;  /* 0x0003c600ff067b82 */ /* 0x000e700000000a00 */
[----:B------:R-:W1:Y:S08]  /*4620*/  LDC.64 R4, c[0x0][0xf28] ;  /* 0x0003ca00ff047b82 */ /* 0x000e700000000a00 */
[----:B--2---:R-:W1:Y:S02]  /*4630*/  LDC R21, c[0x0][0x374] ;  /* 0x0000dd00ff157b82 */ /* 0x004e640000000800 */
.L_x_99:
[C---:B------:R-:W-:Y:S02]  /*4640*/  LEA R0, R27.reuse, UR6, 0x3 ;  /* 0x000000061b007c11 */ /* 0x040fe4000f8e18ff */
[----:B------:R-:W-:Y:S02]  /*4650*/  SHF.L.U32 R2, R26, 0x1f, RZ ;  /* 0x0000001f1a027819 */ /* 0x000fe400000006ff */
[----:B------:R-:W-:Y:S02]  /*4660*/  LEA R16, R27, UR6, 0x4 ;  /* 0x000000061b107c11 */ /* 0x000fe4000f8e20ff */
[----:B--2---:R-:W2:Y:S02]  /*4670*/  SYNCS.PHASECHK.TRANS64.TRYWAIT P0, [R0+URZ+0x100], R2 ;  /* 0x00010002000075a7 */ /* 0x004ea400080011ff */
[----:B--2---:R-:W-:Y:S05]  /*4680*/  @!P0 BRA `(.L_x_85) ;  /* 0x000000a400c88947 */ /* 0x004fea0003800000 */
.L_x_237:
[----:B------:R-:W-:Y:S01]  /*4690*/  ISETP.GE.AND P0, PT, R43, 0x1, PT ;  /* 0x000000012b00780c */ /* 0x000fe20003f06270 */
[----:B------:R-:W1:Y:S01]  /*46a0*/  LDS.128 R16, [R16+0x170] ;  /* 0x0001700010107984 */ /* 0x000e620000000c00 */
[----:B------:R-:W-:Y:S01]  /*46b0*/  ISETP.NE.U32.AND P4, PT, RZ, UR4, PT ;  /* 0x00000004ff007c0c */ /* 0x000fe2000bf85070 */
[----:B--2---:R-:W-:Y:S01]  /*46c0*/  VIADD R0, R0, 0x110 ;  /* 0x0000011000007836 */ /* 0x004fe20000000000 */
[----:B------:R-:W-:Y:S01]  /*46d0*/  USHF.L.U32 UR58, UR12, 0x7, URZ ;  /* 0x000000070c3a7899 */ /* 0x000fe200080006ff */
[----:B------:R-:W-:Y:S01]  /*46e0*/  IMAD.MOV.U32 R24, RZ, RZ, 0x1 ;  /* 0x00000001ff187424 */ /* 0x000fe200078e00ff */
[----:B------:R-:W-:Y:S01]  /*46f0*/  ISETP.NE.AND.EX P4, PT, RZ, UR5, PT, P4 ;  /* 0x00000005ff007c0c */ /* 0x000fe2000bf85340 */
[----:B------:R-:W-:Y:S01]  /*4700*/  USHF.L.U32 UR59, UR20, 0x7, URZ ;  /* 0x00000007143b7899 */ /* 0x000fe200080006ff */
[----:B------:R-:W-:Y:S01]  /*4710*/  PRMT R0, RZ, 0x654, R0 ;  /* 0x00000654ff007816 */ /* 0x000fe20000000000 */
[----:B------:R-:W-:Y:S01]  /*4720*/  @!PT LDS RZ, [RZ] ;  /* 0x00000000fffff984 */ /* 0x000fe20000000800 */
[----:B------:R-:W-:Y:S01]  /*4730*/  @!PT LDS RZ, [RZ] ;  /* 0x00000000fffff984 */ /* 0x000fe20000000800 */
[----:B------:R-:W-:Y:S01]  /*4740*/  @!PT LDS RZ, [RZ] ;  /* 0x00000000fffff984 */ /* 0x000fe20000000800 */
[----:B------:R-:W-:Y:S01]  /*4750*/  @!PT LDS RZ, [RZ] ;  /* 0x00000000fffff984 */ /* 0x000fe20000000800 */
[----:B------:R2:W-:Y:S06]  /*4760*/  MEMBAR.ALL.CTA ;  /* 0x0000000000007992 */ /* 0x0005ec0000008000 */
[----:B--2---:R-:W2:Y:S01]  /*4770*/  FENCE.VIEW.ASYNC.S ;  /* 0x00000000000073c6 */ /* 0x004ea20000000000 */
[----:B------:R-:W-:Y:S01]  /*4780*/  SHF.L.U32 R24, R24, 0x1f, RZ ;  /* 0x0000001f18187819 */ /* 0x000fe200000006ff */
[----:B--2---:R2:W-:Y:S01]  /*4790*/  SYNCS.ARRIVE.TRANS64.RED.A1T0 RZ, [R0+URZ], RZ ;  /* 0x000000ff00ff79a7 */ /* 0x0045e200081004ff */
[----:B-1----:R-:W-:Y:S11]  /*47a0*/  LOP3.LUT P3, RZ, R18, 0x1, RZ, 0xc0, !PT ;  /* 0x0000000112ff7812 */ /* 0x002ff6000786c0ff */
[----:B------:R-:W-:Y:S02]  /*47b0*/  @!UPT UIADD3 URZ, UPT, UPT, URZ, URZ, URZ ;  /* 0x000000fffffff290 */ /* 0x000fe4000fffe0ff */
[----:B------:R-:W-:Y:S02]  /*47c0*/  @P3 MOV R11, R16 ;  /* 0x00000010000b3202 */ /* 0x000fe40000000f00 */
[----:B------:R-:W-:Y:S01]  /*47d0*/  @P3 LOP3.LUT R10, R17, 0xffff, RZ, 0xc0, !PT ;  /* 0x0000ffff110a3812 */ /* 0x000fe200078ec0ff */
[----:B--2---:R-:W-:Y:S06]  /*47e0*/  @!P0 BRA `(.L_x_86) ;  /* 0x0000000000a48947 */ /* 0x004fec0003800000 */
[-C--:B------:R-:W-:Y:S01]  /*47f0*/  IMAD.HI.U32 R0, R21, R7.reuse, RZ ;  /* 0x0000000715007227 */ /* 0x080fe200078e00ff */
[----:B------:R-:W-:Y:S02]  /*4800*/  ISETP.NE.AND P0, PT, R6, 0x1, PT ;  /* 0x000000010600780c */ /* 0x000fe40003f05270 */
[----:B------:R-:W-:Y:S01]  /*4810*/  ISETP.NE.AND P2, PT, R43, 0x1, PT ;  /* 0x000000012b00780c */ /* 0x000fe20003f45270 */
[----:B----4-:R-:W-:Y:S01]  /*4820*/  IMAD.HI.U32 R9, R22, R14, RZ ;  /* 0x0000000e16097227 */ /* 0x010fe200078e00ff */
[----:B------:R-:W-:Y:S02]  /*4830*/  SHF.R.U32.HI R0, RZ, R20, R0 ;  /* 0x00000014ff007219 */ /* 0x000fe40000011600 */
[----:B------:R-:W-:Y:S01]  /*4840*/  ISETP.NE.AND P5, PT, R3, 0x1, PT ;  /* 0x000000010300780c */ /* 0x000fe20003fa5270 */
[----:B------:R-:W-:Y:S01]  /*4850*/  IMAD.HI.U32 R13, R10, R7, RZ ;  /* 0x000000070a0d7227 */ /* 0x000fe200078e00ff */
[----:B------:R-:W-:Y:S02]  /*4860*/  SHF.R.U32.HI R9, RZ, R15, R9 ;  /* 0x0000000fff097219 */ /* 0x000fe40000011609 */
[----:B------:R-:W-:Y:S01]  /*4870*/  SEL R0, R21, R0, !P0 ;  /* 0x0000000015007207 */ /* 0x000fe20004000000 */
[----:B------:R-:W-:Y:S01]  /*4880*/  IMAD.HI.U32 R12, R11, R14, RZ ;  /* 0x0000000e0b0c7227 */ /* 0x000fe200078e00ff */
[----:B------:R-:W-:Y:S03]  /*4890*/  SEL R9, R22, R9, !P5 ;  /* 0x0000000916097207 */ /* 0x000fe60006800000 */
[-C--:B------:R-:W-:Y:S01]  /*48a0*/  IMAD.HI.U32 R8, R0, R4.reuse, RZ ;  /* 0x0000000400087227 */ /* 0x080fe200078e00ff */
[----:B------:R-:W-:Y:S03]  /*48b0*/  SHF.R.U32.HI R12, RZ, R15, R12 ;  /* 0x0000000fff0c7219 */ /* 0x000fe6000001160c */
[----:B------:R-:W-:Y:S01]  /*48c0*/  IMAD.HI.U32 R2, R9, R4, RZ ;  /* 0x0000000409027227 */ /* 0x000fe200078e00ff */
[-C--:B------:R-:W-:Y:S02]  /*48d0*/  @P2 SHF.R.U32.HI R0, RZ, R5.reuse, R8 ;  /* 0x00000005ff002219 */ /* 0x080fe40000011608 */
[----:B------:R-:W-:Y:S02]  /*48e0*/  SHF.R.U32.HI R8, RZ, R20, R13 ;  /* 0x00000014ff087219 */ /* 0x000fe4000001160d */
[----:B------:R-:W-:Y:S01]  /*48f0*/  @P2 SHF.R.U32.HI R9, RZ, R5, R2 ;  /* 0x00000005ff092219 */ /* 0x000fe20000011602 */
[----:B------:R-:W-:Y:S01]  /*4900*/  IMAD R0, R43, R0, RZ ;  /* 0x000000002b007224 */ /* 0x000fe200078e02ff */
[----:B------:R-:W-:Y:S02]  /*4910*/  SEL R8, R10, R8, !P0 ;  /* 0x000000080a087207 */ /* 0x000fe40004000000 */
[----:B------:R-:W-:Y:S01]  /*4920*/  SEL R2, R11, R12, !P5 ;  /* 0x0000000c0b027207 */ /* 0x000fe20006800000 */
[C---:B------:R-:W-:Y:S01]  /*4930*/  IMAD R12, R43.reuse, R9, RZ ;  /* 0x000000092b0c7224 */ /* 0x040fe200078e02ff */
[C---:B------:R-:W-:Y:S01]  /*4940*/  ISETP.GE.AND P0, PT, R8.reuse, R0, PT ;  /* 0x000000000800720c */ /* 0x040fe20003f06270 */
[----:B------:R-:W-:Y:S03]  /*4950*/  IMAD.HI.U32 R0, R8, R4, RZ ;  /* 0x0000000408007227 */ /* 0x000fe600078e00ff */
[----:B------:R-:W-:Y:S02]  /*4960*/  ISETP.GE.OR P0, PT, R2, R12, P0 ;  /* 0x0000000c0200720c */ /* 0x000fe40000706670 */
[-C--:B------:R-:W-:Y:S04]  /*4970*/  SHF.R.U32.HI R0, RZ, R5.reuse, R0 ;  /* 0x00000005ff007219 */ /* 0x080fe80000011600 */
[----:B------:R-:W-:Y:S05]  /*4980*/  SEL R13, R8, R0, !P2 ;  /* 0x00000000080d7207 */ /* 0x000fea0005000000 */
[----:B------:R-:W-:Y:S02]  /*4990*/  IMAD.MOV R12, RZ, RZ, -R13 ;  /* 0x000000ffff0c7224 */ /* 0x000fe400078e0a0d */
[C---:B------:R-:W-:Y:S04]  /*49a0*/  @!P0 IMAD.HI.U32 R0, R2.reuse, R4, RZ ;  /* 0x0000000402008227 */ /* 0x040fe800078e00ff */
[----:B------:R-:W-:Y:S01]  /*49b0*/  IMAD R12, R43, R12, R8 ;  /* 0x0000000c2b0c7224 */ /* 0x000fe200078e0208 */
[----:B------:R-:W-:Y:S04]  /*49c0*/  @!P0 SHF.R.U32.HI R0, RZ, R5, R0 ;  /* 0x00000005ff008219 */ /* 0x000fe80000011600 */
[----:B------:R-:W-:Y:S04]  /*49d0*/  @!P0 SEL R0, R2, R0, !P2 ;  /* 0x0000000002008207 */ /* 0x000fe80005000000 */
[----:B------:R-:W-:Y:S01]  /*49e0*/  @!P0 IADD3 R13, PT, PT, R13, -R0, RZ ;  /* 0x800000000d0d8210 */ /* 0x000fe20007ffe0ff */
[----:B------:R-:W-:Y:S01]  /*49f0*/  @!P0 IMAD R0, R9, R12, R0 ;  /* 0x0000000c09008224 */ /* 0x000fe200078e0200 */
[----:B------:R-:W-:Y:S01]  /*4a00*/  IADD3 R9, PT, PT, -R8, RZ, RZ ;  /* 0x000000ff08097210 */ /* 0x000fe20007ffe1ff */
[--C-:B------:R-:W-:Y:S02]  /*4a10*/  IMAD.MOV R12, RZ, RZ, -R2.reuse ;  /* 0x000000ffff0c7224 */ /* 0x100fe400078e0a02 */
[----:B------:R-:W-:Y:S02]  /*4a20*/  @!P0 IMAD R8, R13, R43, R2 ;  /* 0x0000002b0d088224 */ /* 0x000fe400078e0202 */
[----:B------:R-:W-:Y:S02]  /*4a30*/  @!P0 IMAD.MOV.U32 R2, RZ, RZ, R0 ;  /* 0x000000ffff028224 */ /* 0x000fe400078e0000 */
[----:B------:R-:W-:Y:S02]  /*4a40*/  IMAD R11, R3, R12, R11 ;  /* 0x0000000c030b7224 */ /* 0x000fe400078e020b */
[----:B------:R-:W-:Y:S02]  /*4a50*/  IMAD R10, R6, R9, R10 ;  /* 0x00000009060a7224 */ /* 0x000fe400078e020a */
[----:B------:R-:W-:Y:S02]  /*4a60*/  IMAD R11, R2, R3, R11 ;  /* 0x00000003020b7224 */ /* 0x000fe400078e020b */
[----:B------:R-:W-:Y:S02]  /*4a70*/  IMAD R10, R8, R6, R10 ;  /* 0x00000006080a7224 */ /* 0x000fe400078e020a */
.L_x_86:
[----:B------:R-:W-:Y:S05]  /*4a80*/  BRA.U UP2, `(.L_x_87) ;  /* 0x0000000102107547 */ /* 0x000fea000b800000 */
[----:B------:R-:W-:Y:S04]  /*4a90*/  MOV R2, UR7 ;  /* 0x0000000700027c02 */ /* 0x000fe80008000f00 */
[----:B------:R-:W-:Y:S04]  /*4aa0*/  SHF.L.U32 R2, R2, 0x1f, RZ ;  /* 0x0000001f02027819 */ /* 0x000fe800000006ff */
[----:B------:R-:W1:Y:S02]  /*4ab0*/  SYNCS.PHASECHK.TRANS64.TRYWAIT P0, [UR6+0xf8], R2 ;  /* 0x0000f802ff0075a7 */ /* 0x000e640008001106 */
[----:B-1----:R-:W-:Y:S05]  /*4ac0*/  @!P0 BRA `(.L_x_88) ;  /* 0x000000a000cc8947 */ /* 0x002fea0003800000 */
.L_x_87:
[----:B------:R-:W-:Y:S05]  /*4ad0*/  BRA.U !UP4, `(.L_x_89) ;  /* 0x000000010c347547 */ /* 0x000fea000b800000 */
[----:B------:R-:W-:Y:S01]  /*4ae0*/  UPLOP3.LUT UP0, UPT, UPT, UPT, UP1, 0x80, 0x8 ;  /* 0x000000000008789c */ /* 0x000fe20003f0f010 */
[----:B-1----:R-:W-:Y:S02]  /*4af0*/  HFMA2 R0, -RZ, RZ, 0, 5.9604644775390625e-08 ;  /* 0x00000001ff007431 */ /* 0x002fe400000001ff */
[----:B------:R-:W-:Y:S03]  /*4b00*/  IMAD.MOV.U32 R86, RZ, RZ, 0x1 ;  /* 0x00000001ff567424 */ /* 0x000fe600078e00ff */
[----:B------:R-:W-:Y:S05]  /*4b10*/  PLOP3.LUT P0, PT, PT, PT, UP0, 0x80, 0x8 ;  /* 0x000000000008781c */ /* 0x000fea0003f0f008 */
[----:B------:R-:W1:Y:S01]  /*4b20*/  @UP0 LDCU.64 UR10, c[0x0][0xc88] ;  /* 0x00019100ff0a07ac */ /* 0x000e620008000a00 */
[----:B------:R-:W-:Y:S07]  /*4b30*/  @UP0 UIMAD UR8, UR36, UR4, URZ ;  /* 0x00000004240802a4 */ /* 0x000fee000f8e02ff */
[----:B------:R-:W-:Y:S01]  /*4b40*/  @!P0 PRMT R86, R0, 0x7610, R86 ;  /* 0x0000761000568816 */ /* 0x000fe20000000056 */
[----:B-1----:R-:W-:Y:S03]  /*4b50*/  @UP0 UIMAD.WIDE UR10, UR8, 0x4, UR10 ;  /* 0x00000004080a08a5 */ /* 0x002fe6000f8e020a */
[----:B------:R-:W1:Y:S03]  /*4b60*/  @!UP0 LDCU UR8, c[0x0][0xc80] ;  /* 0x00019000ff0887ac */ /* 0x000e660008000800 */
[----:B------:R-:W-:Y:S01]  /*4b70*/  IMAD.U32 R8, RZ, RZ, UR10 ;  /* 0x0000000aff087e24 */ /* 0x000fe2000f8e00ff */
[----:B------:R-:W-:Y:S05]  /*4b80*/  MOV R9, UR11 ;  /* 0x0000000b00097c02 */ /* 0x000fea0008000f00 */
[----:B-----5:R2:W5:Y:S02]  /*4b90*/  @P0 LDG.E R53, desc[UR46][R8.64] ;  /* 0x0000002e08350981 */ /* 0x020564000c1e1900 */
[----:B-12---:R-:W-:Y:S07]  /*4ba0*/  @!P0 IMAD.U32 R53, RZ, RZ, UR8 ;  /* 0x00000008ff358e24 */ /* 0x006fee000f8e00ff */
.L_x_89:
[----:B-----5:R-:W-:Y:S01]  /*4bb0*/  @!P4 FSETP.EQ.AND P0, PT, R53, RZ, PT ;  /* 0x000000ff3500c20b */ /* 0x020fe20003f02000 */
[----:B------:R-:W-:Y:S01]  /*4bc0*/  @!UPT UIADD3 URZ, UPT, UPT, URZ, URZ, URZ ;  /* 0x000000fffffff290 */ /* 0x000fe2000fffe0ff */
[----:B------:R-:W-:Y:S11]  /*4bd0*/  @!P4 BRA `(.L_x_90) ;  /* 0x000000000014c947 */ /* 0x000ff60003800000 */
[----:B------:R-:W-:Y:S02]  /*4be0*/  LOP3.LUT P2, RZ, R86, 0xff, RZ, 0xc0, !PT ;  /* 0x000000ff56ff7812 */ /* 0x000fe4000784c0ff */
[----:B------:R-:W-:Y:S04]  /*4bf0*/  PLOP3.LUT P0, PT, PT, PT, UP0, 0x80, 0x8 ;  /* 0x000000000008781c */ /* 0x000fe80003f0f008 */
[----:B------:R-:W-:Y:S07]  /*4c00*/  PLOP3.LUT P0, PT, P0, PT, PT, 0x8, 0x80 ;  /* 0x000000000080781c */ /* 0x000fee000070e170 */
[----:B------:R-:W-:Y:S11]  /*4c10*/  @P2 FSETP.EQ.AND P0, PT, R53, RZ, PT ;  /* 0x000000ff3500220b */ /* 0x000ff60003f02000 */
[----:B------:R-:W-:Y:S02]  /*4c20*/  @!UPT UIADD3 URZ, UPT, UPT, URZ, URZ, URZ ;  /* 0x000000fffffff290 */ /* 0x000fe4000fffe0ff */
.L_x_90:
[----:B------:R-:W2:Y:S01]  /*4c30*/  SYNCS.PHASECHK.TRANS64.TRYWAIT P2, [UR6+0xd0], R24 ;  /* 0x0000d018ff0075a7 */ /* 0x000ea20008041106 */
[----:B------:R-:W-:Y:S04]  /*4c40*/  ELECT P4, URZ, PT ;  /* 0x0000000000ff782f */ /* 0x000fe80003880000 */
[----:B------:R-:W-:Y:S11]  /*4c50*/  PLOP3.LUT P4, PT, P0, P4, PT, 0xf2, 0x2f ;  /* 0x00000000002f781c */ /* 0x000ff60000789e72 */
[----:B------:R-:W-:Y:S02]  /*4c60*/  @!UPT UIADD3 URZ, UPT, UPT, URZ, URZ, URZ ;  /* 0x000000fffffff290 */ /* 0x000fe4000fffe0ff */
[----:B---3--:R-:W-:Y:S05]  /*4c70*/  @!P4 IADD3 R8, P0, PT, R28, 0x980, RZ ;  /* 0x000009801c08c810 */ /* 0x008fea0007f1e0ff */
[----:B-1----:R-:W-:Y:S01]  /*4c80*/  @!P4 IMAD.X R2, RZ, RZ, R29, P0 ;  /* 0x000000ffff02c224 */ /* 0x002fe200000e061d */
[----:B--2---:R-:W-:Y:S07]  /*4c90*/  @!P2 BRA `(.L_x_91) ;  /* 0x000000a00070a947 */ /* 0x004fee0003800000 */
.L_x_240:
[----:B------:R-:W-:Y:S01]  /*4ca0*/  @!P4 R2UR UR9, R8 ;  /* 0x000000000809c2ca */ /* 0x000fe200000e0000 */
[----:B------:R-:W-:Y:S01]  /*4cb0*/  VOTEU.ALL UP2, P4 ;  /* 0x0000000000ff7886 */ /* 0x000fe20002040000 */
[----:B------:R-:W-:Y:S01]  /*4cc0*/  @!P4 R2UR UR8, R2 ;  /* 0x000000000208c2ca */ /* 0x000fe200000e0000 */
[----:B------:R-:W-:Y:S01]  /*4cd0*/  VOTEU.ALL UP3, P4 ;  /* 0x0000000000ff7886 */ /* 0x000fe20002060000 */
[----:B------:R-:W-:Y:S01]  /*4ce0*/  UMOV UR14, 0x0 ;  /* 0x00000000000e7882 */ /* 0x000fe20000000000 */
[----:B------:R-:W-:Y:S01]  /*4cf0*/  UMOV UR15, 0x10000000 ;  /* 0x10000000000f7882 */ /* 0x000fe20000000000 */
[----:B------:R-:W-:Y:S01]  /*4d00*/  @!UP2 UIADD3 UR56, UPT, UPT, UR6, 0x200, URZ ;  /* 0x000002000638a890 */ /* 0x000fe2000fffe0ff */
[----:B-1----:R-:W-:Y:S01]  /*4d10*/  @!P4 IMAD.MOV.U32 R0, RZ, RZ, 0x1000 ;  /* 0x00001000ff00c424 */ /* 0x002fe200078e00ff */
[----:B------:R-:W-:Y:S01]  /*4d20*/  UMOV UR60, UR36 ;  /* 0x00000024003c7c82 */ /* 0x000fe20008000000 */
[----:B------:R-:W-:Y:S01]  /*4d30*/  @!UP2 UIADD3 UR10, UPT, UPT, UR58, 0x40, URZ ;  /* 0x000000403a0aa890 */ /* 0x000fe2000fffe0ff */
[----:B------:R-:W-:Y:S01]  /*4d40*/  UMOV UR11, UR59 ;  /* 0x0000003b000b7c82 */ /* 0x000fe20008000000 */
[----:B------:R-:W-:Y:S02]  /*4d50*/  UMOV UR12, UR36 ;  /* 0x00000024000c7c82 */ /* 0x000fe40008000000 */
[----:B------:R-:W-:Y:S01]  /*4d60*/  IMAD.U32 R8, RZ, RZ, UR9 ;  /* 0x00000009ff087e24 */ /* 0x000fe2000f8e00ff */
[----:B------:R-:W-:Y:S01]  /*4d70*/  UMOV UR9, UR57 ;  /* 0x0000003900097c82 */ /* 0x000fe20008000000 */
[----:B------:R-:W-:Y:S01]  /*4d80*/  IMAD.U32 R9, RZ, RZ, UR8 ;  /* 0x00000008ff097e24 */ /* 0x000fe2000f8e00ff */
[----:B------:R-:W-:Y:S02]  /*4d90*/  @!UP2 UIADD3 UR8, UPT, UPT, UR6, 0xa00, URZ ;  /* 0x00000a000608a890 */ /* 0x000fe4000fffe0ff */
[----:B------:R-:W-:Y:S01]  /*4da0*/  @!P4 R2UR UR16, R8 ;  /* 0x000000000810c2ca */ /* 0x000fe200000e0000 */
[----:B------:R-:W-:Y:S01]  /*4db0*/  VOTEU.ALL UP2, P4 ;  /* 0x0000000000ff7886 */ /* 0x000fe20002040000 */
[----:B------:R-:W-:Y:S01]  /*4dc0*/  @!P4 R2UR UR17, R9 ;  /* 0x000000000911c2ca */ /* 0x000fe200000e0000 */
[----:B------:R-:W-:Y:S01]  /*4dd0*/  UPRMT UR21, UR37, 0x654, UR57 ;  /* 0x0000065425157896 */ /* 0x000fe20008000039 */
[----:B------:R-:W-:Y:S05]  /*4de0*/  @!P4 IADD3 R8, P0, PT, R28, 0x980, RZ ;  /* 0x000009801c08c810 */ /* 0x000fea0007f1e0ff */
[----:B------:R-:W-:Y:S06]  /*4df0*/  @!P4 IMAD.X R2, RZ, RZ, R29, P0 ;  /* 0x000000ffff02c224 */ /* 0x000fec00000e061d */
[----:B------:R1:W-:Y:S01]  /*4e00*/  @!UP3 UTMALDG.3D [UR56], [UR16], desc[UR14] ;  /* 0x00000e381000b5b4 */ /* 0x0003e20008011000 */
[----:B------:R1:W-:Y:S01]  /*4e10*/  @!UP2 UTMALDG.3D [UR8], [UR16], desc[UR14] ;  /* 0x00000e081000a5b4 */ /* 0x0003e20008011000 */
[----:B------:R1:W-:Y:S01]  /*4e20*/  @!P4 SYNCS.ARRIVE.TRANS64.RED.A0TR RZ, [UR6+0xb0], R0 ;  /* 0x0000b000ffffc9a7 */ /* 0x0003e20008300406 */
[----:B------:R-:W-:Y:S01]  /*4e30*/  SYNCS.ARRIVE.TRANS64.RED.A1T0 RZ, [UR21], RZ ;  /* 0x000000ffffff79a7 */ /* 0x000fe20008100415 */
[----:B------:R-:W2:Y:S02]  /*4e40*/  SYNCS.PHASECHK.TRANS64.TRYWAIT P2, [UR6+0xd8], R24 ;  /* 0x0000d818ff0075a7 */ /* 0x000ea40008041106 */
[----:B-12---:R-:W-:Y:S05]  /*4e50*/  @!P2 BRA `(.L_x_92) ;  /* 0x000000a00018a947 */ /* 0x006fea0003800000 */
.L_x_242:
        /* <DEDUP_REMOVED lines=8> */
[----:B------:R-:W-:Y:S01]  /*4ee0*/  @!UP2 UIADD3 UR48, UPT, UPT, UR6, 0x1200, URZ ;  /* 0x000012000630a890 */ /* 0x000fe2000fffe0ff */
[----:B------:R-:W-:Y:S01]  /*4ef0*/  UMOV UR50, UR58 ;  /* 0x0000003a00327c82 */ /* 0x000fe20008000000 */
[----:B------:R-:W-:Y:S01]  /*4f00*/  UMOV UR52, UR36 ;  /* 0x0000002400347c82 */ /* 0x000fe20008000000 */
[----:B------:R-:W-:Y:S02]  /*4f10*/  @!UP2 UIADD3 UR10, UPT, UPT, UR58, 0x40, URZ ;  /* 0x000000403a0aa890 */ /* 0x000fe4000fffe0ff */
[----:B------:R-:W-:Y:S01]  /*4f20*/  IMAD.U32 R8, RZ, RZ, UR9 ;  /* 0x00000009ff087e24 */ /* 0x000fe2000f8e00ff */
[----:B------:R-:W-:Y:S01]  /*4f30*/  UMOV UR9, UR49 ;  /* 0x0000003100097c82 */ /* 0x000fe20008000000 */
[----:B------:R-:W-:Y:S01]  /*4f40*/  IMAD.U32 R9, RZ, RZ, UR8 ;  /* 0x00000008ff097e24 */ /* 0x000fe2000f8e00ff */
[----:B------:R-:W-:Y:S02]  /*4f50*/  @!UP2 UIADD3 UR8, UPT, UPT, UR6, 0x1a00, URZ ;  /* 0x00001a000608a890 */ /* 0x000fe4000fffe0ff */
[----:B------:R-:W-:Y:S01]  /*4f60*/  @!P4 R2UR UR18, R8 ;  /* 0x000000000812c2ca */ /* 0x000fe200000e0000 */
[----:B------:R-:W-:Y:S01]  /*4f70*/  VOTEU.ALL UP2, P4 ;  /* 0x0000000000ff7886 */ /* 0x000fe20002040000 */
[----:B------:R-:W-:Y:S01]  /*4f80*/  @!P4 R2UR UR19, R9 ;  /* 0x000000000913c2ca */ /* 0x000fe200000e0000 */
[----:B------:R-:W-:Y:S01]  /*4f90*/  UMOV UR12, UR36 ;  /* 0x00000024000c7c82 */ /* 0x000fe20008000000 */
[----:B------:R-:W-:Y:S01]  /*4fa0*/  UMOV UR11, UR51 ;  /* 0x00000033000b7c82 */ /* 0x000fe20008000000 */
[----:B------:R-:W-:Y:S01]  /*4fb0*/  UPRMT UR15, UR37, 0x654, UR49 ;  /* 0x00000654250f7896 */ /* 0x000fe20008000031 */
[----:B------:R-:W-:Y:S05]  /*4fc0*/  @!P4 IADD3 R8, P0, PT, R28, 0x980, RZ ;  /* 0x000009801c08c810 */ /* 0x000fea0007f1e0ff */
[----:B------:R-:W-:Y:S04]  /*4fd0*/  @!P4 IMAD.X R2, RZ, RZ, R29, P0 ;  /* 0x000000ffff02c224 */ /* 0x000fe800000e061d */
[----:B------:R1:W-:Y:S01]  /*4fe0*/  @!UP3 UTMALDG.3D [UR48], [UR18], desc[UR16] ;  /* 0x000010301200b5b4 */ /* 0x0003e20008011000 */
[----:B------:R1:W-:Y:S01]  /*4ff0*/  @!UP2 UTMALDG.3D [UR8], [UR18], desc[UR16] ;  /* 0x000010081200a5b4 */ /* 0x0003e20008011000 */
[----:B------:R1:W-:Y:S01]  /*5000*/  @!P4 SYNCS.ARRIVE.TRANS64.RED.A0TR RZ, [UR6+0xb8], R0 ;  /* 0x0000b800ffffc9a7 */ /* 0x0003e20008300406 */
[----:B------:R-:W-:Y:S01]  /*5010*/  SYNCS.ARRIVE.TRANS64.RED.A1T0 RZ, [UR15], RZ ;  /* 0x000000ffffff79a7 */ /* 0x000fe2000810040f */
[----:B------:R-:W2:Y:S02]  /*5020*/  SYNCS.PHASECHK.TRANS64.TRYWAIT P2, [UR6+0xe0], R24 ;  /* 0x0000e018ff0075a7 */ /* 0x000ea40008041106 */
[----:B-12---:R-:W-:Y:S05]  /*5030*/  @!P2 BRA `(.L_x_93) ;  /* 0x0000009c00b8a947 */ /* 0x006fea0003800000 */
.L_x_244:
[----:B------:R-:W-:Y:S01]  /*5040*/  @!P4 R2UR UR9, R8 ;  /* 0x000000000809c2ca */ /* 0x000fe200000e0000 */
[----:B------:R-:W-:Y:S01]  /*5050*/  VOTEU.ALL UP2, P4 ;  /* 0x0000000000ff7886 */ /* 0x000fe20002040000 */
[----:B------:R-:W-:Y:S01]  /*5060*/  @!P4 R2UR UR8, R2 ;  /* 0x000000000208c2ca */ /* 0x000fe200000e0000 */
[----:B------:R-:W-:Y:S01]  /*5070*/  UIADD3 UR42, UPT, UPT, UR58, 0x10, URZ ;  /* 0x000000103a2a7890 */ /* 0x000fe2000fffe0ff */
[----:B-1----:R-:W-:Y:S01]  /*5080*/  @!P4 IMAD.MOV.U32 R0, RZ, RZ, 0x1000 ;  /* 0x00001000ff00c424 */ /* 0x002fe200078e00ff */
[----:B------:R-:W-:Y:S01]  /*5090*/  VOTEU.ALL UP3, P4 ;  /* 0x0000000000ff7886 */ /* 0x000fe20002060000 */
[----:B------:R-:W-:Y:S01]  /*50a0*/  @!UP2 UIADD3 UR40, UPT, UPT, UR6, 0x2200, URZ ;  /* 0x000022000628a890 */ /* 0x000fe2000fffe0ff */
[----:B------:R-:W-:Y:S01]  /*50b0*/  UMOV UR16, 0x0 ;  /* 0x0000000000107882 */ /* 0x000fe20000000000 */
[----:B------:R-:W-:Y:S01]  /*50c0*/  UMOV UR17, 0x10000000 ;  /* 0x1000000000117882 */ /* 0x000fe20000000000 */
        /* <DEDUP_REMOVED lines=21> */
.L_x_246:
        /* <DEDUP_REMOVED lines=9> */
[----:B------:R-:W-:Y:S01]  /*52b0*/  SHF.L.U32 R30, RZ, 0x1f, RZ ;  /* 0x0000001fff1e7819 */ /* 0x000fe200000006ff */
[----:B------:R-:W-:Y:S01]  /*52c0*/  UMOV UR26, UR42 ;  /* 0x0000002a001a7c82 */ /* 0x000fe20008000000 */
[----:B------:R-:W-:Y:S01]  /*52d0*/  UMOV UR28, UR36 ;  /* 0x00000024001c7c82 */ /* 0x000fe20008000000 */
[----:B------:R-:W-:Y:S01]  /*52e0*/  @!UP2 UIADD3 UR10, UPT, UPT, UR58, 0x50, URZ ;  /* 0x000000503a0aa890 */ /* 0x000fe2000fffe0ff */
        /* <DEDUP_REMOVED lines=18> */
.L_x_248:
        /* <DEDUP_REMOVED lines=11> */
[----:B------:R-:W-:Y:S02]  /*54c0*/  UMOV UR20, UR36 ;  /* 0x0000002400147c82 */ /* 0x000fe40008000000 */
[----:B------:R-:W-:Y:S01]  /*54d0*/  IMAD.U32 R8, RZ, RZ, UR9 ;  /* 0x00000009ff087e24 */ /* 0x000fe2000f8e00ff */
[----:B------:R-:W-:Y:S01]  /*54e0*/  @!UP2 UIADD3 UR10, UPT, UPT, UR58, 0x60, URZ ;  /* 0x000000603a0aa890 */ /* 0x000fe2000fffe0ff */
[----:B------:R-:W-:Y:S01]  /*54f0*/  IMAD.U32 R9, RZ, RZ, UR8 ;  /* 0x00000008ff097e24 */ /* 0x000fe2000f8e00ff */
[----:B------:R-:W-:Y:S02]  /*5500*/  @!UP2 UIADD3 UR8, UPT, UPT, UR6, 0xa00, URZ ;  /* 0x00000a000608a890 */ /* 0x000fe4000fffe0ff */
[----:B------:R-:W-:Y:S01]  /*5510*/  @!P4 R2UR UR26, R8 ;  /* 0x00000000081ac2ca */ /* 0x000fe200000e0000 */
[----:B------:R-:W-:Y:S01]  /*5520*/  VOTEU.ALL UP2, P4 ;  /* 0x0000000000ff7886 */ /* 0x000fe20002040000 */
[----:B------:R-:W-:Y:S01]  /*5530*/  @!P4 R2UR UR27, R9 ;  /* 0x00000000091bc2ca */ /* 0x000fe200000e0000 */
[----:B------:R-:W-:Y:S01]  /*5540*/  UMOV UR9, UR57 ;  /* 0x0000003900097c82 */ /* 0x000fe20008000000 */
[----:B------:R-:W-:Y:S01]  /*5550*/  UMOV UR11, UR59 ;  /* 0x0000003b000b7c82 */ /* 0x000fe20008000000 */
[----:B------:R-:W-:Y:S01]  /*5560*/  UMOV UR12, UR36 ;  /* 0x00000024000c7c82 */ /* 0x000fe20008000000 */
        /* <DEDUP_REMOVED lines=8> */
.L_x_250:
        /* <DEDUP_REMOVED lines=21> */
[----:B------:R-:W-:Y:S05]  /*5740*/  @!P4 IADD3 R8, P0, PT, R28, 0x980, RZ ;  /* 0x000009801c08c810 */ /* 0x000fea0007f1e0ff */
[----:B------:R-:W-:Y:S05]  /*5750*/  @!P4 IMAD.X R2, RZ, RZ, R29, P0 ;  /* 0x000000ffff02c224 */ /* 0x000fea00000e061d */
[----:B------:R1:W-:Y:S01]  /*5760*/  @!UP3 UTMALDG.3D [UR16], [UR26], desc[UR22] ;  /* 0x000016101a00b5b4 */ /* 0x0003e20008011000 */
[----:B------:R1:W-:Y:S01]  /*5770*/  @!UP2 UTMALDG.3D [UR8], [UR26], desc[UR22] ;  /* 0x000016081a00a5b4 */ /* 0x0003e20008011000 */
[----:B------:R1:W-:Y:S01]  /*5780*/  @!P4 SYNCS.ARRIVE.TRANS64.RED.A0TR RZ, [UR6+0xb8], R0 ;  /* 0x0000b800ffffc9a7 */ /* 0x0003e20008300406 */
[----:B------:R-:W-:Y:S01]  /*5790*/  SYNCS.ARRIVE.TRANS64.RED.A1T0 RZ, [UR15], RZ ;  /* 0x000000ffffff79a7 */ /* 0x000fe2000810040f */
[----:B------:R-:W2:Y:S02]  /*57a0*/  SYNCS.PHASECHK.TRANS64.TRYWAIT P2, [UR6+0xe0], R30 ;  /* 0x0000e01eff0075a7 */ /* 0x000ea40008041106 */
[----:B-12---:R-:W-:Y:S05]  /*57b0*/  @!P2 BRA `(.L_x_97) ;  /* 0x000000980038a947 */ /* 0x006fea0003800000 */
.L_x_252:
[----:B------:R-:W2:Y:S01]  /*57c0*/  LDC.64 R12, c[0x0][0xf18] ;  /* 0x0003c600ff0c7b82 */ /* 0x000ea20000000a00 */
[----:B------:R-:W-:Y:S01]  /*57d0*/  @!P4 R2UR UR8, R2 ;  /* 0x000000000208c2ca */ /* 0x000fe200000e0000 */
[----:B------:R-:W-:Y:S01]  /*57e0*/  VOTEU.ALL UP2, P4 ;  /* 0x0000000000ff7886 */ /* 0x000fe20002040000 */
[----:B------:R-:W-:Y:S01]  /*57f0*/  @!P4 R2UR UR9, R8 ;  /* 0x000000000809c2ca */ /* 0x000fe200000e0000 */
[----:B------:R-:W-:Y:S01]  /*5800*/  UIADD3 UR34, UPT, UPT, UR58, 0x30, URZ ;  /* 0x000000303a227890 */ /* 0x000fe2000fffe0ff */
[----:B-1----:R-:W-:Y:S03]  /*5810*/  @!P4 IMAD.MOV.U32 R0, RZ, RZ, 0x1000 ;  /* 0x00001000ff00c424 */ /* 0x002fe600078e00ff */
[----:B------:R-:W1:Y:S01]  /*5820*/  @!P1 LDC R2, c[0x0][0xf0c] ;  /* 0x0003c300ff029b82 */ /* 0x000e620000000800 */
[----:B------:R-:W-:Y:S01]  /*5830*/  @!UP2 UIADD3 UR32, UPT, UPT, UR6, 0x2200, URZ ;  /* 0x000022000620a890 */ /* 0x000fe2000fffe0ff */
[----:B------:R-:W-:Y:S01]  /*5840*/  @P3 SHF.R.U32.HI R25, RZ, 0x10, R17 ;  /* 0x00000010ff193819 */ /* 0x000fe20000011611 */
[----:B------:R-:W-:Y:S01]  /*5850*/  VOTEU.ALL UP3, P4 ;  /* 0x0000000000ff7886 */ /* 0x000fe20002060000 */
[----:B------:R-:W-:Y:S01]  /*5860*/  UMOV UR16, 0x0 ;  /* 0x0000000000107882 */ /* 0x000fe20000000000 */
[----:B------:R-:W-:Y:S01]  /*5870*/  UMOV UR17, 0x10000000 ;  /* 0x1000000000117882 */ /* 0x000fe20000000000 */
[----:B------:R-:W-:Y:S01]  /*5880*/  UMOV UR33, UR41 ;  /* 0x0000002900217c82 */ /* 0x000fe20008000000 */
[----:B------:R-:W-:Y:S01]  /*5890*/  UMOV UR35, UR59 ;  /* 0x0000003b00237c82 */ /* 0x000fe20008000000 */
[----:B------:R-:W-:Y:S01]  /*58a0*/  IMAD.U32 R9, RZ, RZ, UR8 ;  /* 0x00000008ff097e24 */ /* 0x000fe2000f8e00ff */
[----:B------:R-:W-:Y:S01]  /*58b0*/  @!UP2 UIADD3 UR10, UPT, UPT, UR58, 0x70, URZ ;  /* 0x000000703a0aa890 */ /* 0x000fe2000fffe0ff */
[----:B------:R-:W-:Y:S01]  /*58c0*/  IMAD.U32 R8, RZ, RZ, UR9 ;  /* 0x00000009ff087e24 */ /* 0x000fe2000f8e00ff */
[----:B------:R-:W-:Y:S01]  /*58d0*/  @!UP2 UIADD3 UR8, UPT, UPT, UR6, 0x2a00, URZ ;  /* 0x00002a000608a890 */ /* 0x000fe2000fffe0ff */
[----:B------:R-:W-:Y:S01]  /*58e0*/  VIADD R27, R27, 0x1 ;  /* 0x000000011b1b7836 */ /* 0x000fe20000000000 */
[----:B------:R-:W-:Y:S01]  /*58f0*/  @!P4 R2UR UR19, R9 ;  /* 0x000000000913c2ca */ /* 0x000fe200000e0000 */
[----:B------:R-:W-:Y:S01]  /*5900*/  VOTEU.ALL UP2, P4 ;  /* 0x0000000000ff7886 */ /* 0x000fe20002040000 */
[----:B------:R-:W-:Y:S01]  /*5910*/  @!P4 R2UR UR18, R8 ;  /* 0x000000000812c2ca */ /* 0x000fe200000e0000 */
[----:B------:R-:W-:Y:S01]  /*5920*/  UMOV UR9, UR41 ;  /* 0x0000002900097c82 */ /* 0x000fe20008000000 */
[----:B------:R-:W3:Y:S01]  /*5930*/  LDC.64 R8, c[0x0][0xf10] ;  /* 0x0003c400ff087b82 */ /* 0x000ee20000000a00 */
[----:B------:R-:W-:Y:S01]  /*5940*/  UMOV UR11, UR59 ;  /* 0x0000003b000b7c82 */ /* 0x000fe20008000000 */
[----:B------:R-:W-:Y:S09]  /*5950*/  UMOV UR12, UR36 ;  /* 0x00000024000c7c82 */ /* 0x000ff20008000000 */
[----:B------:R1:W-:Y:S01]  /*5960*/  @!UP3 UTMALDG.3D [UR32], [UR18], desc[UR16] ;  /* 0x000010201200b5b4 */ /* 0x0003e20008011000 */
[----:B------:R1:W-:Y:S01]  /*5970*/  @!UP2 UTMALDG.3D [UR8], [UR18], desc[UR16] ;  /* 0x000010081200a5b4 */ /* 0x0003e20008011000 */
[----:B------:R5:W-:Y:S01]  /*5980*/  @!P4 SYNCS.ARRIVE.TRANS64.RED.A0TR RZ, [UR6+0xc0], R0 ;  /* 0x0000c000ffffc9a7 */ /* 0x000be20008300406 */
[C---:B---3--:R-:W-:Y:S01]  /*5990*/  @!P1 IMAD.HI.U32 R8, R11.reuse, R8, RZ ;  /* 0x000000080b089227 */ /* 0x048fe200078e00ff */
[----:B--2---:R-:W-:Y:S02]  /*59a0*/  @!P1 ISETP.NE.AND P0, PT, R12, 0x1, PT ;  /* 0x000000010c00980c */ /* 0x004fe40003f05270 */
[----:B-1----:R-:W-:Y:S01]  /*59b0*/  @!P1 ISETP.NE.AND P2, PT, R2, 0x1, PT ;  /* 0x000000010200980c */ /* 0x002fe20003f45270 */
[C---:B------:R-:W-:Y:S01]  /*59c0*/  @!P1 IMAD.HI.U32 R13, R10.reuse, R13, RZ ;  /* 0x0000000d0a0d9227 */ /* 0x040fe200078e00ff */
[----:B------:R-:W-:Y:S04]  /*59d0*/  @!P1 SHF.R.U32.HI R8, RZ, R9, R8 ;  /* 0x00000009ff089219 */ /* 0x000fe80000011608 */
[----:B------:R-:W-:Y:S01]  /*59e0*/  @!P1 SEL R8, R11, R8, !P2 ;  /* 0x000000080b089207 */ /* 0x000fe20005000000 */
[----:B------:R-:W-:Y:S01]  /*59f0*/  SYNCS.ARRIVE.TRANS64.RED.A1T0 RZ, [UR14], RZ ;  /* 0x000000ffffff79a7 */ /* 0x000fe2000810040e */
[----:B------:R-:W1:Y:S01]  /*5a00*/  SYNCS.PHASECHK.TRANS64.TRYWAIT P5, [UR6+0xe8], R30 ;  /* 0x0000e81eff0075a7 */ /* 0x000e6200080a1106 */
[----:B-----5:R-:W2:Y:S02]  /*5a10*/  @!P1 LDC R0, c[0x0][0xf20] ;  /* 0x0003c800ff009b82 */ /* 0x020ea40000000800 */
[----:B--2---:R-:W-:Y:S04]  /*5a20*/  @!P1 SHF.R.U32.HI R0, RZ, R0, R13 ;  /* 0x00000000ff009219 */ /* 0x004fe8000001160d */
[----:B------:R-:W-:Y:S05]  /*5a30*/  @!P1 SEL R9, R10, R0, !P0 ;  /* 0x000000000a099207 */ /* 0x000fea0004000000 */
[----:B------:R-:W-:Y:S02]  /*5a40*/  @!P1 IMAD.IADD R0, R9, 0x1, -R8 ;  /* 0x0000000109009824 */ /* 0x000fe400078e0a08 */
[----:B------:R-:W-:Y:S02]  /*5a50*/  @!P1 IMAD.IADD R8, R8, 0x1, -R9 ;  /* 0x0000000108089824 */ /* 0x000fe400078e0a09 */
[----:B------:R-:W-:Y:S02]  /*5a60*/  @!P1 IMAD R11, R0, R2, R11 ;  /* 0x00000002000b9224 */ /* 0x000fe400078e020b */
[----:B------:R-:W-:Y:S01]  /*5a70*/  @!P1 IMAD R10, R8, R12, R10 ;  /* 0x0000000c080a9224 */ /* 0x000fe200078e020a */
[----:B-1----:R-:W-:Y:S06]  /*5a80*/  @!P5 BRA `(.L_x_98) ;  /* 0x00000094009cd947 */ /* 0x002fec0003800000 */
.L_x_254:
[----:B------:R-:W-:Y:S01]  /*5a90*/  @!P4 IADD3 R2, P0, PT, R28, 0x980, RZ ;  /* 0x000009801c02c810 */ /* 0x000fe20007f1e0ff */
[----:B------:R-:W-:Y:S01]  /*5aa0*/  VOTEU.ALL UP2, P4 ;  /* 0x0000000000ff7886 */ /* 0x000fe20002040000 */
[----:B------:R-:W-:Y:S01]  /*5ab0*/  VOTEU.ALL UP3, P4 ;  /* 0x0000000000ff7886 */ /* 0x000fe20002060000 */
[----:B------:R-:W-:Y:S01]  /*5ac0*/  UMOV UR33, UR25 ;  /* 0x0000001900217c82 */ /* 0x000fe20008000000 */
[----:B------:R-:W-:Y:S01]  /*5ad0*/  @!P4 R2UR UR9, R2 ;  /* 0x000000000209c2ca */ /* 0x000fe200000e0000 */
[----:B-1----:R-:W-:Y:S01]  /*5ae0*/  @!P4 IMAD.X R0, RZ, RZ, R29, P0 ;  /* 0x000000ffff00c224 */ /* 0x002fe200000e061d */
[----:B------:R-:W-:Y:S01]  /*5af0*/  @!UP2 UIADD3 UR35, UPT, UPT, UR59, 0x40, URZ ;  /* 0x000000403b23a890 */ /* 0x000fe2000fffe0ff */
[----:B------:R-:W-:Y:S01]  /*5b00*/  VIADD R2, R10, UR38 ;  /* 0x000000260a027c36 */ /* 0x000fe20008000000 */
[----:B------:R-:W-:Y:S01]  /*5b10*/  @!UP2 UIADD3 UR32, UPT, UPT, UR6, 0x3200, URZ ;  /* 0x000032000620a890 */ /* 0x000fe2000fffe0ff */
[----:B------:R-:W-:Y:S01]  /*5b20*/  ISETP.NE.AND P0, PT, R27, 0x2, PT ;  /* 0x000000021b00780c */ /* 0x000fe20003f05270 */
[----:B------:R-:W-:Y:S01]  /*5b30*/  @!UP2 UIADD3 UR26, UPT, UPT, UR58, 0x70, URZ ;  /* 0x000000703a1aa890 */ /* 0x000fe2000fffe0ff */
[----:B------:R-:W-:Y:S01]  /*5b40*/  @!P4 R2UR UR8, R0 ;  /* 0x000000000008c2ca */ /* 0x000fe200000e0000 */
[----:B------:R-:W-:Y:S01]  /*5b50*/  @!UP2 UIADD3 UR24, UPT, UPT, UR6, 0x3a00, URZ ;  /* 0x00003a000618a890 */ /* 0x000fe2000fffe0ff */
[----:B------:R-:W-:Y:S01]  /*5b60*/  VIADD R0, R11, UR39 ;  /* 0x000000270b007c36 */ /* 0x000fe20008000000 */
[----:B------:R-:W-:Y:S01]  /*5b70*/  VOTEU.ALL UP2, P4 ;  /* 0x0000000000ff7886 */ /* 0x000fe20002040000 */
[----:B------:R-:W-:Y:S01]  /*5b80*/  UMOV UR28, UR36 ;  /* 0x00000024001c7c82 */ /* 0x000fe20008000000 */
[----:B------:R-:W-:Y:S01]  /*5b90*/  UMOV UR27, UR35 ;  /* 0x00000023001b7c82 */ /* 0x000fe20008000000 */
[----:B------:R-:W-:Y:S01]  /*5ba0*/  IMAD.U32 R8, RZ, RZ, UR9 ;  /* 0x00000009ff087e24 */ /* 0x000fe2000f8e00ff */
[----:B------:R-:W-:Y:S01]  /*5bb0*/  UMOV UR9, 0x10000000 ;  /* 0x1000000000097882 */ /* 0x000fe20000000000 */
[----:B------:R-:W-:Y:S02]  /*5bc0*/  R2UR UR12, R2 ;  /* 0x00000000020c72ca */ /* 0x000fe400000e0000 */
[----:B------:R-:W-:Y:S02]  /*5bd0*/  R2UR UR20, R0 ;  /* 0x00000000001472ca */ /* 0x000fe400000e0000 */
[----:B------:R-:W-:Y:S01]  /*5be0*/  @!P4 R2UR UR10, R8 ;  /* 0x00000000080ac2ca */ /* 0x000fe200000e0000 */
[----:B------:R-:W-:Y:S01]  /*5bf0*/  IMAD.U32 R9, RZ, RZ, UR8 ;  /* 0x00000008ff097e24 */ /* 0x000fe2000f8e00ff */
[----:B------:R-:W-:Y:S01]  /*5c00*/  UMOV UR8, 0x0 ;  /* 0x0000000000087882 */ /* 0x000fe20000000000 */
[----:B------:R-:W-:Y:S02]  /*5c10*/  SEL R0, RZ, 0x1, P0 ;  /* 0x00000001ff007807 */ /* 0x000fe40000000000 */
[----:B------:R-:W-:Y:S02]  /*5c20*/  SEL R27, R27, RZ, P0 ;  /* 0x000000ff1b1b7207 */ /* 0x000fe40000000000 */
[----:B------:R-:W-:Y:S02]  /*5c30*/  @!P4 R2UR UR11, R9 ;  /* 0x00000000090bc2ca */ /* 0x000fe400000e0000 */
[----:B------:R-:W-:Y:S11]  /*5c40*/  LOP3.LUT R26, R26, R0, RZ, 0x3c, !PT ;  /* 0x000000001a1a7212 */ /* 0x000ff600078e3cff */
[----:B------:R1:W-:Y:S01]  /*5c50*/  @!UP3 UTMALDG.3D [UR32], [UR10], desc[UR8] ;  /* 0x000008200a00b5b4 */ /* 0x0003e20008011000 */
[----:B------:R2:W-:Y:S01]  /*5c60*/  @!UP2 UTMALDG.3D [UR24], [UR10], desc[UR8] ;  /* 0x000008180a00a5b4 */ /* 0x0005e20008011000 */
[----:B------:R2:W-:Y:S01]  /*5c70*/  @!P4 SYNCS.ARRIVE.TRANS64.RED.A0TR RZ, [UR6+0xc8], R23 ;  /* 0x0000c817ffffc9a7 */ /* 0x0005e20008300406 */
[----:B------:R-:W-:Y:S01]  /*5c80*/  UPLOP3.LUT UP2, UPT, UPT, UPT, UPT, 0x80, 0x8 ;  /* 0x000000000008789c */ /* 0x000fe20003f4f070 */
[----:B------:R-:W-:Y:S01]  /*5c90*/  SYNCS.ARRIVE.TRANS64.RED.A1T0 RZ, [UR13], RZ ;  /* 0x000000ffffff79a7 */ /* 0x000fe2000810040d */
[----:B-1----:R-:W-:Y:S01]  /*5ca0*/  @P3 R2UR UR36, R25 ;  /* 0x00000000192432ca */ /* 0x002fe200000e0000 */
[----:B------:R-:W-:Y:S03]  /*5cb0*/  @!UPT UIADD3 URZ, UPT, UPT, URZ, URZ, URZ ;  /* 0x000000fffffff290 */ /* 0x000fe6000fffe0ff */
[----:B------:R-:W-:Y:S11]  /*5cc0*/  @P3 BRA `(.L_x_99) ;  /* 0xffffffe8005c3947 */ /* 0x000ff6000383ffff */
[----:B------:R-:W1:Y:S02]  /*5cd0*/  SYNCS.PHASECHK.TRANS64.TRYWAIT P0, [UR6+0xd0], R24 ;  /* 0x0000d018ff0075a7 */ /* 0x000e640008001106 */
[----:B-1----:R-:W-:Y:S05]  /*5ce0*/  @!P0 BRA `(.L_x_100) ;  /* 0x00000094001c8947 */ /* 0x002fea0003800000 */
.L_x_256:
[----:B------:R-:W3:Y:S02]  /*5cf0*/  SYNCS.PHASECHK.TRANS64.TRYWAIT P0, [UR6+0xd8], R24 ;  /* 0x0000d818ff0075a7 */ /* 0x000ee40008001106 */
[----:B---3--:R-:W-:Y:S05]  /*5d00*/  @!P0 BRA `(.L_x_101) ;  /* 0x00000094002c8947 */ /* 0x008fea0003800000 */
.L_x_258:
[----:B------:R-:W3:Y:S01]  /*5d10*/  SYNCS.PHASECHK.TRANS64.TRYWAIT P0, [UR6+0xe0], R24 ;  /* 0x0000e018ff0075a7 */ /* 0x000ee20008001106 */
[----:B-1----:R-:W-:Y:S01]  /*5d20*/  HFMA2 R0, -RZ, RZ, 0, 5.9604644775390625e-08 ;  /* 0x00000001ff007431 */ /* 0x002fe200000001ff */
[----:B---3--:R-:W-:Y:S06]  /*5d30*/  @!P0 BRA `(.L_x_102) ;  /* 0x0000009400388947 */ /* 0x008fec0003800000 */
.L_x_260:
[----:B-1----:R-:W-:Y:S02]  /*5d40*/  MOV R2, UR6 ;  /* 0x0000000600027c02 */ /* 0x002fe40008000f00 */
[----:B------:R-:W-:-:S07]  /*5d50*/  SHF.L.U32 R0, R0, 0x1f, RZ ;  /* 0x0000001f00007819 */ /* 0x000fce00000006ff */
.L_x_103:
[----:B-1----:R1:W3:Y:S02]  /*5d60*/  SYNCS.PHASECHK.TRANS64.TRYWAIT P0, [R2+URZ+0xe8], R0 ;  /* 0x0000e800020075a7 */ /* 0x0022e400080011ff */
[----:B---3--:R-:W-:Y:S05]  /*5d70*/  @!P0 NANOSLEEP.SYNCS 0x989680 ;  /* 0x009896800000895d */ /* 0x008fea0003900000 */
[----:B------:R-:W3:Y:S02]  /*5d80*/  @!P0 SYNCS.PHASECHK.TRANS64 P0, [R2+URZ+0xe8], R0 ;  /* 0x0000e800020085a7 */ /* 0x000ee400080010ff */
[----:B--23--:R-:W-:Y:S05]  /*5d90*/  @P0 EXIT ;  /* 0x000000000000094d */ /* 0x00cfea0003800000 */
[----:B------:R-:W-:Y:S05]  /*5da0*/  BRA `(.L_x_103) ;  /* 0xfffffffc00ec7947 */ /* 0x000fea000383ffff */
.L_x_84:
[----:B------:R-:W-:-:S06]  /*5db0*/  UISETP.GE.AND UP1, UPT, UR13, 0x4, UPT ;  /* 0x000000040d00788c */ /* 0x000fcc000bf26270 */
[----:B------:R-:W-:-:S13]  /*5dc0*/  PLOP3.LUT P0, PT, PT, PT, UP1, 0x80, 0x8 ;  /* 0x000000000008781c */ /* 0x000fda0003f0f018 */
[----:B-1----:R-:W-:Y:S05]  /*5dd0*/  @!P0 EXIT ;  /* 0x000000000000894d */ /* 0x002fea0003800000 */
[----:B------:R-:W-:Y:S01]  /*5de0*/  BAR.SYNC.DEFER_BLOCKING 0x6, 0xa0 ;  /* 0x0182800000007b1d */ /* 0x000fe20000010000 */
[----:B------:R-:W-:Y:S01]  /*5df0*/  IMAD.SHL.U32 R97, R3, 0x10, RZ ;  /* 0x0000001003617824 */ /* 0x000fe200078e00ff */
[----:B------:R-:W-:Y:S01]  /*5e00*/  LOP3.LUT R98, R99, 0x3, RZ, 0xc0, !PT ;  /* 0x0000000363627812 */ /* 0x000fe200078ec0ff */
[C---:B------:R-:W-:Y:S01]  /*5e10*/  IMAD.SHL.U32 R96, R3.reuse, 0x2, RZ ;  /* 0x0000000203607824 */ /* 0x040fe200078e00ff */
[----:B------:R-:W-:Y:S01]  /*5e20*/  CS2R R92, SRZ ;  /* 0x00000000005c7805 */ /* 0x000fe2000001ff00 */
[----:B------:R-:W-:Y:S01]  /*5e30*/  IMAD.U32 R3, R3, 0x10000, RZ ;  /* 0x0001000003037824 */ /* 0x000fe200078e00ff */
[----:B------:R-:W-:Y:S02]  /*5e40*/  UMOV UR50, 0x400 ;  /* 0x0000040000327882 */ /* 0x000fe40000000000 */
[----:B------:R-:W1:Y:S01]  /*5e50*/  LDC R90, c[0x0][0x370] ;  /* 0x0000dc00ff5a7b82 */ /* 0x000e620000000800 */
[----:B------:R-:W-:Y:S01]  /*5e60*/  ULEA UR50, UR37, UR50, 0x18 ;  /* 0x0000003225327291 */ /* 0x000fe2000f8ec0ff */
[C---:B------:R-:W-:Y:S01]  /*5e70*/  LOP3.LUT R0, R97.reuse, 0x40, RZ, 0xc0, !PT ;  /* 0x0000004061007812 */ /* 0x040fe200078ec0ff */
[----:B------:R-:W-:Y:S01]  /*5e80*/  IMAD.MOV.U32 R94, RZ, RZ, RZ ;  /* 0x000000ffff5e7224 */ /* 0x000fe200078e00ff */
[----:B------:R-:W-:Y:S01]  /*5e90*/  LOP3.LUT R2, R97, 0x1b0, RZ, 0xc0, !PT ;  /* 0x000001b061027812 */ /* 0x000fe200078ec0ff */
[----:B------:R-:W-:Y:S01]  /*5ea0*/  UIADD3 UR4, UPT, UPT, UR50, 0x200, URZ ;  /* 0x0000020032047890 */ /* 0x000fe2000fffe0ff */
[----:B------:R-:W-:Y:S01]  /*5eb0*/  LOP3.LUT R96, R0, 0x8, R96, 0xf8, !PT ;  /* 0x0000000800607812 */ /* 0x000fe200078ef860 */
[----:B------:R-:W-:Y:S01]  /*5ec0*/  IMAD.SHL.U32 R0, R99, 0x200, RZ ;  /* 0x0000020063007824 */ /* 0x000fe200078e00ff */
[----:B------:R-:W2:Y:S01]  /*5ed0*/  LDC R49, c[0x0][0xf0c] ;  /* 0x0003c300ff317b82 */ /* 0x000ea20000000800 */
[----:B------:R-:W-:Y:S01]  /*5ee0*/  LOP3.LUT R3, R3, 0x200000, RZ, 0xc0, !PT ;  /* 0x0020000003037812 */ /* 0x000fe200078ec0ff */
[----:B------:R-:W-:Y:S01]  /*5ef0*/  IMAD.MOV.U32 R102, RZ, RZ, RZ ;  /* 0x000000ffff667224 */ /* 0x000fe200078e00ff */
[----:B------:R-:W-:Y:S01]  /*5f00*/  LOP3.LUT P0, RZ, R97, 0x40, RZ, 0xc0, !PT ;  /* 0x0000004061ff7812 */ /* 0x000fe2000780c0ff */
[----:B------:R-:W-:Y:S01]  /*5f10*/  IMAD.U32 R88, RZ, RZ, UR4 ;  /* 0x00000004ff587e24 */ /* 0x000fe2000f8e00ff */
[----:B------:R-:W-:Y:S01]  /*5f20*/  LOP3.LUT R0, R2, 0x200, R0, 0xf8, !PT ;  /* 0x0000020002007812 */ /* 0x000fe200078ef800 */
[----:B------:R-:W3:Y:S02]  /*5f30*/  LDCU.64 UR58, c[0x0][0x348] ;  /* 0x00006900ff3a77ac */ /* 0x000ee40008000a00 */
[----:B------:R-:W4:Y:S01]  /*5f40*/  LDC R87, c[0x0][0xf20] ;  /* 0x0003c800ff577b82 */ /* 0x000f220000000800 */
[----:B------:R-:W3:Y:S01]  /*5f50*/  LDS R95, [UR50+0x190] ;  /* 0x00019032ff5f7984 */ /* 0x000ee20008000800 */
[----:B------:R-:W-:Y:S01]  /*5f60*/  LOP3.LUT R96, R0, R96, RZ, 0xfc, !PT ;  /* 0x0000006000607212 */ /* 0x000fe200078efcff */
[----:B------:R-:W1:Y:S01]  /*5f70*/  LDCU.64 UR44, c[0x0][0xc88] ;  /* 0x00019100ff2c77ac */ /* 0x000e620008000a00 */
[----:B------:R-:W-:Y:S01]  /*5f80*/  P2R R0, PR, RZ, 0x1 ;  /* 0x00000001ff007803 */ /* 0x000fe20000000000 */
[----:B------:R-:W1:Y:S03]  /*5f90*/  LDCU.64 UR48, c[0x0][0xc90] ;  /* 0x00019200ff3077ac */ /* 0x000e660008000a00 */
[----:B------:R-:W1:Y:S01]  /*5fa0*/  LDC R48, c[0x0][0xf30] ;  /* 0x0003cc00ff307b82 */ /* 0x000e620000000800 */
[----:B------:R-:W-:Y:S01]  /*5fb0*/  UMOV UR51, URZ ;  /* 0x000000ff00337c82 */ /* 0x000fe20008000000 */
[----:B------:R-:W-:-:S06]  /*5fc0*/  UMOV UR57, URZ ;  /* 0x000000ff00397c82 */ /* 0x000fcc0008000000 */
[----:B------:R-:W1:Y:S08]  /*5fd0*/  LDC.64 R84, c[0x0][0xf10] ;  /* 0x0003c400ff547b82 */ /* 0x000e700000000a00 */
[----:B------:R-:W1:Y:S08]  /*5fe0*/  LDC.64 R46, c[0x0][0xf18] ;  /* 0x0003c600ff2e7b82 */ /* 0x000e700000000a00 */
[----:B------:R-:W1:Y:S08]  /*5ff0*/  LDC.64 R44, c[0x0][0xf28] ;  /* 0x0003ca00ff2c7b82 */ /* 0x000e700000000a00 */
[----:B------:R-:W1:Y:S01]  /*6000*/  LDC.64 R82, c[0x0][0xcb0] ;  /* 0x00032c00ff527b82 */ /* 0x000e620000000a00 */
[----:B---3--:R-:W-:-:S07]  /*6010*/  IMAD.IADD R95, R95, 0x1, R3 ;  /* 0x000000015f5f7824 */ /* 0x008fce00078e0203 */
[----:B------:R-:W3:Y:S08]  /*6020*/  LDC.64 R80, c[0x0][0xca8] ;  /* 0x00032a00ff507b82 */ /* 0x000ef00000000a00 */
[----:B--2-4-:R-:W1:Y:S02]  /*6030*/  LDC R89, c[0x0][0x374] ;  /* 0x0000dd00ff597b82 */ /* 0x014e640000000800 */
.L_x_195:
[----:B------:R-:W-:Y:S02]  /*6040*/  LEA R0, R102, UR50, 0x3 ;  /* 0x0000003266007c11 */ /* 0x000fe4000f8e18ff */
[----:B------:R-:W-:Y:S02]  /*6050*/  SHF.L.U32 R2, R92, 0x1f, RZ ;  /* 0x0000001f5c027819 */ /* 0x000fe400000006ff */
[----:B------:R-:W-:Y:S02]  /*6060*/  LEA R16, R102, UR50, 0x4 ;  /* 0x0000003266107c11 */ /* 0x000fe4000f8e20ff */
[----:B------:R-:W2:Y:S02]  /*6070*/  SYNCS.PHASECHK.TRANS64.TRYWAIT P0, [R0+URZ+0x100], R2 ;  /* 0x00010002000075a7 */ /* 0x000ea400080011ff */
[----:B-12---:R-:W-:Y:S05]  /*6080*/  @!P0 BRA `(.L_x_104) ;  /* 0x00000090007c8947 */ /* 0x006fea0003800000 */
.L_x_261:
[----:B------:R-:W4:Y:S01]  /*6090*/  LDC.64 R10, c[0x0][0xf10] ;  /* 0x0003c400ff0a7b82 */ /* 0x000f220000000a00 */
[----:B------:R-:W3:Y:S01]  /*60a0*/  LDS.128 R16, [R16+0x170] ;  /* 0x0001700010107984 */ /* 0x000ee20000000c00 */
[----:B-1----:R-:W-:Y:S01]  /*60b0*/  ISETP.NE.AND P1, PT, R48, 0x1, PT ;  /* 0x000000013000780c */ /* 0x002fe20003f25270 */
[----:B--2---:R-:W-:Y:S01]  /*60c0*/  VIADD R0, R0, 0x110 ;  /* 0x0000011000007836 */ /* 0x004fe20000000000 */
[----:B------:R-:W-:Y:S04]  /*60d0*/  ISETP.GE.AND P0, PT, R43, 0x1, PT ;  /* 0x000000012b00780c */ /* 0x000fe80003f06270 */
[----:B------:R-:W1:Y:S01]  /*60e0*/  LDC.64 R8, c[0x0][0xf18] ;  /* 0x0003c600ff087b82 */ /* 0x000e620000000a00 */
[----:B------:R-:W-:Y:S01]  /*60f0*/  PRMT R0, RZ, 0x654, R0 ;  /* 0x00000654ff007816 */ /* 0x000fe20000000000 */
[----:B------:R-:W-:Y:S01]  /*6100*/  @!PT LDS RZ, [RZ] ;  /* 0x00000000fffff984 */ /* 0x000fe20000000800 */
[----:B------:R-:W-:Y:S01]  /*6110*/  @!PT LDS RZ, [RZ] ;  /* 0x00000000fffff984 */ /* 0x000fe20000000800 */
[----:B------:R-:W-:Y:S01]  /*6120*/  @!PT LDS RZ, [RZ] ;  /* 0x00000000fffff984 */ /* 0x000fe20000000800 */
[----:B------:R-:W-:Y:S01]  /*6130*/  @!PT LDS RZ, [RZ] ;  /* 0x00000000fffff984 */ /* 0x000fe20000000800 */
[----:B------:R2:W-:Y:S06]  /*6140*/  MEMBAR.ALL.CTA ;  /* 0x0000000000007992 */ /* 0x0005ec0000008000 */
[----:B--2---:R-:W2:Y:S01]  /*6150*/  FENCE.VIEW.ASYNC.S ;  /* 0x00000000000073c6 */ /* 0x004ea20000000000 */
[----:B------:R-:W1:Y:S08]  /*6160*/  @!P1 LDC R12, c[0x0][0xf20] ;  /* 0x0003c800ff0c9b82 */ /* 0x000e700000000800 */
[----:B------:R-:W1:Y:S01]  /*6170*/  @!P1 LDC R7, c[0x0][0xf0c] ;  /* 0x0003c300ff079b82 */ /* 0x000e620000000800 */
[----:B--2---:R2:W-:Y:S01]  /*6180*/  SYNCS.ARRIVE.TRANS64.RED.A1T0 RZ, [R0+URZ], RZ ;  /* 0x000000ff00ff79a7 */ /* 0x0045e200081004ff */
[----:B---3--:R-:W-:Y:S04]  /*6190*/  LOP3.LUT P4, RZ, R18, 0x1, RZ, 0xc0, !PT ;  /* 0x0000000112ff7812 */ /* 0x008fe8000788c0ff */
[----:B------:R-:W-:Y:S09]  /*61a0*/  P2R R100, PR, RZ, 0x10 ;  /* 0x00000010ff647803 */ /* 0x000ff20000000000 */
[----:B------:R-:W-:Y:S02]  /*61b0*/  @P4 MOV R51, R16 ;  /* 0x0000001000334202 */ /* 0x000fe40000000f00 */
[----:B------:R-:W-:Y:S01]  /*61c0*/  @P4 LOP3.LUT R50, R17, 0xffff, RZ, 0xc0, !PT ;  /* 0x0000ffff11324812 */ /* 0x000fe200078ec0ff */
[----:B--2-4-:R-:W-:Y:S06]  /*61d0*/  @!P0 BRA `(.L_x_105) ;  /* 0x0000000000a48947 */ /* 0x014fec0003800000 */
[----:B------:R-:W-:Y:S01]  /*61e0*/  IMAD.HI.U32 R0, R89, R47, RZ ;  /* 0x0000002f59007227 */ /* 0x000fe200078e00ff */
[----:B------:R-:W-:Y:S02]  /*61f0*/  ISETP.NE.AND P0, PT, R46, 0x1, PT ;  /* 0x000000012e00780c */ /* 0x000fe40003f05270 */
[----:B------:R-:W-:Y:S01]  /*6200*/  ISETP.NE.AND P2, PT, R43, 0x1, PT ;  /* 0x000000012b00780c */ /* 0x000fe20003f45270 */
[----:B------:R-:W-:Y:S01]  /*6210*/  IMAD.HI.U32 R4, R90, R84, RZ ;  /* 0x000000545a047227 */ /* 0x000fe200078e00ff */
[----:B------:R-:W-:Y:S02]  /*6220*/  SHF.R.U32.HI R0, RZ, R87, R0 ;  /* 0x00000057ff007219 */ /* 0x000fe40000011600 */
[----:B------:R-:W-:Y:S01]  /*6230*/  ISETP.NE.AND P3, PT, R49, 0x1, PT ;  /* 0x000000013100780c */ /* 0x000fe20003f65270 */
[----:B------:R-:W-:Y:S01]  /*6240*/  IMAD.HI.U32 R6, R50, R47, RZ ;  /* 0x0000002f32067227 */ /* 0x000fe200078e00ff */
[-C--:B------:R-:W-:Y:S02]  /*6250*/  SHF.R.U32.HI R4, RZ, R85.reuse, R4 ;  /* 0x00000055ff047219 */ /* 0x080fe40000011604 */
[----:B------:R-:W-:Y:S01]  /*6260*/  SEL R0, R89, R0, !P0 ;  /* 0x0000000059007207 */ /* 0x000fe20004000000 */
[----:B------:R-:W-:Y:S01]  /*6270*/  IMAD.HI.U32 R5, R51, R84, RZ ;  /* 0x0000005433057227 */ /* 0x000fe200078e00ff */
[----:B------:R-:W-:Y:S03]  /*6280*/  SEL R4, R90, R4, !P3 ;  /* 0x000000045a047207 */ /* 0x000fe60005800000 */
[-C--:B------:R-:W-:Y:S01]  /*6290*/  IMAD.HI.U32 R3, R0, R44.reuse, RZ ;  /* 0x0000002c00037227 */ /* 0x080fe200078e00ff */
[----:B------:R-:W-:Y:S03]  /*62a0*/  SHF.R.U32.HI R5, RZ, R85, R5 ;  /* 0x00000055ff057219 */ /* 0x000fe60000011605 */
[----:B------:R-:W-:Y:S01]  /*62b0*/  IMAD.HI.U32 R2, R4, R44, RZ ;  /* 0x0000002c04027227 */ /* 0x000fe200078e00ff */
[----:B------:R-:W-:Y:S02]  /*62c0*/  @P2 SHF.R.U32.HI R0, RZ, R45, R3 ;  /* 0x0000002dff002219 */ /* 0x000fe40000011603 */
[----:B------:R-:W-:Y:S02]  /*62d0*/  SHF.R.U32.HI R3, RZ, R87, R6 ;  /* 0x00000057ff037219 */ /* 0x000fe40000011606 */
[----:B------:R-:W-:Y:S01]  /*62e0*/  @P2 SHF.R.U32.HI R4, RZ, R45, R2 ;  /* 0x0000002dff042219 */ /* 0x000fe20000011602 */
[----:B------:R-:W-:Y:S01]  /*62f0*/  IMAD R0, R43, R0, RZ ;  /* 0x000000002b007224 */ /* 0x000fe200078e02ff */
[----:B------:R-:W-:Y:S02]  /*6300*/  SEL R3, R50, R3, !P0 ;  /* 0x0000000332037207 */ /* 0x000fe40004000000 */
[----:B------:R-:W-:Y:S01]  /*6310*/  SEL R2, R51, R5, !P3 ;  /* 0x0000000533027207 */ /* 0x000fe20005800000 */
[----:B------:R-:W-:Y:S01]  /*6320*/  IMAD R5, R43, R4, RZ ;  /* 0x000000042b057224 */ /* 0x000fe200078e02ff */
[C---:B------:R-:W-:Y:S01]  /*6330*/  ISETP.GE.AND P0, PT, R3.reuse, R0, PT ;  /* 0x000000000300720c */ /* 0x040fe20003f06270 */
[C---:B------:R-:W-:Y:S03]  /*6340*/  IMAD.HI.U32 R0, R3.reuse, R44, RZ ;  /* 0x0000002c03007227 */ /* 0x040fe600078e00ff */
[C---:B------:R-:W-:Y:S02]  /*6350*/  ISETP.GE.OR P0, PT, R2.reuse, R5, P0 ;  /* 0x000000050200720c */ /* 0x040fe40000706670 */
[----:B------:R-:W-:Y:S04]  /*6360*/  SHF.R.U32.HI R0, RZ, R45, R0 ;  /* 0x0000002dff007219 */ /* 0x000fe80000011600 */
        /* <DEDUP_REMOVED lines=15> */
[----:B------:R-:W-:Y:S07]  /*6460*/  IMAD R50, R3, R46, R50 ;  /* 0x0000002e03327224 */ /* 0x000fee00078e0232 */
.L_x_105:
[----:B-1----:R-:W-:Y:S01]  /*6470*/  @!P1 IMAD.HI.U32 R2, R50, R9, RZ ;  /* 0x0000000932029227 */ /* 0x002fe200078e00ff */
[----:B------:R-:W-:Y:S01]  /*6480*/  @!P1 ISETP.NE.AND P0, PT, R8, 0x1, PT ;  /* 0x000000010800980c */ /* 0x000fe20003f05270 */
[----:B------:R-:W-:Y:S01]  /*6490*/  USHF.L.U32 UR42, UR20, 0x7, URZ ;  /* 0x00000007142a7899 */ /* 0x000fe200080006ff */
[----:B------:R-:W-:Y:S01]  /*64a0*/  @!P1 ISETP.NE.AND P2, PT, R7, 0x1, PT ;  /* 0x000000010700980c */ /* 0x000fe20003f45270 */
[C---:B------:R-:W-:Y:S01]  /*64b0*/  @!P1 IMAD.HI.U32 R0, R51.reuse, R10, RZ ;  /* 0x0000000a33009227 */ /* 0x040fe200078e00ff */
[----:B------:R-:W-:Y:S01]  /*64c0*/  @!P1 SHF.R.U32.HI R2, RZ, R12, R2 ;  /* 0x0000000cff029219 */ /* 0x000fe20000011602 */
[----:B------:R-:W-:Y:S01]  /*64d0*/  USHF.L.U32 UR41, UR12, 0x7, URZ ;  /* 0x000000070c297899 */ /* 0x000fe200080006ff */
[----:B------:R-:W-:Y:S01]  /*64e0*/  @P4 SHF.R.U32.HI R91, RZ, 0x10, R17 ;  /* 0x00000010ff5b4819 */ /* 0x000fe20000011611 */
[----:B------:R-:W-:Y:S01]  /*64f0*/  VIADD R102, R102, 0x1 ;  /* 0x0000000166667836 */ /* 0x000fe20000000000 */
[----:B------:R-:W-:Y:S01]  /*6500*/  @!P1 SEL R2, R50, R2, !P0 ;  /* 0x0000000232029207 */ /* 0x000fe20004000000 */
[----:B------:R-:W-:Y:S01]  /*6510*/  BSSY.RECONVERGENT B6, `(.L_x_106) ;  /* 0x0000028000067945 */ /* 0x000fe20003800200 */
[----:B------:R-:W-:Y:S02]  /*6520*/  @!P1 SHF.R.U32.HI R0, RZ, R11, R0 ;  /* 0x0000000bff009219 */ /* 0x000fe40000011600 */
[----:B------:R-:W-:Y:S02]  /*6530*/  LOP3.LUT P0, RZ, R88, 0x90, RZ, 0xc0, !PT ;  /* 0x0000009058ff7812 */ /* 0x000fe4000780c0ff */
[----:B------:R-:W-:Y:S05]  /*6540*/  @!P1 SEL R3, R51, R0, !P2 ;  /* 0x0000000033039207 */ /* 0x000fea0005000000 */
[----:B------:R-:W-:Y:S02]  /*6550*/  @!P1 IMAD.IADD R0, R2, 0x1, -R3 ;  /* 0x0000000102009824 */ /* 0x000fe400078e0a03 */
[----:B------:R-:W-:Y:S02]  /*6560*/  @!P1 IMAD.IADD R2, R3, 0x1, -R2 ;  /* 0x0000000103029824 */ /* 0x000fe400078e0a02 */
[----:B------:R-:W-:Y:S02]  /*6570*/  @!P1 IMAD R51, R0, R7, R51 ;  /* 0x0000000700339224 */ /* 0x000fe400078e0233 */
[----:B------:R-:W-:Y:S01]  /*6580*/  @!P1 IMAD R50, R2, R8, R50 ;  /* 0x0000000802329224 */ /* 0x000fe200078e0232 */
[----:B------:R-:W-:Y:S06]  /*6590*/  @!P0 BRA `(.L_x_107) ;  /* 0x00000000007c8947 */ /* 0x000fec0003800000 */
[----:B------:R-:W1:Y:S01]  /*65a0*/  LDCU.64 UR8, c[0x4][0x80] ;  /* 0x01001000ff0877ac */ /* 0x000e620008000a00 */
[----:B------:R-:W-:Y:S01]  /*65b0*/  MOV R2, 0x0 ;  /* 0x0000000000027802 */ /* 0x000fe20000000f00 */
[----:B------:R-:W-:Y:S02]  /*65c0*/  HFMA2 R12, -RZ, RZ, 0, 5.9604644775390625e-08 ;  /* 0x00000001ff0c7431 */ /* 0x000fe400000001ff */
[----:B------:R-:W-:Y:S01]  /*65d0*/  IMAD.MOV.U32 R8, RZ, RZ, 0x70 ;  /* 0x00000070ff087424 */ /* 0x000fe200078e00ff */
[----:B------:R2:W3:Y:S01]  /*65e0*/  LDC.64 R14, c[0x4][R2] ;  /* 0x01000000020e7b82 */ /* 0x0004e20000000a00 */
[----:B------:R-:W4:Y:S01]  /*65f0*/  LDCU.64 UR6, c[0x4][0x88] ;  /* 0x01001100ff0677ac */ /* 0x000f220008000a00 */
[----:B------:R-:W-:Y:S01]  /*6600*/  IMAD.MOV.U32 R13, RZ, RZ, RZ ;  /* 0x000000ffff0d7224 */ /* 0x000fe200078e00ff */
[----:B------:R-:W2:Y:S01]  /*6610*/  LDCU.64 UR4, c[0x4][0x8] ;  /* 0x01000100ff0477ac */ /* 0x000ea20008000a00 */
[----:B-1----:R-:W-:Y:S01]  /*6620*/  MOV R5, UR9 ;  /* 0x0000000900057c02 */ /* 0x002fe20008000f00 */
[----:B------:R-:W-:Y:S01]  /*6630*/  IMAD.U32 R4, RZ, RZ, UR8 ;  /* 0x00000008ff047e24 */ /* 0x000fe2000f8e00ff */
[----:B----4-:R-:W-:Y:S01]  /*6640*/  MOV R7, UR7 ;  /* 0x0000000700077c02 */ /* 0x010fe20008000f00 */
[----:B------:R-:W-:Y:S01]  /*6650*/  IMAD.U32 R6, RZ, RZ, UR6 ;  /* 0x00000006ff067e24 */ /* 0x000fe2000f8e00ff */
[----:B--2---:R-:W-:Y:S01]  /*6660*/  MOV R11, UR5 ;  /* 0x00000005000b7c02 */ /* 0x004fe20008000f00 */
[----:B------:R-:W-:Y:S02]  /*6670*/  IMAD.U32 R10, RZ, RZ, UR4 ;  /* 0x00000004ff0a7e24 */ /* 0x000fe4000f8e00ff */
[----:B------:R-:W-:Y:S07]  /*6680*/  LEPC R20, `(.L_x_108) ;  /* 0x000000001014794e */ /* 0x000fee0000000000 */
[----:B---3-5:R-:W-:Y:S05]  /*6690*/  CALL.ABS.NOINC R14 ;  /* 0x000000000e007343 */ /* 0x028fea0003c00000 */
.L_x_108:
[----:B------:R-:W1:Y:S01]  /*66a0*/  LDCU.64 UR8, c[0x4][0x80] ;  /* 0x01001000ff0877ac */ /* 0x000e620008000a00 */
[----:B------:R-:W2:Y:S01]  /*66b0*/  LDC.64 R2, c[0x4][R2] ;  /* 0x0100000002027b82 */ /* 0x000ea20000000a00 */
[----:B------:R-:W-:Y:S02]  /*66c0*/  HFMA2 R12, -RZ, RZ, 0, 5.9604644775390625e-08 ;  /* 0x00000001ff0c7431 */ /* 0x000fe400000001ff */
[----:B------:R-:W-:Y:S02]  /*66d0*/  IMAD.MOV.U32 R8, RZ, RZ, 0x70 ;  /* 0x00000070ff087424 */ /* 0x000fe400078e00ff */
[----:B------:R-:W-:Y:S01]  /*66e0*/  IMAD.MOV.U32 R13, RZ, RZ, RZ ;  /* 0x000000ffff0d7224 */ /* 0x000fe200078e00ff */
[----:B------:R-:W3:Y:S01]  /*66f0*/  LDCU.64 UR6, c[0x4][0x88] ;  /* 0x01001100ff0677ac */ /* 0x000ee20008000a00 */
[----:B------:R-:W4:Y:S01]  /*6700*/  LDCU.64 UR4, c[0x4][0x8] ;  /* 0x01000100ff0477ac */ /* 0x000f220008000a00 */
[----:B-1----:R-:W-:Y:S02]  /*6710*/  MOV R4, UR8 ;  /* 0x0000000800047c02 */ /* 0x002fe40008000f00 */
[----:B------:R-:W-:Y:S02]  /*6720*/  MOV R5, UR9 ;  /* 0x0000000900057c02 */ /* 0x000fe40008000f00 */
[----:B---3--:R-:W-:Y:S01]  /*6730*/  MOV R7, UR7 ;  /* 0x0000000700077c02 */ /* 0x008fe20008000f00 */
[----:B------:R-:W-:Y:S01]  /*6740*/  IMAD.U32 R6, RZ, RZ, UR6 ;  /* 0x00000006ff067e24 */ /* 0x000fe2000f8e00ff */
[----:B----4-:R-:W-:Y:S01]  /*6750*/  MOV R11, UR5 ;  /* 0x00000005000b7c02 */ /* 0x010fe20008000f00 */
[----:B------:R-:W-:Y:S02]  /*6760*/  IMAD.U32 R10, RZ, RZ, UR4 ;  /* 0x00000004ff0a7e24 */ /* 0x000fe4000f8e00ff */
[----:B------:R-:W-:Y:S07]  /*6770*/  LEPC R20, `(.L_x_107) ;  /* 0x000000001014794e */ /* 0x000fee0000000000 */
[----:B--2---:R-:W-:Y:S05]  /*6780*/  CALL.ABS.NOINC R2 ;  /* 0x0000000002007343 */ /* 0x004fea0003c00000 */
.L_x_107:
[----:B------:R-:W-:Y:S05]  /*6790*/  BSYNC.RECONVERGENT B6 ;  /* 0x0000000000067941 */ /* 0x000fea0003800200 */
.L_x_106:
[----:B------:R-:W-:Y:S01]  /*67a0*/  ISETP.NE.U32.AND P4, PT, R82, RZ, PT ;  /* 0x000000ff5200720c */ /* 0x000fe20003f85070 */
[----:B------:R-:W-:Y:S01]  /*67b0*/  UISETP.NE.AND UP2, UPT, UR56, URZ, UPT ;  /* 0x000000ff3800728c */ /* 0x000fe2000bf45270 */
[----:B------:R-:W-:Y:S01]  /*67c0*/  ISETP.NE.U32.AND P2, PT, RZ, UR44, PT ;  /* 0x0000002cff007c0c */ /* 0x000fe2000bf45070 */
[----:B------:R-:W-:Y:S01]  /*67d0*/  UISETP.NE.U32.AND UP1, UPT, UR48, URZ, UPT ;  /* 0x000000ff3000728c */ /* 0x000fe2000bf25070 */
[----:B------:R-:W-:Y:S01]  /*67e0*/  ISETP.NE.AND.EX P4, PT, R83, RZ, PT, P4 ;  /* 0x000000ff5300720c */ /* 0x000fe20003f85340 */
[----:B------:R-:W-:Y:S01]  /*67f0*/  UPLOP3.LUT UP0, UPT, UPT, UPT, UPT, 0x40, 0x4 ;  /* 0x000000000004789c */ /* 0x000fe20003f0e870 */
[----:B------:R-:W-:Y:S01]  /*6800*/  ISETP.NE.AND.EX P2, PT, RZ, UR45, PT, P2 ;  /* 0x0000002dff007c0c */ /* 0x000fe2000bf45320 */
[----:B------:R-:W-:Y:S01]  /*6810*/  UISETP.NE.AND.EX UP1, UPT, UR49, URZ, UPT, UP1 ;  /* 0x000000ff3100728c */ /* 0x000fe2000bf25310 */
[----:B------:R-:W-:Y:S04]  /*6820*/  PLOP3.LUT P1, PT, PT, PT, UP2, 0x80, 0x8 ;  /* 0x000000000008781c */ /* 0x000fe80003f2f028 */
[----:B------:R-:W-:Y:S06]  /*6830*/  @UP2 UPLOP3.LUT UP0, UPT, UPT, UPT, UP1, 0x80, 0x8 ;  /* 0x000000000008289c */ /* 0x000fec0003f0f010 */
[----:B------:R-:W-:Y:S01]  /*6840*/  PLOP3.LUT P0, PT, PT, PT, UP0, 0x80, 0x8 ;  /* 0x000000000008781c */ /* 0x000fe20003f0f008 */
[----:B------:R-:W-:Y:S01]  /*6850*/  @!UPT UIADD3 URZ, UPT, UPT, URZ, URZ, URZ ;  /* 0x000000fffffff290 */ /* 0x000fe2000fffe0ff */
[----:B------:R-:W-:Y:S11]  /*6860*/  BRA.U !UP1, `(.L_x_109) ;  /* 0x0000000109387547 */ /* 0x000ff6000b800000 */
[----:B------:R-:W-:Y:S01]  /*6870*/  UISETP.NE.U32.AND UP0, UPT, UR44, URZ, UPT ;  /* 0x000000ff2c00728c */ /* 0x000fe2000bf05070 */
[----:B------:R-:W-:Y:S02]  /*6880*/  HFMA2 R0, -RZ, RZ, 0, 5.9604644775390625e-08 ;  /* 0x00000001ff007431 */ /* 0x000fe400000001ff */
[----:B------:R-:W-:Y:S01]  /*6890*/  IMAD.MOV.U32 R86, RZ, RZ, 0x1 ;  /* 0x00000001ff567424 */ /* 0x000fe200078e00ff */
[----:B------:R-:W-:Y:S06]  /*68a0*/  UISETP.NE.AND.EX UP0, UPT, UR45, URZ, UPT, UP0 ;  /* 0x000000ff2d00728c */ /* 0x000fec000bf05300 */
        /* <DEDUP_REMOVED lines=9> */
[----:B-12---:R-:W-:Y:S02]  /*6940*/  @!P3 IMAD.U32 R53, RZ, RZ, UR4 ;  /* 0x00000004ff35be24 */ /* 0x006fe4000f8e00ff */
.L_x_109:
[----:B------:R-:W-:Y:S05]  /*6950*/  @!P4 BRA `(.L_x_110) ;  /* 0x000000000020c947 */ /* 0x000fea0003800000 */
[----:B------:R-:W-:Y:S04]  /*6960*/  ISETP.NE.U32.AND P3, PT, R80, RZ, PT ;  /* 0x000000ff5000720c */ /* 0x000fe80003f65070 */
[----:B------:R-:W-:Y:S11]  /*6970*/  ISETP.NE.AND.EX P3, PT, R81, RZ, PT, P3 ;  /* 0x000000ff5100720c */ /* 0x000ff60003f65330 */
[----:B------:R-:W-:Y:S02]  /*6980*/  @!UPT UIADD3 URZ, UPT, UPT, URZ, URZ, URZ ;  /* 0x000000fffffff290 */ /* 0x000fe4000fffe0ff */
[----:B------:R-:W1:Y:S01]  /*6990*/  @P3 LDC.64 R2, c[0x0][0xca8] ;  /* 0x00032a00ff023b82 */ /* 0x000e620000000a00 */
[----:B------:R-:W-:Y:S04]  /*69a0*/  @P3 IMAD R0, R82, UR36, RZ ;  /* 0x0000002452003c24 */ /* 0x000fe8000f8e02ff */
[----:B-1----:R-:W-:Y:S05]  /*69b0*/  @P3 IMAD.WIDE R2, R0, 0x4, R2 ;  /* 0x0000000400023825 */ /* 0x002fea00078e0202 */
[----:B-----5:R1:W5:Y:S02]  /*69c0*/  @P3 LDG.E R52, desc[UR46][R2.64] ;  /* 0x0000002e02343981 */ /* 0x020364000c1e1900 */
[----:B-1----:R-:W2:Y:S02]  /*69d0*/  @!P3 LDC R52, c[0x0][0xca0] ;  /* 0x00032800ff34bb82 */ /* 0x002ea40000000800 */
.L_x_110:
[----:B-----5:R-:W-:Y:S01]  /*69e0*/  FSETP.NEU.AND P3, PT, R53, RZ, PT ;  /* 0x000000ff3500720b */ /* 0x020fe20003f6d000 */
[----:B------:R-:W-:Y:S01]  /*69f0*/  IMAD.MOV.U32 R69, RZ, RZ, 0x10 ;  /* 0x00000010ff457424 */ /* 0x000fe200078e00ff */
[----:B------:R-:W-:Y:S01]  /*6a00*/  SEL R2, RZ, 0xffffffff, P2 ;  /* 0xffffffffff027807 */ /* 0x000fe20001000000 */
[----:B------:R-:W-:Y:S01]  /*6a10*/  IMAD R59, R94, 0x80, R95 ;  /* 0x000000805e3b7824 */ /* 0x000fe200078e025f */
[----:B------:R-:W-:Y:S01]  /*6a20*/  @P1 LOP3.LUT P2, RZ, R86, 0xff, RZ, 0xc0, !PT ;  /* 0x000000ff56ff1812 */ /* 0x000fe2000784c0ff */
[----:B------:R-:W-:Y:S01]  /*6a30*/  IMAD.SHL.U32 R104, R96, 0x2, RZ ;  /* 0x0000000260687824 */ /* 0x000fe200078e00ff */
[----:B------:R-:W-:Y:S01]  /*6a40*/  @P1 SEL R0, RZ, 0xffffffff, P3 ;  /* 0xffffffffff001807 */ /* 0x000fe20001800000 */
[----:B------:R-:W-:Y:S01]  /*6a50*/  BSSY B1, `(.L_x_111) ;  /* 0x0000039000017945 */ /* 0x000fe20003800000 */
[----:B------:R-:W-:Y:S01]  /*6a60*/  LEA R58, R94, UR50, 0x3 ;  /* 0x000000325e3a7c11 */ /* 0x000fe2000f8e18ff */
[----:B------:R-:W-:Y:S01]  /*6a70*/  VIADD R103, R104, UR50 ;  /* 0x0000003268677c36 */ /* 0x000fe20008000000 */
[----:B------:R-:W-:Y:S01]  /*6a80*/  @P0 SEL R0, R2, R0, !P2 ;  /* 0x0000000002000207 */ /* 0x000fe20005000000 */
[----:B------:R-:W-:Y:S01]  /*6a90*/  IMAD.MOV.U32 R70, RZ, RZ, 0x1 ;  /* 0x00000001ff467424 */ /* 0x000fe200078e00ff */
[----:B------:R-:W-:Y:S01]  /*6aa0*/  SHF.L.U32 R3, R93, 0x1f, RZ ;  /* 0x0000001f5d037819 */ /* 0x000fe200000006ff */
[----:B------:R-:W-:Y:S01]  /*6ab0*/  IMAD.MOV.U32 R68, RZ, RZ, RZ ;  /* 0x000000ffff447224 */ /* 0x000fe200078e00ff */
[----:B------:R-:W-:Y:S02]  /*6ac0*/  @P1 LOP3.LUT R0, R0, 0x1, RZ, 0xc0, !PT ;  /* 0x0000000100001812 */ /* 0x000fe400078ec0ff */
[----:B------:R-:W-:Y:S02]  /*6ad0*/  CS2R R78, SRZ ;  /* 0x00000000004e7805 */ /* 0x000fe4000001ff00 */
[----:B------:R-:W-:Y:S02]  /*6ae0*/  PLOP3.LUT P2, PT, PT, PT, UP1, 0x80, 0x8 ;  /* 0x000000000008781c */ /* 0x000fe40003f4f018 */
[----:B------:R-:W-:Y:S02]  /*6af0*/  CS2R R76, SRZ ;  /* 0x00000000004c7805 */ /* 0x000fe4000001ff00 */
[----:B------:R-:W-:Y:S02]  /*6b00*/  ISETP.NE.U32.OR P4, PT, R0, 0x1, !P1 ;  /* 0x000000010000780c */ /* 0x000fe40004f85470 */
[----:B------:R-:W-:Y:S02]  /*6b10*/  CS2R R74, SRZ ;  /* 0x00000000004a7805 */ /* 0x000fe4000001ff00 */
[----:B------:R-:W-:Y:S02]  /*6b20*/  LOP3.LUT P5, RZ, R97, 0x40, RZ, 0xc0, !PT ;  /* 0x0000004061ff7812 */ /* 0x000fe400078ac0ff */
[----:B------:R-:W-:Y:S02]  /*6b30*/  CS2R R72, SRZ ;  /* 0x0000000000487805 */ /* 0x000fe4000001ff00 */
[----:B------:R-:W-:Y:S02]  /*6b40*/  P2R R105, PR, RZ, 0x10 ;  /* 0x00000010ff697803 */ /* 0x000fe40000000000 */
[----:B------:R-:W-:Y:S02]  /*6b50*/  CS2R R66, SRZ ;  /* 0x0000000000427805 */ /* 0x000fe4000001ff00 */
[----:B------:R-:W-:Y:S02]  /*6b60*/  SEL R69, R69, 0xfffffff0, !P5 ;  /* 0xfffffff045457807 */ /* 0x000fe40006800000 */
[----:B------:R-:W-:Y:S02]  /*6b70*/  CS2R R64, SRZ ;  /* 0x0000000000407805 */ /* 0x000fe4000001ff00 */
[----:B------:R-:W-:Y:S02]  /*6b80*/  CS2R R62, SRZ ;  /* 0x00000000003e7805 */ /* 0x000fe4000001ff00 */
[----:B------:R-:W-:Y:S01]  /*6b90*/  CS2R R60, SRZ ;  /* 0x00000000003c7805 */ /* 0x000fe2000001ff00 */
[----:B------:R-:W-:Y:S01]  /*6ba0*/  IMAD.IADD R103, R103, 0x1, R69 ;  /* 0x0000000167677824 */ /* 0x000fe200078e0245 */
[----:B------:R-:W-:Y:S04]  /*6bb0*/  @P4 SHF.L.U32 R0, RZ, 0x1f, RZ ;  /* 0x0000001fff004819 */ /* 0x000fe800000006ff */
[----:B------:R1:W3:Y:S01]  /*6bc0*/  @P4 SYNCS.PHASECHK.TRANS64.TRYWAIT P1, [UR50+0xb0], R0 ;  /* 0x0000b000ff0045a7 */ /* 0x0002e20008021132 */
[----:B------:R4:W2:Y:S01]  /*6bd0*/  SYNCS.PHASECHK.TRANS64.TRYWAIT P0, [R58+URZ+0x120], R3 ;  /* 0x000120033a0075a7 */ /* 0x0008a200080011ff */
[----:B-1----:R-:W-:Y:S02]  /*6be0*/  SEL R0, RZ, 0xffffffff, P3 ;  /* 0xffffffffff007807 */ /* 0x002fe40001800000 */
[----:B------:R-:W-:Y:S04]  /*6bf0*/  LOP3.LUT P3, R101, R86, 0xff, RZ, 0xc0, !PT ;  /* 0x000000ff56657812 */ /* 0x000fe8000786c0ff */
[----:B------:R-:W-:Y:S04]  /*6c00*/  @P2 SEL R0, R2, R0, !P3 ;  /* 0x0000000002002207 */ /* 0x000fe80005800000 */
[----:B------:R-:W-:Y:S04]  /*6c10*/  LOP3.LUT R0, R0, 0x1, RZ, 0xc0, !PT ;  /* 0x0000000100007812 */ /* 0x000fe800078ec0ff */
[----:B------:R-:W-:Y:S02]  /*6c20*/  ISETP.NE.U32.AND P2, PT, R0, 0x1, PT ;  /* 0x000000010000780c */ /* 0x000fe40003f45070 */
[----:B------:R-:W-:Y:S02]  /*6c30*/  SHF.R.U32.HI R0, RZ, 0x15, R59 ;  /* 0x00000015ff007819 */ /* 0x000fe4000001163b */
[----:B------:R-:W-:Y:S02]  /*6c40*/  P2R R71, PR, RZ, 0x4 ;  /* 0x00000004ff477803 */ /* 0x000fe40000000000 */
[----:B------:R-:W-:Y:S02]  /*6c50*/  LOP3.LUT R2, R0, 0x3, RZ, 0xc0, !PT ;  /* 0x0000000300027812 */ /* 0x000fe400078ec0ff */
[----:B---3--:R-:W-:Y:S01]  /*6c60*/  @P4 SEL R70, RZ, 0x1, !P1 ;  /* 0x00000001ff464807 */ /* 0x008fe20004800000 */
[----:B--2-4-:R-:W-:Y:S06]  /*6c70*/  @!P4 BRA `(.L_x_112) ;  /* 0x000000000058c947 */ /* 0x014fec0003800000 */
[----:B------:R-:W-:Y:S01]  /*6c80*/  IMAD.MOV.U32 R79, RZ, RZ, RZ ;  /* 0x000000ffff4f7224 */ /* 0x000fe200078e00ff */
[----:B------:R-:W-:Y:S01]  /*6c90*/  ISETP.NE.AND P1, PT, R70, RZ, PT ;  /* 0x000000ff4600720c */ /* 0x000fe20003f25270 */
[----:B------:R-:W-:Y:S01]  /*6ca0*/  BSSY B0, `(.L_x_113) ;  /* 0x000000c000007945 */ /* 0x000fe20003800000 */
[----:B------:R-:W-:Y:S02]  /*6cb0*/  CS2R R62, SRZ ;  /* 0x00000000003e7805 */ /* 0x000fe4000001ff00 */
[----:B------:R-:W-:Y:S02]  /*6cc0*/  CS2R R60, SRZ ;  /* 0x00000000003c7805 */ /* 0x000fe4000001ff00 */
[----:B------:R-:W-:Y:S02]  /*6cd0*/  CS2R R66, SRZ ;  /* 0x0000000000427805 */ /* 0x000fe4000001ff00 */
[----:B------:R-:W-:Y:S02]  /*6ce0*/  CS2R R64, SRZ ;  /* 0x0000000000407805 */ /* 0x000fe4000001ff00 */
[----:B------:R-:W-:Y:S02]  /*6cf0*/  CS2R R74, SRZ ;  /* 0x00000000004a7805 */ /* 0x000fe4000001ff00 */
[----:B------:R-:W-:Y:S02]  /*6d00*/  CS2R R72, SRZ ;  /* 0x0000000000487805 */ /* 0x000fe4000001ff00 */
[----:B------:R-:W-:Y:S01]  /*6d10*/  CS2R R76, SRZ ;  /* 0x00000000004c7805 */ /* 0x000fe2000001ff00 */
[----:B------:R-:W-:Y:S06]  /*6d20*/  @P1 BRA `(.L_x_114) ;  /* 0x00000000000c1947 */ /* 0x000fec0003800000 */
[----:B------:R-:W-:Y:S04]  /*6d30*/  SHF.L.U32 R5, RZ, 0x1f, RZ ;  /* 0x0000001fff057819 */ /* 0x000fe800000006ff */
[----:B------:R-:W1:Y:S02]  /*6d40*/  SYNCS.PHASECHK.TRANS64.TRYWAIT P1, [UR50+0xb0], R5 ;  /* 0x0000b005ff0075a7 */ /* 0x000e640008021132 */
[----:B-1----:R-:W-:Y:S05]  /*6d50*/  @!P1 BRA `(.L_x_115) ;  /* 0x00000084005c9947 */ /* 0x002fea0003800000 */
.L_x_114:
[----:B------:R-:W-:Y:S05]  /*6d60*/  BSYNC B0 ;  /* 0x0000000000007941 */ /* 0x000fea0003800000 */
.L_x_113:
[----:B------:R-:W-:Y:S01]  /*6d70*/  ISETP.NE.AND P1, PT, R71, RZ, PT ;  /* 0x000000ff4700720c */ /* 0x000fe20003f25270 */
[----:B------:R-:W-:Y:S11]  /*6d80*/  HFMA2 R68, -RZ, RZ, 0, 5.9604644775390625e-08 ;  /* 0x00000001ff447431 */ /* 0x000ff600000001ff */
[----:B------:R-:W-:Y:S01]  /*6d90*/  @!UPT UIADD3 URZ, UPT, UPT, URZ, URZ, URZ ;  /* 0x000000fffffff290 */ /* 0x000fe2000fffe0ff */
[----:B------:R2:W3:Y:S04]  /*6da0*/  @P1 LDS.128 R60, [R104+UR50+0x200] ;  /* 0x00020032683c1984 */ /* 0x0004e80008000c00 */
[----:B------:R2:W4:Y:S04]  /*6db0*/  @P1 LDS.128 R64, [R103+0x200] ;  /* 0x0002000067401984 */ /* 0x0005280000000c00 */
[----:B------:R2:W1:Y:S04]  /*6dc0*/  @P1 LDS.128 R72, [R104+UR50+0xa00] ;  /* 0x000a003268481984 */ /* 0x0004680008000c00 */
[----:B------:R2:W1:Y:S02]  /*6dd0*/  @P1 LDS.128 R76, [R103+0xa00] ;  /* 0x000a0000674c1984 */ /* 0x0004640000000c00 */
.L_x_112:
[----:B------:R-:W-:Y:S05]  /*6de0*/  BSYNC B1 ;  /* 0x0000000000017941 */ /* 0x000fea0003800000 */
.L_x_111:
[----:B------:R-:W-:Y:S02]  /*6df0*/  ISETP.NE.AND P1, PT, R98, R2, PT ;  /* 0x000000026200720c */ /* 0x000fe40003f25270 */
[----:B------:R-:W-:Y:S01]  /*6e00*/  MOV R39, RZ ;  /* 0x000000ff00277202 */ /* 0x000fe20000000f00 */
[----:B------:R-:W-:Y:S10]  /*6e10*/  @P0 BRA `(.L_x_116) ;  /* 0x0000000000080947 */ /* 0x000ff40003800000 */
[----:B------:R-:W5:Y:S02]  /*6e20*/  SYNCS.PHASECHK.TRANS64.TRYWAIT P0, [R58+URZ+0x120], R3 ;  /* 0x000120033a0075a7 */ /* 0x000f6400080011ff */
[----:B-----5:R-:W-:Y:S05]  /*6e30*/  @!P0 BRA `(.L_x_117) ;  /* 0x00000084003c8947 */ /* 0x020fea0003800000 */
.L_x_116:
[----:B------:R-:W-:Y:S01]  /*6e40*/  IMAD.MOV.U32 R38, RZ, RZ, RZ ;  /* 0x000000ffff267224 */ /* 0x000fe200078e00ff */
[----:B------:R-:W-:Y:S02]  /*6e50*/  CS2R R36, SRZ ;  /* 0x0000000000247805 */ /* 0x000fe4000001ff00 */
        /* <DEDUP_REMOVED lines=13> */
[----:B-1----:R-:W-:Y:S01]  /*6f30*/  CS2R R4, SRZ ;  /* 0x0000000000047805 */ /* 0x002fe2000001ff00 */
[----:B------:R-:W-:Y:S06]  /*6f40*/  @P1 BRA `(.L_x_118) ;  /* 0x0000000000bc1947 */ /* 0x000fec0003800000 */
[----:B------:R-:W-:Y:S11]  /*6f50*/  LOP3.LUT P0, RZ, R0, 0x3, R99, 0x48, !PT ;  /* 0x0000000300ff7812 */ /* 0x000ff60007804863 */
[----:B------:R-:W-:Y:S02]  /*6f60*/  @!UPT UIADD3 URZ, UPT, UPT, URZ, URZ, URZ ;  /* 0x000000fffffff290 */ /* 0x000fe4000fffe0ff */
[----:B------:R-:W-:Y:S05]  /*6f70*/  @!P0 BRA `(.L_x_119) ;  /* 0x0000000000408947 */ /* 0x000fea0003800000 */
[----:B------:R-:W1:Y:S01]  /*6f80*/  LDCU.64 UR8, c[0x4][0x70] ;  /* 0x01000e00ff0877ac */ /* 0x000e620008000a00 */
[----:B------:R-:W-:Y:S01]  /*6f90*/  MOV R15, 0x0 ;  /* 0x00000000000f7802 */ /* 0x000fe20000000f00 */
[----:B------:R-:W-:Y:S02]  /*6fa0*/  HFMA2 R12, -RZ, RZ, 0, 5.9604644775390625e-08 ;  /* 0x00000001ff0c7431 */ /* 0x000fe400000001ff */
[----:B------:R-:W-:Y:S02]  /*6fb0*/  IMAD.MOV.U32 R8, RZ, RZ, 0x192 ;  /* 0x00000192ff087424 */ /* 0x000fe400078e00ff */
[----:B------:R-:W-:Y:S01]  /*6fc0*/  IMAD.MOV.U32 R13, RZ, RZ, RZ ;  /* 0x000000ffff0d7224 */ /* 0x000fe200078e00ff */
[----:B------:R-:W5:Y:S01]  /*6fd0*/  LDCU.64 UR6, c[0x4][0x78] ;  /* 0x01000f00ff0677ac */ /* 0x000f620008000a00 */
[----:B------:R-:W2:Y:S01]  /*6fe0*/  LDC.64 R14, c[0x4][R15] ;  /* 0x010000000f0e7b82 */ /* 0x000ea20000000a00 */
[----:B------:R-:W3:Y:S01]  /*6ff0*/  LDCU.64 UR4, c[0x4][0x10] ;  /* 0x01000200ff0477ac */ /* 0x000ee20008000a00 */
[----:B-1----:R-:W-:Y:S01]  /*7000*/  MOV R5, UR9 ;  /* 0x0000000900057c02 */ /* 0x002fe20008000f00 */
[----:B------:R-:W-:Y:S01]  /*7010*/  IMAD.U32 R4, RZ, RZ, UR8 ;  /* 0x00000008ff047e24 */ /* 0x000fe2000f8e00ff */
[----:B-----5:R-:W-:Y:S01]  /*7020*/  MOV R7, UR7 ;  /* 0x0000000700077c02 */ /* 0x020fe20008000f00 */
[----:B------:R-:W-:Y:S01]  /*7030*/  IMAD.U32 R6, RZ, RZ, UR6 ;  /* 0x00000006ff067e24 */ /* 0x000fe2000f8e00ff */
[----:B---3--:R-:W-:Y:S01]  /*7040*/  MOV R11, UR5 ;  /* 0x00000005000b7c02 */ /* 0x008fe20008000f00 */
[----:B------:R-:W-:Y:S02]  /*7050*/  IMAD.U32 R10, RZ, RZ, UR4 ;  /* 0x00000004ff0a7e24 */ /* 0x000fe4000f8e00ff */
[----:B------:R-:W-:Y:S07]  /*7060*/  LEPC R20, `(.L_x_119) ;  /* 0x000000001014794e */ /* 0x000fee0000000000 */
[----:B--2-4-:R-:W-:Y:S05]  /*7070*/  CALL.ABS.NOINC R14 ;  /* 0x000000000e007343 */ /* 0x014fea0003c00000 */
.L_x_119:
[----:B------:R-:W-:Y:S05]  /*7080*/  WARPSYNC.ALL ;  /* 0x0000000000007948 */ /* 0x000fea0003800000 */
[C---:B------:R-:W-:Y:S01]  /*7090*/  R2UR UR4, R59.reuse ;  /* 0x000000003b0472ca */ /* 0x040fe200000e0000 */
[----:B------:R-:W-:Y:S05]  /*70a0*/  VIADD R0, R59, 0x40 ;  /* 0x000000403b007836 */ /* 0x000fea0000000000 */
[----:B------:R-:W-:Y:S04]  /*70b0*/  SHF.R.U32.HI R0, RZ, 0x15, R0 ;  /* 0x00000015ff007819 */ /* 0x000fe80000011600 */
[----:B------:R-:W-:Y:S03]  /*70c0*/  LOP3.LUT P0, RZ, R0, 0x3, R99, 0x48, !PT ;  /* 0x0000000300ff7812 */ /* 0x000fe60007804863 */
[----:B------:R-:W1:Y:S10]  /*70d0*/  LDTM.x16 R24, tmem[UR4] ;  /* 0x00000004001879ee */ /* 0x000e740008240000 */
[----:B-1----:R-:W-:Y:S05]  /*70e0*/  @!P0 BRA `(.L_x_120) ;  /* 0x0000000000408947 */ /* 0x002fea0003800000 */
        /* <DEDUP_REMOVED lines=16> */
.L_x_120:
[----:B------:R-:W-:Y:S05]  /*71f0*/  WARPSYNC.ALL ;  /* 0x0000000000007948 */ /* 0x000fea0003800000 */
[----:B------:R-:W-:Y:S11]  /*7200*/  R2UR UR4, R59 ;  /* 0x000000003b0472ca */ /* 0x000ff600000e0000 */
[----:B------:R-:W-:Y:S02]  /*7210*/  @!UPT UIADD3 URZ, UPT, UPT, URZ, URZ, URZ ;  /* 0x000000fffffff290 */ /* 0x000fe4000fffe0ff */
[----:B------:R-:W1:Y:S02]  /*7220*/  LDTM.x16 R4, tmem[UR4+0x40] ;  /* 0x00004004000479ee */ /* 0x000e640008240000 */
[----:B-1----:R-:W-:Y:S01]  /*7230*/  NOP ;  /* 0x0000000000007918 */ /* 0x002fe20000000000 */
.L_x_118:
[----:B---3--:R-:W-:Y:S01]  /*7240*/  SHF.L.U32 R20, R60, 0x10, RZ ;  /* 0x000000103c147819 */ /* 0x008fe200000006ff */
[----:B------:R-:W-:Y:S01]  /*7250*/  FMUL R0, R52, R24 ;  /* 0x0000001834007220 */ /* 0x000fe20000400000 */
[----:B------:R-:W-:Y:S01]  /*7260*/  ISETP.NE.AND P0, PT, R98, R2, PT ;  /* 0x000000026200720c */ /* 0x000fe20003f05270 */
[----:B------:R-:W-:Y:S01]  /*7270*/  FMUL R2, R52, R25 ;  /* 0x0000001934027220 */ /* 0x000fe20000400000 */
[----:B------:R-:W-:Y:S01]  /*7280*/  LOP3.LUT R21, R60, 0xffff0000, RZ, 0xc0, !PT ;  /* 0xffff00003c157812 */ /* 0x000fe200078ec0ff */
[----:B------:R-:W-:Y:S01]  /*7290*/  FFMA R0, R53, R20, R0 ;  /* 0x0000001435007223 */ /* 0x000fe20000000000 */
[C---:B------:R-:W-:Y:S01]  /*72a0*/  SHF.L.U32 R22, R61.reuse, 0x10, RZ ;  /* 0x000000103d167819 */ /* 0x040fe200000006ff */
[----:B------:R-:W-:Y:S01]  /*72b0*/  FMUL R3, R52, R26 ;  /* 0x0000001a34037220 */ /* 0x000fe20000400000 */
[----:B------:R-:W-:Y:S01]  /*72c0*/  LOP3.LUT R23, R61, 0xffff0000, RZ, 0xc0, !PT ;  /* 0xffff00003d177812 */ /* 0x000fe200078ec0ff */
[C---:B------:R-:W-:Y:S01]  /*72d0*/  FFMA R2, R53.reuse, R21, R2 ;  /* 0x0000001535027223 */ /* 0x040fe20000000002 */
[----:B------:R-:W-:Y:S01]  /*72e0*/  SHF.L.U32 R40, R62, 0x10, RZ ;  /* 0x000000103e287819 */ /* 0x000fe200000006ff */
[----:B------:R-:W-:Y:S01]  /*72f0*/  FMUL R20, R52, R27 ;  /* 0x0000001b34147220 */ /* 0x000fe20000400000 */
[----:B------:R-:W-:Y:S01]  /*7300*/  LOP3.LUT R41, R62, 0xffff0000, RZ, 0xc0, !PT ;  /* 0xffff00003e297812 */ /* 0x000fe200078ec0ff */
[----:B------:R-:W-:Y:S01]  /*7310*/  FFMA R3, R53, R22, R3 ;  /* 0x0000001635037223 */ /* 0x000fe20000000003 */
[----:B------:R-:W-:Y:S01]  /*7320*/  F2FP.BF16.F32.PACK_AB R108, R2, R0 ;  /* 0x00000000026c723e */ /* 0x000fe200000010ff */
[C---:B------:R-:W-:Y:S01]  /*7330*/  FMUL R21, R52.reuse, R28 ;  /* 0x0000001c34157220 */ /* 0x040fe20000400000 */
[----:B------:R-:W-:Y:S01]  /*7340*/  LOP3.LUT R42, R77, 0xffff0000, RZ, 0xc0, !PT ;  /* 0xffff00004d2a7812 */ /* 0x000fe200078ec0ff */
[----:B------:R-:W-:Y:S01]  /*7350*/  FMUL R22, R52, R29 ;  /* 0x0000001d34167220 */ /* 0x000fe20000400000 */
[----:B------:R-:W-:Y:S01]  /*7360*/  SHF.L.U32 R54, R78, 0x10, RZ ;  /* 0x000000104e367819 */ /* 0x000fe200000006ff */
[----:B------:R-:W-:Y:S01]  /*7370*/  FFMA R20, R53, R23, R20 ;  /* 0x0000001735147223 */ /* 0x000fe20000000014 */
[----:B------:R-:W-:Y:S01]  /*7380*/  SHF.L.U32 R23, R63, 0x10, RZ ;  /* 0x000000103f177819 */ /* 0x000fe200000006ff */
[----:B------:R-:W-:Y:S01]  /*7390*/  FFMA R21, R53, R40, R21 ;  /* 0x0000002835157223 */ /* 0x000fe20000000015 */
[----:B------:R-:W-:Y:S01]  /*73a0*/  LOP3.LUT R40, R63, 0xffff0000, RZ, 0xc0, !PT ;  /* 0xffff00003f287812 */ /* 0x000fe200078ec0ff */
[C---:B------:R-:W-:Y:S01]  /*73b0*/  FFMA R22, R53.reuse, R41, R22 ;  /* 0x0000002935167223 */ /* 0x040fe20000000016 */
[----:B------:R-:W-:Y:S01]  /*73c0*/  F2FP.BF16.F32.PACK_AB R109, R20, R3 ;  /* 0x00000003146d723e */ /* 0x000fe200000010ff */
[----:B------:R-:W-:Y:S01]  /*73d0*/  FMUL R0, R52, R30 ;  /* 0x0000001e34007220 */ /* 0x000fe20000400000 */
[----:B----4-:R-:W-:Y:S01]  /*73e0*/  LOP3.LUT R41, R66, 0xffff0000, RZ, 0xc0, !PT ;  /* 0xffff000042297812 */ /* 0x010fe200078ec0ff */
[----:B------:R-:W-:Y:S01]  /*73f0*/  FMUL R2, R52, R31 ;  /* 0x0000001f34027220 */ /* 0x000fe20000400000 */
[----:B------:R-:W-:Y:S01]  /*7400*/  F2FP.BF16.F32.PACK_AB R110, R22, R21 ;  /* 0x00000015166e723e */ /* 0x000fe200000010ff */
[C---:B------:R-:W-:Y:S01]  /*7410*/  FFMA R0, R53.reuse, R23, R0 ;  /* 0x0000001735007223 */ /* 0x040fe20000000000 */
[C---:B------:R-:W-:Y:S01]  /*7420*/  SHF.L.U32 R22, R64.reuse, 0x10, RZ ;  /* 0x0000001040167819 */ /* 0x040fe200000006ff */
[----:B------:R-:W-:Y:S01]  /*7430*/  FFMA R2, R53, R40, R2 ;  /* 0x0000002835027223 */ /* 0x000fe20000000002 */
[----:B------:R-:W-:Y:S01]  /*7440*/  LOP3.LUT R23, R64, 0xffff0000, RZ, 0xc0, !PT ;  /* 0xffff000040177812 */ /* 0x000fe200078ec0ff */
[C---:B------:R-:W-:Y:S01]  /*7450*/  FMUL R3, R52.reuse, R32 ;  /* 0x0000002034037220 */ /* 0x040fe20000400000 */
[----:B------:R-:W-:Y:S01]  /*7460*/  SHF.L.U32 R40, R65, 0x10, RZ ;  /* 0x0000001041287819 */ /* 0x000fe200000006ff */
[----:B------:R-:W-:Y:S01]  /*7470*/  FMUL R20, R52, R33 ;  /* 0x0000002134147220 */ /* 0x000fe20000400000 */
[----:B------:R-:W-:Y:S01]  /*7480*/  F2FP.BF16.F32.PACK_AB R111, R2, R0 ;  /* 0x00000000026f723e */ /* 0x000fe200000010ff */
[----:B------:R-:W-:Y:S01]  /*7490*/  FMUL R21, R52, R34 ;  /* 0x0000002234157220 */ /* 0x000fe20000400000 */
[----:B------:R-:W-:Y:S01]  /*74a0*/  LOP3.LUT R55, R78, 0xffff0000, RZ, 0xc0, !PT ;  /* 0xffff00004e377812 */ /* 0x000fe200078ec0ff */
[----:B------:R-:W-:Y:S01]  /*74b0*/  FFMA R3, R53, R22, R3 ;  /* 0x0000001635037223 */ /* 0x000fe20000000003 */
[----:B------:R-:W-:Y:S01]  /*74c0*/  SHF.L.U32 R56, R79, 0x10, RZ ;  /* 0x000000104f387819 */ /* 0x000fe200000006ff */
[----:B------:R-:W-:Y:S01]  /*74d0*/  FFMA R20, R53, R23, R20 ;  /* 0x0000001735147223 */ /* 0x000fe20000000014 */
[----:B------:R-:W-:Y:S01]  /*74e0*/  LOP3.LUT R23, R65, 0xffff0000, RZ, 0xc0, !PT ;  /* 0xffff000041177812 */ /* 0x000fe200078ec0ff */
[----:B------:R-:W-:Y:S01]  /*74f0*/  FFMA R21, R53, R40, R21 ;  /* 0x0000002835157223 */ /* 0x000fe20000000015 */
[----:B------:R-:W-:Y:S01]  /*7500*/  SHF.L.U32 R40, R66, 0x10, RZ ;  /* 0x0000001042287819 */ /* 0x000fe200000006ff */
[----:B------:R-:W-:Y:S01]  /*7510*/  FMUL R0, R52, R35 ;  /* 0x0000002334007220 */ /* 0x000fe20000400000 */
[----:B------:R-:W-:Y:S01]  /*7520*/  F2FP.BF16.F32.PACK_AB R112, R20, R3 ;  /* 0x000000031470723e */ /* 0x000fe200000010ff */
[C---:B------:R-:W-:Y:S01]  /*7530*/  FMUL R2, R52.reuse, R36 ;  /* 0x0000002434027220 */ /* 0x040fe20000400000 */
[----:B------:R-:W-:Y:S01]  /*7540*/  LOP3.LUT R57, R79, 0xffff0000, RZ, 0xc0, !PT ;  /* 0xffff00004f397812 */ /* 0x000fe200078ec0ff */
[----:B------:R-:W-:Y:S01]  /*7550*/  FMUL R22, R52, R37 ;  /* 0x0000002534167220 */ /* 0x000fe20000400000 */
[----:B------:R-:W-:Y:S01]  /*7560*/  ISETP.NE.AND P1, PT, R98, RZ, PT ;  /* 0x000000ff6200720c */ /* 0x000fe20003f25270 */
[----:B------:R-:W-:Y:S01]  /*7570*/  FFMA R0, R53, R23, R0 ;  /* 0x0000001735007223 */ /* 0x000fe20000000000 */
[----:B------:R-:W-:Y:S01]  /*7580*/  SHF.L.U32 R23, R67, 0x10, RZ ;  /* 0x0000001043177819 */ /* 0x000fe200000006ff */
[----:B------:R-:W-:Y:S01]  /*7590*/  FFMA R2, R53, R40, R2 ;  /* 0x0000002835027223 */ /* 0x000fe20000000002 */
[----:B------:R-:W-:Y:S01]  /*75a0*/  LOP3.LUT R40, R67, 0xffff0000, RZ, 0xc0, !PT ;  /* 0xffff000043287812 */ /* 0x000fe200078ec0ff */
[----:B------:R1:W-:Y:S01]  /*75b0*/  @!P0 STS.128 [R104+UR50+0x200], R108 ;  /* 0x0002006c68008988 */ /* 0x0003e20008000c32 */
[----:B------:R-:W-:Y:S01]  /*75c0*/  F2FP.BF16.F32.PACK_AB R113, R0, R21 ;  /* 0x000000150071723e */ /* 0x000fe200000010ff */
[C---:B------:R-:W-:Y:S01]  /*75d0*/  FFMA R22, R53.reuse, R41, R22 ;  /* 0x0000002935167223 */ /* 0x040fe20000000016 */
[----:B------:R-:W-:Y:S01]  /*75e0*/  LOP3.LUT R41, R74, 0xffff0000, RZ, 0xc0, !PT ;  /* 0xffff00004a297812 */ /* 0x000fe200078ec0ff */
[C---:B------:R-:W-:Y:S01]  /*75f0*/  FMUL R3, R52.reuse, R38 ;  /* 0x0000002634037220 */ /* 0x040fe20000400000 */
[C---:B------:R-:W-:Y:S01]  /*7600*/  FMUL R20, R52.reuse, R39 ;  /* 0x0000002734147220 */ /* 0x040fe20000400000 */
        /* <DEDUP_REMOVED lines=9> */
[C---:B------:R-:W-:Y:S01]  /*76a0*/  FFMA R0, R53.reuse, R22, R0 ;  /* 0x0000001635007223 */ /* 0x040fe20000000000 */
[C---:B------:R-:W-:Y:S01]  /*76b0*/  FFMA R2, R53.reuse, R23, R2 ;  /* 0x0000001735027223 */ /* 0x040fe20000000002 */
[----:B------:R-:W-:Y:S01]  /*76c0*/  F2FP.BF16.F32.PACK_AB R115, R20, R3 ;  /* 0x000000031473723e */ /* 0x000fe200000010ff */
[----:B------:R-:W-:Y:S01]  /*76d0*/  FFMA R21, R53, R40, R21 ;  /* 0x0000002835157223 */ /* 0x000fe20000000015 */
[----:B------:R-:W-:Y:S01]  /*76e0*/  LOP3.LUT R23, R73, 0xffff0000, RZ, 0xc0, !PT ;  /* 0xffff000049177812 */ /* 0x000fe200078ec0ff */
[----:B------:R-:W-:Y:S01]  /*76f0*/  FMUL R3, R52, R7 ;  /* 0x0000000734037220 */ /* 0x000fe20000400000 */
[----:B------:R-:W-:Y:S01]  /*7700*/  SHF.L.U32 R40, R74, 0x10, RZ ;  /* 0x000000104a287819 */ /* 0x000fe200000006ff */
[----:B------:R1:W-:Y:S01]  /*7710*/  @!P0 STS.128 [R103+0x200], R112 ;  /* 0x0002007067008388 */ /* 0x0003e20000000c00 */
[C---:B------:R-:W-:Y:S01]  /*7720*/  FMUL R20, R52.reuse, R8 ;  /* 0x0000000834147220 */ /* 0x040fe20000400000 */
[----:B------:R-:W-:Y:S01]  /*7730*/  FMUL R22, R52, R9 ;  /* 0x0000000934167220 */ /* 0x000fe20000400000 */
[C---:B------:R-:W-:Y:S01]  /*7740*/  FFMA R3, R53.reuse, R23, R3 ;  /* 0x0000001735037223 */ /* 0x040fe20000000003 */
[----:B------:R-:W-:Y:S01]  /*7750*/  F2FP.BF16.F32.PACK_AB R116, R2, R0 ;  /* 0x000000000274723e */ /* 0x000fe200000010ff */
[----:B------:R-:W-:Y:S01]  /*7760*/  FFMA R20, R53, R40, R20 ;  /* 0x0000002835147223 */ /* 0x000fe20000000014 */
[C---:B------:R-:W-:Y:S01]  /*7770*/  SHF.L.U32 R23, R75.reuse, 0x10, RZ ;  /* 0x000000104b177819 */ /* 0x040fe200000006ff */
[C---:B------:R-:W-:Y:S01]  /*7780*/  FMUL R0, R52.reuse, R10 ;  /* 0x0000000a34007220 */ /* 0x040fe20000400000 */
[----:B------:R-:W-:Y:S01]  /*7790*/  LOP3.LUT R40, R75, 0xffff0000, RZ, 0xc0, !PT ;  /* 0xffff00004b287812 */ /* 0x000fe200078ec0ff */
[C---:B------:R-:W-:Y:S01]  /*77a0*/  FFMA R22, R53.reuse, R41, R22 ;  /* 0x0000002935167223 */ /* 0x040fe20000000016 */
[C---:B------:R-:W-:Y:S01]  /*77b0*/  FMUL R2, R52.reuse, R11 ;  /* 0x0000000b34027220 */ /* 0x040fe20000400000 */
[----:B------:R-:W-:Y:S01]  /*77c0*/  FFMA R0, R53, R23, R0 ;  /* 0x0000001735007223 */ /* 0x000fe20000000000 */
[----:B------:R-:W-:Y:S01]  /*77d0*/  F2FP.BF16.F32.PACK_AB R117, R3, R21 ;  /* 0x000000150375723e */ /* 0x000fe200000010ff */
[----:B------:R-:W-:Y:S01]  /*77e0*/  FMUL R3, R52, R12 ;  /* 0x0000000c34037220 */ /* 0x000fe20000400000 */
[----:B------:R-:W-:Y:S01]  /*77f0*/  FFMA R2, R53, R40, R2 ;  /* 0x0000002835027223 */ /* 0x000fe20000000002 */
[----:B------:R-:W-:Y:S01]  /*7800*/  SHF.L.U32 R23, R76, 0x10, RZ ;  /* 0x000000104c177819 */ /* 0x000fe200000006ff */
[----:B------:R-:W-:Y:S01]  /*7810*/  FMUL R21, R52, R14 ;  /* 0x0000000e34157220 */ /* 0x000fe20000400000 */
[----:B------:R-:W-:Y:S01]  /*7820*/  F2FP.BF16.F32.PACK_AB R118, R22, R20 ;  /* 0x000000141676723e */ /* 0x000fe200000010ff */
[----:B------:R-:W-:Y:S01]  /*7830*/  FMUL R20, R52, R13 ;  /* 0x0000000d34147220 */ /* 0x000fe20000400000 */
[----:B------:R-:W-:Y:S01]  /*7840*/  LOP3.LUT R40, R76, 0xffff0000, RZ, 0xc0, !PT ;  /* 0xffff00004c287812 */ /* 0x000fe200078ec0ff */
[C---:B------:R-:W-:Y:S01]  /*7850*/  FMUL R22, R52.reuse, R15 ;  /* 0x0000000f34167220 */ /* 0x040fe20000400000 */
[----:B------:R-:W-:Y:S01]  /*7860*/  SHF.L.U32 R41, R77, 0x10, RZ ;  /* 0x000000104d297819 */ /* 0x000fe200000006ff */
[C---:B------:R-:W-:Y:S01]  /*7870*/  FFMA R3, R53.reuse, R23, R3 ;  /* 0x0000001735037223 */ /* 0x040fe20000000003 */
[C---:B------:R-:W-:Y:S01]  /*7880*/  FMUL R23, R52.reuse, R16 ;  /* 0x0000001034177220 */ /* 0x040fe20000400000 */
[C---:B------:R-:W-:Y:S01]  /*7890*/  FFMA R20, R53.reuse, R40, R20 ;  /* 0x0000002835147223 */ /* 0x040fe20000000014 */
[C---:B------:R-:W-:Y:S01]  /*78a0*/  FMUL R40, R52.reuse, R17 ;  /* 0x0000001134287220 */ /* 0x040fe20000400000 */
[C---:B------:R-:W-:Y:S01]  /*78b0*/  FFMA R21, R53.reuse, R41, R21 ;  /* 0x0000002935157223 */ /* 0x040fe20000000015 */
[C---:B------:R-:W-:Y:S01]  /*78c0*/  FFMA R22, R53.reuse, R42, R22 ;  /* 0x0000002a35167223 */ /* 0x040fe20000000016 */
[C---:B------:R-:W-:Y:S01]  /*78d0*/  FMUL R41, R52.reuse, R18 ;  /* 0x0000001234297220 */ /* 0x040fe20000400000 */
[----:B------:R-:W-:Y:S01]  /*78e0*/  FMUL R42, R52, R19 ;  /* 0x00000013342a7220 */ /* 0x000fe20000400000 */
[----:B------:R-:W-:Y:S01]  /*78f0*/  F2FP.BF16.F32.PACK_AB R119, R2, R0 ;  /* 0x000000000277723e */ /* 0x000fe200000010ff */
[C---:B------:R-:W-:Y:S01]  /*7900*/  FFMA R23, R53.reuse, R54, R23 ;  /* 0x0000003635177223 */ /* 0x040fe20000000017 */
[C---:B------:R-:W-:Y:S01]  /*7910*/  FFMA R40, R53.reuse, R55, R40 ;  /* 0x0000003735287223 */ /* 0x040fe20000000028 */
[C---:B------:R-:W-:Y:S01]  /*7920*/  FFMA R41, R53.reuse, R56, R41 ;  /* 0x0000003835297223 */ /* 0x040fe20000000029 */
[----:B------:R-:W-:Y:S01]  /*7930*/  FFMA R42, R53, R57, R42 ;  /* 0x00000039352a7223 */ /* 0x000fe2000000002a */
[----:B------:R1:W-:Y:S01]  /*7940*/  @!P0 STS.128 [R104+UR50+0xa00], R116 ;  /* 0x000a007468008988 */ /* 0x0003e20008000c32 */
[----:B------:R-:W-:Y:S02]  /*7950*/  F2FP.BF16.F32.PACK_AB R21, R22, R21 ;  /* 0x000000151615723e */ /* 0x000fe400000010ff */
[----:B------:R-:W-:Y:S02]  /*7960*/  F2FP.BF16.F32.PACK_AB R22, R40, R23 ;  /* 0x000000172816723e */ /* 0x000fe400000010ff */
[----:B------:R-:W-:Y:S02]  /*7970*/  F2FP.BF16.F32.PACK_AB R20, R20, R3 ;  /* 0x000000031414723e */ /* 0x000fe400000010ff */
[----:B------:R-:W-:Y:S05]  /*7980*/  F2FP.BF16.F32.PACK_AB R23, R42, R41 ;  /* 0x000000292a17723e */ /* 0x000fea00000010ff */
[----:B------:R1:W-:Y:S01]  /*7990*/  @!P0 STS.128 [R103+0xa00], R20 ;  /* 0x000a001467008388 */ /* 0x0003e20000000c00 */
[----:B------:R-:W-:Y:S01]  /*79a0*/  @!PT LDS RZ, [RZ] ;  /* 0x00000000fffff984 */ /* 0x000fe20000000800 */
[----:B------:R-:W-:Y:S01]  /*79b0*/  @!PT LDS RZ, [RZ] ;  /* 0x00000000fffff984 */ /* 0x000fe20000000800 */
[----:B------:R-:W-:Y:S01]  /*79c0*/  @!PT LDS RZ, [RZ] ;  /* 0x00000000fffff984 */ /* 0x000fe20000000800 */
[----:B------:R-:W-:Y:S01]  /*79d0*/  @!PT LDS RZ, [RZ] ;  /* 0x00000000fffff984 */ /* 0x000fe20000000800 */
[----:B------:R3:W-:Y:S07]  /*79e0*/  MEMBAR.ALL.CTA ;  /* 0x0000000000007992 */ /* 0x0007ee0000008000 */
[----:B---3--:R-:W3:Y:S01]  /*79f0*/  FENCE.VIEW.ASYNC.S ;  /* 0x00000000000073c6 */ /* 0x008ee20000000000 */
[----:B------:R-:W-:Y:S05]  /*7a00*/  WARPSYNC.ALL ;  /* 0x0000000000007948 */ /* 0x000fea0003800000 */
[----:B------:R-:W-:Y:S01]  /*7a10*/  BSSY.RECONVERGENT B0, `(.L_x_121) ;  /* 0x0000011000007945 */ /* 0x000fe20003800200 */
[----:B---3--:R-:W-:Y:S06]  /*7a20*/  BAR.SYNC.DEFER_BLOCKING 0x1, 0x80 ;  /* 0x0042000000007b1d */ /* 0x008fec0000010000 */
[----:B------:R-:W-:Y:S05]  /*7a30*/  @P1 BRA `(.L_x_122) ;  /* 0x0000000000381947 */ /* 0x000fea0003800000 */
[----:B------:R-:W-:Y:S02]  /*7a40*/  UIADD3 UR4, UPT, UPT, UR50, 0x200, URZ ;  /* 0x0000020032047890 */ /* 0x000fe4000fffe0ff */
[----:B------:R-:W-:Y:S01]  /*7a50*/  UIADD3 UR8, UP0, UPT, UR58, 0xa80, URZ ;  /* 0x00000a803a087890 */ /* 0x000fe2000ff1e0ff */
[----:B------:R-:W-:Y:S01]  /*7a60*/  UMOV UR43, UR36 ;  /* 0x00000024002b7c82 */ /* 0x000fe20008000000 */
[----:B------:R-:W-:Y:S02]  /*7a70*/  UIADD3 UR5, UPT, UPT, UR41, 0x40, URZ ;  /* 0x0000004029057890 */ /* 0x000fe4000fffe0ff */
[----:B------:R-:W-:Y:S01]  /*7a80*/  MOV R88, UR4 ;  /* 0x0000000400587c02 */ /* 0x000fe20008000f00 */
[----:B------:R-:W-:Y:S02]  /*7a90*/  UIADD3.X UR9, UPT, UPT, URZ, UR59, URZ, UP0, !UPT ;  /* 0x0000003bff097290 */ /* 0x000fe400087fe4ff */
[----:B------:R-:W-:Y:S01]  /*7aa0*/  UIADD3 UR4, UPT, UPT, UR50, 0xa00, URZ ;  /* 0x00000a0032047890 */ /* 0x000fe2000fffe0ff */
[----:B------:R-:W-:Y:S01]  /*7ab0*/  R2UR UR40, R88 ;  /* 0x00000000582872ca */ /* 0x000fe200000e0000 */
[----:B------:R-:W-:Y:S01]  /*7ac0*/  UMOV UR6, UR42 ;  /* 0x0000002a00067c82 */ /* 0x000fe20008000000 */
[----:B------:R-:W-:Y:S11]  /*7ad0*/  UMOV UR7, UR36 ;  /* 0x0000002400077c82 */ /* 0x000ff60008000000 */
[----:B------:R3:W-:Y:S01]  /*7ae0*/  UTMASTG.3D [UR40], [UR8] ;  /* 0x00000028080073b5 */ /* 0x0007e20008010000 */
[----:B------:R3:W-:Y:S01]  /*7af0*/  UTMASTG.3D [UR4], [UR8] ;  /* 0x00000004080073b5 */ /* 0x0007e20008010000 */
[----:B------:R0:W-:Y:S01]  /*7b00*/  UTMACMDFLUSH ;  /* 0x00000000000079b7 */ /* 0x0001e20000000000 */
[----:B---3--:R-:W-:Y:S04]  /*7b10*/  DEPBAR.LE SB0, 0x1 ;  /* 0x000080400000791a */ /* 0x008fe80000000000 */
.L_x_122:
[----:B------:R-:W-:Y:S05]  /*7b20*/  BSYNC.RECONVERGENT B0 ;  /* 0x0000000000007941 */ /* 0x000fea0003800200 */
.L_x_121:
[----:B------:R-:W-:Y:S01]  /*7b30*/  BAR.SYNC.DEFER_BLOCKING 0x1, 0x80 ;  /* 0x0042000000007b1d */ /* 0x000fe20000010000 */
[----:B------:R-:W-:Y:S01]  /*7b40*/  ISETP.NE.AND P1, PT, R105, RZ, PT ;  /* 0x000000ff6900720c */ /* 0x000fe20003f25270 */
[----:B------:R-:W-:Y:S01]  /*7b50*/  UISETP.NE.AND UP0, UPT, UR51, URZ, UPT ;  /* 0x000000ff3300728c */ /* 0x000fe2000bf05270 */
[----:B------:R-:W-:Y:S11]  /*7b60*/  LEA R2, R68, UR50, 0x3 ;  /* 0x0000003244027c11 */ /* 0x000ff6000f8e18ff */
[----:B------:R-:W-:Y:S01]  /*7b70*/  @P1 SHF.L.U32 R3, RZ, 0x1f, RZ ;  /* 0x0000001fff031819 */ /* 0x000fe200000006ff */
[----:B------:R-:W-:Y:S06]  /*7b80*/  BRA.U !UP0, `(.L_x_123) ;  /* 0x0000000108247547 */ /* 0x000fec000b800000 */
[----:B-1----:R-:W-:Y:S01]  /*7b90*/  IMAD.U32 R20, RZ, RZ, UR57 ;  /* 0x00000039ff147e24 */ /* 0x002fe2000f8e00ff */
[----:B------:R-:W-:Y:S01]  /*7ba0*/  MOV R0, UR37 ;  /* 0x0000002500007c02 */ /* 0x000fe20008000f00 */
[----:B------:R-:W-:Y:S03]  /*7bb0*/  UIADD3 UR57, UPT, UPT, UR57, 0x1, URZ ;  /* 0x0000000139397890 */ /* 0x000fe6000fffe0ff */
[----:B------:R-:W-:Y:S01]  /*7bc0*/  @P1 LEA R20, R20, UR50, 0x3 ;  /* 0x0000003214141c11 */ /* 0x000fe2000f8e18ff */
[----:B------:R-:W-:Y:S04]  /*7bd0*/  UISETP.NE.AND UP0, UPT, UR57, 0x4, UPT ;  /* 0x000000043900788c */ /* 0x000fe8000bf05270 */
[----:B------:R-:W-:Y:S01]  /*7be0*/  @P1 VIADD R20, R20, 0xd0 ;  /* 0x000000d014141836 */ /* 0x000fe20000000000 */
[----:B------:R-:W-:Y:S04]  /*7bf0*/  USEL UR57, UR57, URZ, UP0 ;  /* 0x000000ff39397287 */ /* 0x000fe80008000000 */
[----:B------:R-:W-:Y:S04]  /*7c00*/  @P1 PRMT R0, R0, 0x654, R20 ;  /* 0x0000065400001816 */ /* 0x000fe80000000014 */
[----:B------:R3:W-:Y:S04]  /*7c10*/  @P1 SYNCS.ARRIVE.TRANS64.RED.A1T0 RZ, [R0+URZ], RZ ;  /* 0x000000ff00ff19a7 */ /* 0x0007e800081004ff */
.L_x_123:
[----:B------:R-:W4:Y:S01]  /*7c20*/  @P1 SYNCS.PHASECHK.TRANS64.TRYWAIT P0, [R2+URZ+0xb0], R3 ;  /* 0x0000b003020015a7 */ /* 0x000f2200080011ff */
[----:B------:R-:W-:Y:S01]  /*7c30*/  BSSY B1, `(.L_x_124) ;  /* 0x0000014000017945 */ /* 0x000fe20003800000 */
[----:B----4-:R-:W-:Y:S03]  /*7c40*/  @P1 SEL R70, RZ, 0x1, !P0 ;  /* 0x00000001ff461807 */ /* 0x010fe60004000000 */
[----:B------:R-:W-:Y:S05]  /*7c50*/  @!P1 BRA `(.L_x_125) ;  /* 0x0000000000449947 */ /* 0x000fea0003800000 */
[----:B------:R-:W-:Y:S01]  /*7c60*/  ISETP.NE.AND P1, PT, R71, RZ, PT ;  /* 0x000000ff4700720c */ /* 0x000fe20003f25270 */
[----:B------:R-:W-:Y:S01]  /*7c70*/  BSSY B0, `(.L_x_126) ;  /* 0x0000009000007945 */ /* 0x000fe20003800000 */
[----:B------:R-:W-:Y:S11]  /*7c80*/  ISETP.NE.AND P0, PT, R70, RZ, PT ;  /* 0x000000ff4600720c */ /* 0x000ff60003f05270 */
[----:B-1----:R-:W-:Y:S05]  /*7c90*/  @P1 IMAD R20, R68, 0x1000, R104 ;  /* 0x0000100044141824 */ /* 0x002fea00078e0268 */
[----:B------:R-:W-:Y:S05]  /*7ca0*/  @P1 IADD3 R3, PT, PT, R20, UR50, RZ ;  /* 0x0000003214031c10 */ /* 0x000fea000fffe0ff */
[----:B------:R-:W-:Y:S01]  /*7cb0*/  @P1 IMAD.IADD R3, R69, 0x1, R3 ;  /* 0x0000000145031824 */ /* 0x000fe200078e0203 */
[----:B------:R-:W-:Y:S06]  /*7cc0*/  @P0 BRA `(.L_x_127) ;  /* 0x00000000000c0947 */ /* 0x000fec0003800000 */
[----:B---3--:R-:W-:Y:S04]  /*7cd0*/  SHF.L.U32 R0, RZ, 0x1f, RZ ;  /* 0x0000001fff007819 */ /* 0x008fe800000006ff */
[----:B------:R-:W1:Y:S02]  /*7ce0*/  SYNCS.PHASECHK.TRANS64.TRYWAIT P0, [R2+URZ+0xb0], R0 ;  /* 0x0000b000020075a7 */ /* 0x000e6400080011ff */
[----:B-1----:R-:W-:Y:S05]  /*7cf0*/  @!P0 BRA `(.L_x_128) ;  /* 0x0000007400a08947 */ /* 0x002fea0003800000 */
.L_x_127:
[----:B------:R-:W-:Y:S05]  /*7d00*/  BSYNC B0 ;  /* 0x0000000000007941 */ /* 0x000fea0003800000 */
.L_x_126:
[----:B------:R-:W-:Y:S02]  /*7d10*/  ISETP.NE.AND P0, PT, R71, RZ, PT ;  /* 0x000000ff4700720c */ /* 0x000fe40003f05270 */
[----:B------:R-:W-:Y:S11]  /*7d20*/  IADD3 R68, PT, PT, R68, 0x1, RZ ;  /* 0x0000000144447810 */ /* 0x000ff60007ffe0ff */
[----:B------:R4:W1:Y:S04]  /*7d30*/  @P0 LDS.128 R60, [R20+UR50+0x200] ;  /* 0x00020032143c0984 */ /* 0x0008680008000c00 */
[----:B------:R4:W1:Y:S04]  /*7d40*/  @P0 LDS.128 R72, [R20+UR50+0xa00] ;  /* 0x000a003214480984 */ /* 0x0008680008000c00 */
[----:B------:R4:W1:Y:S04]  /*7d50*/  @P0 LDS.128 R64, [R3+0x200] ;  /* 0x0002000003400984 */ /* 0x0008680000000c00 */
[----:B------:R4:W1:Y:S02]  /*7d60*/  @P0 LDS.128 R76, [R3+0xa00] ;  /* 0x000a0000034c0984 */ /* 0x0008640000000c00 */
.L_x_125:
[----:B------:R-:W-:Y:S05]  /*7d70*/  BSYNC B1 ;  /* 0x0000000000017941 */ /* 0x000fea0003800000 */
.L_x_124:
[----:B----4-:R-:W-:Y:S05]  /*7d80*/  VIADD R3, R59, 0x400000 ;  /* 0x004000003b037836 */ /* 0x010fea0000000000 */
[----:B-1-3--:R-:W-:Y:S04]  /*7d90*/  SHF.R.U32.HI R0, RZ, 0x15, R3 ;  /* 0x00000015ff007819 */ /* 0x00afe80000011603 */
[----:B------:R-:W-:Y:S04]  /*7da0*/  LOP3.LUT R22, R0, 0x3, RZ, 0xc0, !PT ;  /* 0x0000000300167812 */ /* 0x000fe800078ec0ff */
[----:B------:R-:W-:Y:S11]  /*7db0*/  ISETP.NE.AND P0, PT, R98, R22, PT ;  /* 0x000000166200720c */ /* 0x000ff60003f05270 */
[----:B------:R-:W-:Y:S02]  /*7dc0*/  @!UPT UIADD3 URZ, UPT, UPT, URZ, URZ, URZ ;  /* 0x000000fffffff290 */ /* 0x000fe4000fffe0ff */
[----:B------:R-:W-:Y:S05]  /*7dd0*/  @P0 BRA `(.L_x_129) ;  /* 0x0000000000bc0947 */ /* 0x000fea0003800000 */
[----:B------:R-:W-:Y:S02]  /*7de0*/  LOP3.LUT P0, RZ, R0, 0x3, R99, 0x48, !PT ;  /* 0x0000000300ff7812 */ /* 0x000fe40007804863 */
[----:B------:R-:W-:Y:S11]  /*7df0*/  MOV R2, R3 ;  /* 0x0000000300027202 */ /* 0x000ff60000000f00 */
[----:B------:R-:W-:Y:S05]  /*7e00*/  @!P0 BRA `(.L_x_130) ;  /* 0x0000000000408947 */ /* 0x000fea0003800000 */
[----:B------:R-:W1:Y:S01]  /*7e10*/  LDCU.64 UR8, c[0x4][0x70] ;  /* 0x01000e00ff0877ac */ /* 0x000e620008000a00 */
[----:B------:R-:W-:Y:S01]  /*7e20*/  MOV R15, 0x0 ;  /* 0x00000000000f7802 */ /* 0x000fe20000000f00 */
[----:B------:R-:W-:Y:S02]  /*7e30*/  HFMA2 R12, -RZ, RZ, 0, 5.9604644775390625e-08 ;  /* 0x00000001ff0c7431 */ /* 0x000fe400000001ff */
[----:B------:R-:W-:Y:S02]  /*7e40*/  IMAD.MOV.U32 R8, RZ, RZ, 0x192 ;  /* 0x00000192ff087424 */ /* 0x000fe400078e00ff */
[----:B------:R-:W-:Y:S01]  /*7e50*/  IMAD.MOV.U32 R13, RZ, RZ, RZ ;  /* 0x000000ffff0d7224 */ /* 0x000fe200078e00ff */
[----:B------:R-:W3:Y:S01]  /*7e60*/  LDCU.64 UR6, c[0x4][0x78] ;  /* 0x01000f00ff0677ac */ /* 0x000ee20008000a00 */
[----:B------:R-:W4:Y:S01]  /*7e70*/  LDC.64 R14, c[0x4][R15] ;  /* 0x010000000f0e7b82 */ /* 0x000f220000000a00 */
[----:B------:R-:W5:Y:S01]  /*7e80*/  LDCU.64 UR4, c[0x4][0x10] ;  /* 0x01000200ff0477ac */ /* 0x000f620008000a00 */
[----:B-1----:R-:W-:Y:S01]  /*7e90*/  MOV R5, UR9 ;  /* 0x0000000900057c02 */ /* 0x002fe20008000f00 */
[----:B------:R-:W-:Y:S01]  /*7ea0*/  IMAD.U32 R4, RZ, RZ, UR8 ;  /* 0x00000008ff047e24 */ /* 0x000fe2000f8e00ff */
[----:B---3--:R-:W-:Y:S01]  /*7eb0*/  MOV R7, UR7 ;  /* 0x0000000700077c02 */ /* 0x008fe20008000f00 */
[----:B------:R-:W-:Y:S01]  /*7ec0*/  IMAD.U32 R6, RZ, RZ, UR6 ;  /* 0x00000006ff067e24 */ /* 0x000fe2000f8e00ff */
[----:B-----5:R-:W-:Y:S01]  /*7ed0*/  MOV R11, UR5 ;  /* 0x00000005000b7c02 */ /* 0x020fe20008000f00 */
[----:B------:R-:W-:Y:S02]  /*7ee0*/  IMAD.U32 R10, RZ, RZ, UR4 ;  /* 0x00000004ff0a7e24 */ /* 0x000fe4000f8e00ff */
[----:B------:R-:W-:Y:S07]  /*7ef0*/  LEPC R20, `(.L_x_130) ;  /* 0x000000001014794e */ /* 0x000fee0000000000 */
[----:B--2-4-:R-:W-:Y:S05]  /*7f00*/  CALL.ABS.NOINC R14 ;  /* 0x000000000e007343 */ /* 0x014fea0003c00000 */
.L_x_130:
        /* <DEDUP_REMOVED lines=23> */
.L_x_131:
[----:B------:R-:W-:Y:S05]  /*8080*/  WARPSYNC.ALL ;  /* 0x0000000000007948 */ /* 0x000fea0003800000 */
[----:B------:R-:W-:Y:S11]  /*8090*/  R2UR UR4, R2 ;  /* 0x00000000020472ca */ /* 0x000ff600000e0000 */
[----:B------:R-:W-:Y:S02]  /*80a0*/  @!UPT UIADD3 URZ, UPT, UPT, URZ, URZ, URZ ;  /* 0x000000fffffff290 */ /* 0x000fe4000fffe0ff */
[----:B------:R-:W1:Y:S02]  /*80b0*/  LDTM.x16 R4, tmem[UR4+0x40] ;  /* 0x00004004000479ee */ /* 0x000e640008240000 */
[----:B-1----:R-:W-:Y:S01]  /*80c0*/  NOP ;  /* 0x0000000000007918 */ /* 0x002fe20000000000 */
.L_x_129:
[----:B------:R-:W-:Y:S01]  /*80d0*/  ISETP.NE.AND P2, PT, R105, RZ, PT ;  /* 0x000000ff6900720c */ /* 0x000fe20003f45270 */
[----:B------:R-:W-:Y:S01]  /*80e0*/  FMUL R0, R52, R24 ;  /* 0x0000001834007220 */ /* 0x000fe20000400000 */
[----:B------:R-:W-:Y:S01]  /*80f0*/  SHF.L.U32 R3, R60, 0x10, RZ ;  /* 0x000000103c037819 */ /* 0x000fe200000006ff */
[----:B------:R-:W-:Y:S01]  /*8100*/  FMUL R2, R52, R25 ;  /* 0x0000001934027220 */ /* 0x000fe20000400000 */
[----:B------:R-:W-:Y:S02]  /*8110*/  LOP3.LUT R20, R60, 0xffff0000, RZ, 0xc0, !PT ;  /* 0xffff00003c147812 */ /* 0x000fe400078ec0ff */
[----:B------:R-:W-:Y:S01]  /*8120*/  SHF.L.U32 R21, R61, 0x10, RZ ;  /* 0x000000103d157819 */ /* 0x000fe200000006ff */
[C---:B------:R-:W-:Y:S01]  /*8130*/  FFMA R0, R53.reuse, R3, R0 ;  /* 0x0000000335007223 */ /* 0x040fe20000000000 */
[----:B------:R-:W-:Y:S01]  /*8140*/  ISETP.NE.AND P1, PT, R98, R22, PT ;  /* 0x000000166200720c */ /* 0x000fe20003f25270 */
[C---:B------:R-:W-:Y:S01]  /*8150*/  FFMA R2, R53.reuse, R20, R2 ;  /* 0x0000001435027223 */ /* 0x040fe20000000002 */
[----:B------:R-:W-:Y:S01]  /*8160*/  MOV R20, UR57 ;  /* 0x0000003900147c02 */ /* 0x000fe20008000f00 */
[----:B------:R-:W-:Y:S01]  /*8170*/  FMUL R3, R52, R26 ;  /* 0x0000001a34037220 */ /* 0x000fe20000400000 */
[----:B------:R-:W-:Y:S02]  /*8180*/  SHF.L.U32 R22, R62, 0x10, RZ ;  /* 0x000000103e167819 */ /* 0x000fe400000006ff */
[----:B------:R-:W-:Y:S01]  /*8190*/  @P2 LEA R20, R20, UR50, 0x3 ;  /* 0x0000003214142c11 */ /* 0x000fe2000f8e18ff */
[----:B------:R-:W-:Y:S01]  /*81a0*/  FFMA R3, R53, R21, R3 ;  /* 0x0000001535037223 */ /* 0x000fe20000000003 */
[----:B------:R-:W-:Y:S01]  /*81b0*/  F2FP.BF16.F32.PACK_AB R108, R2, R0 ;  /* 0x00000000026c723e */ /* 0x000fe200000010ff */
[C---:B------:R-:W-:Y:S01]  /*81c0*/  FMUL R0, R52.reuse, R27 ;  /* 0x0000001b34007220 */ /* 0x040fe20000400000 */
[----:B------:R-:W-:Y:S01]  /*81d0*/  LOP3.LUT R21, R61, 0xffff0000, RZ, 0xc0, !PT ;  /* 0xffff00003d157812 */ /* 0x000fe200078ec0ff */
[----:B------:R-:W-:Y:S01]  /*81e0*/  FMUL R2, R52, R28 ;  /* 0x0000001c34027220 */ /* 0x000fe20000400000 */
[----:B------:R-:W-:Y:S01]  /*81f0*/  @P2 IADD3 R40, PT, PT, R20, 0xd0, RZ ;  /* 0x000000d014282810 */ /* 0x000fe20007ffe0ff */
[----:B------:R-:W-:Y:S01]  /*8200*/  FMUL R20, R52, R29 ;  /* 0x0000001d34147220 */ /* 0x000fe20000400000 */
[----:B------:R-:W-:Y:S01]  /*8210*/  LOP3.LUT R23, R62, 0xffff0000, RZ, 0xc0, !PT ;  /* 0xffff00003e177812 */ /* 0x000fe200078ec0ff */
[C---:B------:R-:W-:Y:S01]  /*8220*/  FFMA R0, R53.reuse, R21, R0 ;  /* 0x0000001535007223 */ /* 0x040fe20000000000 */
[----:B------:R-:W-:Y:S01]  /*8230*/  MOV R106, UR37 ;  /* 0x00000025006a7c02 */ /* 0x000fe20008000f00 */
[C---:B------:R-:W-:Y:S01]  /*8240*/  FFMA R2, R53.reuse, R22, R2 ;  /* 0x0000001635027223 */ /* 0x040fe20000000002 */
[----:B------:R-:W-:Y:S01]  /*8250*/  LOP3.LUT R41, R66, 0xffff0000, RZ, 0xc0, !PT ;  /* 0xffff000042297812 */ /* 0x000fe200078ec0ff */
[----:B------:R-:W-:Y:S01]  /*8260*/  FFMA R20, R53, R23, R20 ;  /* 0x0000001735147223 */ /* 0x000fe20000000014 */
[----:B------:R-:W-:Y:S01]  /*8270*/  @P2 PRMT R106, R106, 0x654, R40 ;  /* 0x000006546a6a2816 */ /* 0x000fe20000000028 */
[C---:B------:R-:W-:Y:S01]  /*8280*/  FMUL R21, R52.reuse, R30 ;  /* 0x0000001e34157220 */ /* 0x040fe20000400000 */
[C---:B------:R-:W-:Y:S01]  /*8290*/  SHF.L.U32 R23, R63.reuse, 0x10, RZ ;  /* 0x000000103f177819 */ /* 0x040fe200000006ff */
[----:B------:R-:W-:Y:S01]  /*82a0*/  FMUL R22, R52, R31 ;  /* 0x0000001f34167220 */ /* 0x000fe20000400000 */
[----:B------:R-:W-:Y:S02]  /*82b0*/  LOP3.LUT R40, R63, 0xffff0000, RZ, 0xc0, !PT ;  /* 0xffff00003f287812 */ /* 0x000fe400078ec0ff */
[----:B------:R-:W-:Y:S01]  /*82c0*/  F2FP.BF16.F32.PACK_AB R110, R20, R2 ;  /* 0x00000002146e723e */ /* 0x000fe200000010ff */
[C---:B------:R-:W-:Y:S01]  /*82d0*/  FFMA R21, R53.reuse, R23, R21 ;  /* 0x0000001735157223 */ /* 0x040fe20000000015 */
[----:B------:R-:W-:Y:S01]  /*82e0*/  F2FP.BF16.F32.PACK_AB R109, R0, R3 ;  /* 0x00000003006d723e */ /* 0x000fe200000010ff */
[----:B------:R-:W-:Y:S01]  /*82f0*/  FFMA R22, R53, R40, R22 ;  /* 0x0000002835167223 */ /* 0x000fe20000000016 */
[----:B------:R-:W-:Y:S01]  /*8300*/  SHF.L.U32 R20, R64, 0x10, RZ ;  /* 0x0000001040147819 */ /* 0x000fe200000006ff */
[----:B------:R-:W-:Y:S01]  /*8310*/  FMUL R0, R52, R32 ;  /* 0x0000002034007220 */ /* 0x000fe20000400000 */
[----:B------:R-:W-:Y:S01]  /*8320*/  LOP3.LUT R23, R64, 0xffff0000, RZ, 0xc0, !PT ;  /* 0xffff000040177812 */ /* 0x000fe200078ec0ff */
[C---:B------:R-:W-:Y:S01]  /*8330*/  FMUL R2, R52.reuse, R33 ;  /* 0x0000002134027220 */ /* 0x040fe20000400000 */
[----:B------:R-:W-:Y:S01]  /*8340*/  SHF.L.U32 R40, R65, 0x10, RZ ;  /* 0x0000001041287819 */ /* 0x000fe200000006ff */
[----:B------:R-:W-:Y:S01]  /*8350*/  FMUL R3, R52, R34 ;  /* 0x0000002234037220 */ /* 0x000fe20000400000 */
[----:B------:R-:W-:Y:S01]  /*8360*/  F2FP.BF16.F32.PACK_AB R111, R22, R21 ;  /* 0x00000015166f723e */ /* 0x000fe200000010ff */
[----:B------:R-:W-:Y:S01]  /*8370*/  FFMA R0, R53, R20, R0 ;  /* 0x0000001435007223 */ /* 0x000fe20000000000 */
[----:B------:R-:W-:Y:S01]  /*8380*/  LOP3.LUT R42, R77, 0xffff0000, RZ, 0xc0, !PT ;  /* 0xffff00004d2a7812 */ /* 0x000fe200078ec0ff */
[----:B------:R-:W-:Y:S01]  /*8390*/  FFMA R2, R53, R23, R2 ;  /* 0x0000001735027223 */ /* 0x000fe20000000002 */
[----:B------:R-:W-:Y:S01]  /*83a0*/  LOP3.LUT R23, R65, 0xffff0000, RZ, 0xc0, !PT ;  /* 0xffff000041177812 */ /* 0x000fe200078ec0ff */
[C---:B------:R-:W-:Y:S01]  /*83b0*/  FFMA R3, R53.reuse, R40, R3 ;  /* 0x0000002835037223 */ /* 0x040fe20000000003 */
[----:B------:R-:W-:Y:S01]  /*83c0*/  SHF.L.U32 R40, R66, 0x10, RZ ;  /* 0x0000001042287819 */ /* 0x000fe200000006ff */
[----:B------:R-:W-:Y:S01]  /*83d0*/  FMUL R20, R52, R35 ;  /* 0x0000002334147220 */ /* 0x000fe20000400000 */
[----:B------:R-:W-:Y:S01]  /*83e0*/  F2FP.BF16.F32.PACK_AB R112, R2, R0 ;  /* 0x000000000270723e */ /* 0x000fe200000010ff */
[----:B------:R-:W-:Y:S01]  /*83f0*/  FMUL R21, R52, R36 ;  /* 0x0000002434157220 */ /* 0x000fe20000400000 */
[----:B------:R-:W-:Y:S01]  /*8400*/  SHF.L.U32 R54, R78, 0x10, RZ ;  /* 0x000000104e367819 */ /* 0x000fe200000006ff */
[----:B------:R-:W-:Y:S01]  /*8410*/  FMUL R22, R52, R37 ;  /* 0x0000002534167220 */ /* 0x000fe20000400000 */
[----:B------:R-:W-:Y:S01]  /*8420*/  LOP3.LUT R55, R78, 0xffff0000, RZ, 0xc0, !PT ;  /* 0xffff00004e377812 */ /* 0x000fe200078ec0ff */
[----:B------:R-:W-:Y:S01]  /*8430*/  FFMA R20, R53, R23, R20 ;  /* 0x0000001735147223 */ /* 0x000fe20000000014 */
[----:B------:R-:W-:Y:S01]  /*8440*/  SHF.L.U32 R23, R67, 0x10, RZ ;  /* 0x0000001043177819 */ /* 0x000fe200000006ff */
[----:B------:R-:W-:Y:S01]  /*8450*/  FFMA R21, R53, R40, R21 ;  /* 0x0000002835157223 */ /* 0x000fe20000000015 */
[----:B------:R-:W-:Y:S01]  /*8460*/  LOP3.LUT R40, R67, 0xffff0000, RZ, 0xc0, !PT ;  /* 0xffff000043287812 */ /* 0x000fe200078ec0ff */
[C---:B------:R-:W-:Y:S01]  /*8470*/  FFMA R22, R53.reuse, R41, R22 ;  /* 0x0000002935167223 */ /* 0x040fe20000000016 */
[----:B------:R-:W-:Y:S01]  /*8480*/  F2FP.BF16.F32.PACK_AB R113, R20, R3 ;  /* 0x000000031471723e */ /* 0x000fe200000010ff */
[----:B------:R-:W-:Y:S01]  /*8490*/  FMUL R0, R52, R38 ;  /* 0x0000002634007220 */ /* 0x000fe20000400000 */
[----:B------:R-:W-:Y:S01]  /*84a0*/  LOP3.LUT R41, R74, 0xffff0000, RZ, 0xc0, !PT ;  /* 0xffff00004a297812 */ /* 0x000fe200078ec0ff */
[----:B------:R-:W-:Y:S01]  /*84b0*/  FMUL R2, R52, R39 ;  /* 0x0000002734027220 */ /* 0x000fe20000400000 */
[----:B------:R-:W-:Y:S01]  /*84c0*/  F2FP.BF16.F32.PACK_AB R114, R22, R21 ;  /* 0x000000151672723e */ /* 0x000fe200000010ff */
[----:B------:R1:W-:Y:S01]  /*84d0*/  @!P1 STS.128 [R104+UR50+0x1200], R108 ;  /* 0x0012006c68009988 */ /* 0x0003e20008000c32 */
[C---:B------:R-:W-:Y:S01]  /*84e0*/  SHF.L.U32 R22, R72.reuse, 0x10, RZ ;  /* 0x0000001048167819 */ /* 0x040fe200000006ff */
[C---:B------:R-:W-:Y:S01]  /*84f0*/  FFMA R0, R53.reuse, R23, R0 ;  /* 0x0000001735007223 */ /* 0x040fe20000000000 */
[----:B------:R-:W-:Y:S01]  /*8500*/  LOP3.LUT R23, R72, 0xffff0000, RZ, 0xc0, !PT ;  /* 0xffff000048177812 */ /* 0x000fe200078ec0ff */
[----:B------:R-:W-:Y:S01]  /*8510*/  FFMA R2, R53, R40, R2 ;  /* 0x0000002835027223 */ /* 0x000fe20000000002 */
[----:B------:R-:W-:Y:S01]  /*8520*/  SHF.L.U32 R40, R73, 0x10, RZ ;  /* 0x0000001049287819 */ /* 0x000fe200000006ff */
[C---:B------:R-:W-:Y:S01]  /*8530*/  FMUL R3, R52.reuse, R4 ;  /* 0x0000000434037220 */ /* 0x040fe20000400000 */
[C---:B------:R-:W-:Y:S01]  /*8540*/  SHF.L.U32 R56, R79.reuse, 0x10, RZ ;  /* 0x000000104f387819 */ /* 0x040fe200000006ff */
[----:B------:R-:W-:Y:S01]  /*8550*/  FMUL R20, R52, R5 ;  /* 0x0000000534147220 */ /* 0x000fe20000400000 */
[----:B------:R-:W-:Y:S01]  /*8560*/  F2FP.BF16.F32.PACK_AB R115, R2, R0 ;  /* 0x000000000273723e */ /* 0x000fe200000010ff */
[----:B------:R-:W-:Y:S01]  /*8570*/  FMUL R21, R52, R6 ;  /* 0x0000000634157220 */ /* 0x000fe20000400000 */
[----:B------:R-:W-:Y:S01]  /*8580*/  LOP3.LUT R57, R79, 0xffff0000, RZ, 0xc0, !PT ;  /* 0xffff00004f397812 */ /* 0x000fe200078ec0ff */
[C---:B------:R-:W-:Y:S01]  /*8590*/  FFMA R3, R53.reuse, R22, R3 ;  /* 0x0000001635037223 */ /* 0x040fe20000000003 */
[----:B------:R-:W-:Y:S01]  /*85a0*/  FFMA R20, R53, R23, R20 ;  /* 0x0000001735147223 */ /* 0x000fe20000000014 */
[----:B------:R1:W-:Y:S01]  /*85b0*/  @!P1 STS.128 [R103+0x1200], R112 ;  /* 0x0012007067009388 */ /* 0x0003e20000000c00 */
[----:B------:R-:W-:Y:S01]  /*85c0*/  LOP3.LUT R23, R73, 0xffff0000, RZ, 0xc0, !PT ;  /* 0xffff000049177812 */ /* 0x000fe200078ec0ff */
[C---:B------:R-:W-:Y:S01]  /*85d0*/  FFMA R21, R53.reuse, R40, R21 ;  /* 0x0000002835157223 */ /* 0x040fe20000000015 */
[----:B------:R-:W-:Y:S01]  /*85e0*/  SHF.L.U32 R40, R74, 0x10, RZ ;  /* 0x000000104a287819 */ /* 0x000fe200000006ff */
[----:B------:R-:W-:Y:S01]  /*85f0*/  FMUL R0, R52, R7 ;  /* 0x0000000734007220 */ /* 0x000fe20000400000 */
[----:B------:R-:W-:Y:S01]  /*8600*/  F2FP.BF16.F32.PACK_AB R116, R20, R3 ;  /* 0x000000031474723e */ /* 0x000fe200000010ff */
[----:B------:R-:W-:Y:S01]  /*8610*/  FMUL R2, R52, R8 ;  /* 0x0000000834027220 */ /* 0x000fe20000400000 */
[----:B------:R-:W-:Y:S01]  /*8620*/  ISETP.NE.AND P0, PT, R98, RZ, PT ;  /* 0x000000ff6200720c */ /* 0x000fe20003f05270 */
[C---:B------:R-:W-:Y:S01]  /*8630*/  FMUL R22, R52.reuse, R9 ;  /* 0x0000000934167220 */ /* 0x040fe20000400000 */
[C---:B------:R-:W-:Y:S01]  /*8640*/  FFMA R0, R53.reuse, R23, R0 ;  /* 0x0000001735007223 */ /* 0x040fe20000000000 */
[----:B------:R-:W-:Y:S01]  /*8650*/  FFMA R2, R53, R40, R2 ;  /* 0x0000002835027223 */ /* 0x000fe20000000002 */
[C---:B------:R-:W-:Y:S01]  /*8660*/  SHF.L.U32 R23, R75.reuse, 0x10, RZ ;  /* 0x000000104b177819 */ /* 0x040fe200000006ff */
[C---:B------:R-:W-:Y:S01]  /*8670*/  FMUL R3, R52.reuse, R10 ;  /* 0x0000000a34037220 */ /* 0x040fe20000400000 */
[----:B------:R-:W-:Y:S01]  /*8680*/  LOP3.LUT R40, R75, 0xffff0000, RZ, 0xc0, !PT ;  /* 0xffff00004b287812 */ /* 0x000fe200078ec0ff */
[C---:B------:R-:W-:Y:S01]  /*8690*/  FFMA R22, R53.reuse, R41, R22 ;  /* 0x0000002935167223 */ /* 0x040fe20000000016 */
[----:B------:R-:W-:Y:S01]  /*86a0*/  FMUL R20, R52, R11 ;  /* 0x0000000b34147220 */ /* 0x000fe20000400000 */
[C---:B------:R-:W-:Y:S01]  /*86b0*/  FFMA R3, R53.reuse, R23, R3 ;  /* 0x0000001735037223 */ /* 0x040fe20000000003 */
        /* <DEDUP_REMOVED lines=27> */
[----:B------:R-:W-:Y:S02]  /*8870*/  F2FP.BF16.F32.PACK_AB R23, R42, R41 ;  /* 0x000000292a17723e */ /* 0x000fe400000010ff */
[----:B------:R-:W-:Y:S02]  /*8880*/  LEA R0, R68, UR50, 0x3 ;  /* 0x0000003244007c11 */ /* 0x000fe4000f8e18ff */
[----:B------:R-:W-:Y:S01]  /*8890*/  @P2 SHF.L.U32 R2, RZ, 0x1f, RZ ;  /* 0x0000001fff022819 */ /* 0x000fe200000006ff */
[----:B------:R1:W-:Y:S01]  /*88a0*/  @!P1 STS.128 [R103+0x1a00], R20 ;  /* 0x001a001467009388 */ /* 0x0003e20000000c00 */
[----:B------:R-:W-:Y:S01]  /*88b0*/  @!PT LDS RZ, [RZ] ;  /* 0x00000000fffff984 */ /* 0x000fe20000000800 */
[----:B------:R-:W-:Y:S01]  /*88c0*/  @!PT LDS RZ, [RZ] ;  /* 0x00000000fffff984 */ /* 0x000fe20000000800 */
[----:B------:R-:W-:Y:S01]  /*88d0*/  @!PT LDS RZ, [RZ] ;  /* 0x00000000fffff984 */ /* 0x000fe20000000800 */
[----:B------:R-:W-:Y:S01]  /*88e0*/  @!PT LDS RZ, [RZ] ;  /* 0x00000000fffff984 */ /* 0x000fe20000000800 */
[----:B------:R3:W-:Y:S07]  /*88f0*/  MEMBAR.ALL.CTA ;  /* 0x0000000000007992 */ /* 0x0007ee0000008000 */
[----:B---3--:R-:W3:Y:S02]  /*8900*/  FENCE.VIEW.ASYNC.S ;  /* 0x00000000000073c6 */ /* 0x008ee40000000000 */
[----:B------:R-:W-:Y:S05]  /*8910*/  WARPSYNC.ALL ;  /* 0x0000000000007948 */ /* 0x000fea0003800000 */
[----:B------:R-:W-:Y:S01]  /*8920*/  BSSY.RECONVERGENT B0, `(.L_x_132) ;  /* 0x0000011000007945 */ /* 0x000fe20003800200 */
[----:B---3--:R-:W-:Y:S06]  /*8930*/  BAR.SYNC.DEFER_BLOCKING 0x1, 0x80 ;  /* 0x0042000000007b1d */ /* 0x008fec0000010000 */
[----:B------:R-:W-:Y:S05]  /*8940*/  @P0 BRA `(.L_x_133) ;  /* 0x0000000000380947 */ /* 0x000fea0003800000 */
[----:B------:R-:W-:Y:S02]  /*8950*/  UIADD3 UR12, UP0, UPT, UR58, 0xa80, URZ ;  /* 0x00000a803a0c7890 */ /* 0x000fe4000ff1e0ff */
[----:B------:R-:W-:Y:S02]  /*8960*/  UIADD3 UR10, UPT, UPT, UR42, 0x40, URZ ;  /* 0x000000402a0a7890 */ /* 0x000fe4000fffe0ff */
[----:B------:R-:W-:Y:S02]  /*8970*/  UIADD3 UR8, UPT, UPT, UR50, 0x1200, URZ ;  /* 0x0000120032087890 */ /* 0x000fe4000fffe0ff */
[----:B------:R-:W-:Y:S01]  /*8980*/  UIADD3.X UR13, UPT, UPT, URZ, UR59, URZ, UP0, !UPT ;  /* 0x0000003bff0d7290 */ /* 0x000fe200087fe4ff */
[----:B------:R-:W-:Y:S01]  /*8990*/  UMOV UR9, UR41 ;  /* 0x0000002900097c82 */ /* 0x000fe20008000000 */
[----:B------:R-:W-:Y:S01]  /*89a0*/  UMOV UR11, UR36 ;  /* 0x00000024000b7c82 */ /* 0x000fe20008000000 */
[----:B------:R-:W-:Y:S02]  /*89b0*/  UIADD3 UR5, UPT, UPT, UR41, 0x40, URZ ;  /* 0x0000004029057890 */ /* 0x000fe4000fffe0ff */
[----:B------:R-:W-:Y:S01]  /*89c0*/  UIADD3 UR4, UPT, UPT, UR50, 0x1a00, URZ ;  /* 0x00001a0032047890 */ /* 0x000fe2000fffe0ff */
[----:B------:R-:W-:Y:S03]  /*89d0*/  UMOV UR7, UR36 ;  /* 0x0000002400077c82 */ /* 0x000fe60008000000 */
[----:B------:R3:W-:Y:S01]  /*89e0*/  UTMASTG.3D [UR8], [UR12] ;  /* 0x000000080c0073b5 */ /* 0x0007e20008010000 */
[----:B------:R-:W-:Y:S04]  /*89f0*/  UMOV UR6, UR10 ;  /* 0x0000000a00067c82 */ /* 0x000fe80008000000 */
[----:B------:R3:W-:Y:S01]  /*8a00*/  UTMASTG.3D [UR4], [UR12] ;  /* 0x000000040c0073b5 */ /* 0x0007e20008010000 */
[----:B------:R0:W-:Y:S01]  /*8a10*/  UTMACMDFLUSH ;  /* 0x00000000000079b7 */ /* 0x0001e20000000000 */
[----:B---3--:R-:W-:Y:S04]  /*8a20*/  DEPBAR.LE SB0, 0x1 ;  /* 0x000080400000791a */ /* 0x008fe80000000000 */
.L_x_133:
[----:B------:R-:W-:Y:S05]  /*8a30*/  BSYNC.RECONVERGENT B0 ;  /* 0x0000000000007941 */ /* 0x000fea0003800200 */
.L_x_132:
[----:B------:R-:W-:Y:S01]  /*8a40*/  BAR.SYNC.DEFER_BLOCKING 0x1, 0x80 ;  /* 0x0042000000007b1d */ /* 0x000fe20000010000 */
[----:B------:R-:W-:Y:S01]  /*8a50*/  UIADD3 UR43, UPT, UPT, UR57, 0x1, URZ ;  /* 0x00000001392b7890 */ /* 0x000fe2000fffe0ff */
[----:B-1----:R-:W-:Y:S01]  /*8a60*/  VIADD R23, R59, 0x10 ;  /* 0x000000103b177836 */ /* 0x002fe20000000000 */
[----:B------:R-:W-:Y:S02]  /*8a70*/  UIADD3 UR53, UPT, UPT, UR41, 0x10, URZ ;  /* 0x0000001029357890 */ /* 0x000fe4000fffe0ff */
[----:B------:R-:W-:Y:S02]  /*8a80*/  UISETP.NE.AND UP0, UPT, UR43, 0x4, UPT ;  /* 0x000000042b00788c */ /* 0x000fe4000bf05270 */
[----:B------:R-:W-:Y:S02]  /*8a90*/  SHF.R.U32.HI R21, RZ, 0x15, R23 ;  /* 0x00000015ff157819 */ /* 0x000fe40000011617 */
[----:B------:R-:W-:Y:S02]  /*8aa0*/  USEL UR43, UR43, URZ, UP0 ;  /* 0x000000ff2b2b7287 */ /* 0x000fe40008000000 */
[----:B------:R-:W-:Y:S01]  /*8ab0*/  LOP3.LUT R22, R21, 0x3, RZ, 0xc0, !PT ;  /* 0x0000000315167812 */ /* 0x000fe200078ec0ff */
[----:B------:R1:W-:Y:S01]  /*8ac0*/  @P2 SYNCS.ARRIVE.TRANS64.RED.A1T0 RZ, [R106+URZ], RZ ;  /* 0x000000ff6aff29a7 */ /* 0x0003e200081004ff */
[----:B------:R-:W-:Y:S01]  /*8ad0*/  BSSY B1, `(.L_x_134) ;  /* 0x0000015000017945 */ /* 0x000fe20003800000 */
[----:B------:R-:W3:Y:S02]  /*8ae0*/  @P2 SYNCS.PHASECHK.TRANS64.TRYWAIT P0, [R0+URZ+0xb0], R2 ;  /* 0x0000b002000025a7 */ /* 0x000ee400080011ff */
[----:B---3--:R-:W-:Y:S01]  /*8af0*/  @P2 SEL R70, RZ, 0x1, !P0 ;  /* 0x00000001ff462807 */ /* 0x008fe20004000000 */
[----:B-1----:R-:W-:Y:S06]  /*8b00*/  @!P2 BRA `(.L_x_135) ;  /* 0x000000000044a947 */ /* 0x002fec0003800000 */
[----:B------:R-:W-:Y:S01]  /*8b10*/  ISETP.NE.AND P1, PT, R71, RZ, PT ;  /* 0x000000ff4700720c */ /* 0x000fe20003f25270 */
[----:B------:R-:W-:Y:S01]  /*8b20*/  BSSY B0, `(.L_x_136) ;  /* 0x0000009000007945 */ /* 0x000fe20003800000 */
[----:B------:R-:W-:Y:S11]  /*8b30*/  ISETP.NE.AND P0, PT, R70, RZ, PT ;  /* 0x000000ff4600720c */ /* 0x000ff60003f05270 */
[----:B------:R-:W-:Y:S05]  /*8b40*/  @P1 IMAD R3, R68, 0x1000, R104 ;  /* 0x0000100044031824 */ /* 0x000fea00078e0268 */
[----:B------:R-:W-:Y:S05]  /*8b50*/  @P1 IADD3 R2, PT, PT, R3, UR50, RZ ;  /* 0x0000003203021c10 */ /* 0x000fea000fffe0ff */
[----:B------:R-:W-:Y:S01]  /*8b60*/  @P1 IMAD.IADD R2, R69, 0x1, R2 ;  /* 0x0000000145021824 */ /* 0x000fe200078e0202 */
[----:B------:R-:W-:Y:S06]  /*8b70*/  @P0 BRA `(.L_x_137) ;  /* 0x00000000000c0947 */ /* 0x000fec0003800000 */
[----:B------:R-:W-:Y:S04]  /*8b80*/  SHF.L.U32 R20, RZ, 0x1f, RZ ;  /* 0x0000001fff147819 */ /* 0x000fe800000006ff */
[----:B------:R-:W1:Y:S02]  /*8b90*/  SYNCS.PHASECHK.TRANS64.TRYWAIT P0, [R0+URZ+0xb0], R20 ;  /* 0x0000b014000075a7 */ /* 0x000e6400080011ff */
[----:B-1----:R-:W-:Y:S05]  /*8ba0*/  @!P0 BRA `(.L_x_138) ;  /* 0x0000006800088947 */ /* 0x002fea0003800000 */
.L_x_137:
[----:B------:R-:W-:Y:S05]  /*8bb0*/  BSYNC B0 ;  /* 0x0000000000007941 */ /* 0x000fea0003800000 */
.L_x_136:
[----:B------:R-:W-:Y:S02]  /*8bc0*/  ISETP.NE.AND P0, PT, R71, RZ, PT ;  /* 0x000000ff4700720c */ /* 0x000fe40003f05270 */
[----:B------:R-:W-:Y:S11]  /*8bd0*/  IADD3 R68, PT, PT, R68, 0x1, RZ ;  /* 0x0000000144447810 */ /* 0x000ff60007ffe0ff */
[----:B------:R3:W4:Y:S04]  /*8be0*/  @P0 LDS.128 R60, [R3+UR50+0x200] ;  /* 0x00020032033c0984 */ /* 0x0007280008000c00 */
[----:B------:R3:W1:Y:S04]  /*8bf0*/  @P0 LDS.128 R72, [R3+UR50+0xa00] ;  /* 0x000a003203480984 */ /* 0x0006680008000c00 */
[----:B------:R3:W1:Y:S04]  /*8c00*/  @P0 LDS.128 R64, [R2+0x200] ;  /* 0x0002000002400984 */ /* 0x0006680000000c00 */
[----:B------:R3:W1:Y:S02]  /*8c10*/  @P0 LDS.128 R76, [R2+0xa00] ;  /* 0x000a0000024c0984 */ /* 0x0006640000000c00 */
.L_x_135:
[----:B------:R-:W-:Y:S05]  /*8c20*/  BSYNC B1 ;  /* 0x0000000000017941 */ /* 0x000fea0003800000 */
.L_x_134:
[----:B------:R-:W-:Y:S11]  /*8c30*/  ISETP.NE.AND P0, PT, R98, R22, PT ;  /* 0x000000166200720c */ /* 0x000ff60003f05270 */
[----:B------:R-:W-:Y:S02]  /*8c40*/  @!UPT UIADD3 URZ, UPT, UPT, URZ, URZ, URZ ;  /* 0x000000fffffff290 */ /* 0x000fe4000fffe0ff */
[----:B------:R-:W-:Y:S05]  /*8c50*/  @P0 BRA `(.L_x_139) ;  /* 0x0000000000bc0947 */ /* 0x000fea0003800000 */
[----:B------:R-:W-:Y:S11]  /*8c60*/  LOP3.LUT P0, RZ, R21, 0x3, R99, 0x48, !PT ;  /* 0x0000000315ff7812 */ /* 0x000ff60007804863 */
[----:B------:R-:W-:Y:S02]  /*8c70*/  @!UPT UIADD3 URZ, UPT, UPT, URZ, URZ, URZ ;  /* 0x000000fffffff290 */ /* 0x000fe4000fffe0ff */
[----:B------:R-:W-:Y:S05]  /*8c80*/  @!P0 BRA `(.L_x_140) ;  /* 0x0000000000408947 */ /* 0x000fea0003800000 */
[----:B------:R-:W5:Y:S01]  /*8c90*/  LDCU.64 UR8, c[0x4][0x70] ;  /* 0x01000e00ff0877ac */ /* 0x000f620008000a00 */
[----:B---3--:R-:W-:Y:S01]  /*8ca0*/  MOV R3, 0x0 ;  /* 0x0000000000037802 */ /* 0x008fe20000000f00 */
[----:B------:R-:W-:Y:S02]  /*8cb0*/  HFMA2 R12, -RZ, RZ, 0, 5.9604644775390625e-08 ;  /* 0x00000001ff0c7431 */ /* 0x000fe400000001ff */
[----:B------:R-:W-:Y:S02]  /*8cc0*/  IMAD.MOV.U32 R8, RZ, RZ, 0x192 ;  /* 0x00000192ff087424 */ /* 0x000fe400078e00ff */
[----:B------:R-:W-:Y:S01]  /*8cd0*/  IMAD.MOV.U32 R13, RZ, RZ, RZ ;  /* 0x000000ffff0d7224 */ /* 0x000fe200078e00ff */
[----:B------:R-:W3:Y:S01]  /*8ce0*/  LDCU.64 UR6, c[0x4][0x78] ;  /* 0x01000f00ff0677ac */ /* 0x000ee20008000a00 */
[----:B------:R-:W1:Y:S01]  /*8cf0*/  LDC.64 R2, c[0x4][R3] ;  /* 0x0100000003027b82 */ /* 0x000e620000000a00 */
[----:B------:R-:W2:Y:S01]  /*8d00*/  LDCU.64 UR4, c[0x4][0x10] ;  /* 0x01000200ff0477ac */ /* 0x000ea20008000a00 */
[----:B-----5:R-:W-:Y:S01]  /*8d10*/  MOV R5, UR9 ;  /* 0x0000000900057c02 */ /* 0x020fe20008000f00 */
[----:B------:R-:W-:Y:S01]  /*8d20*/  IMAD.U32 R4, RZ, RZ, UR8 ;  /* 0x00000008ff047e24 */ /* 0x000fe2000f8e00ff */
[----:B---3--:R-:W-:Y:S01]  /*8d30*/  MOV R7, UR7 ;  /* 0x0000000700077c02 */ /* 0x008fe20008000f00 */
[----:B------:R-:W-:Y:S01]  /*8d40*/  IMAD.U32 R6, RZ, RZ, UR6 ;  /* 0x00000006ff067e24 */ /* 0x000fe2000f8e00ff */
[----:B--2---:R-:W-:Y:S01]  /*8d50*/  MOV R11, UR5 ;  /* 0x00000005000b7c02 */ /* 0x004fe20008000f00 */
[----:B------:R-:W-:Y:S02]  /*8d60*/  IMAD.U32 R10, RZ, RZ, UR4 ;  /* 0x00000004ff0a7e24 */ /* 0x000fe4000f8e00ff */
[----:B-1----:R-:W-:Y:S07]  /*8d70*/  LEPC R20, `(.L_x_140) ;  /* 0x000000001014794e */ /* 0x002fee0000000000 */
[----:B----4-:R-:W-:Y:S05]  /*8d80*/  CALL.ABS.NOINC R2 ;  /* 0x0000000002007343 */ /* 0x010fea0003c00000 */
.L_x_140:
[----:B------:R-:W-:Y:S05]  /*8d90*/  WARPSYNC.ALL ;  /* 0x0000000000007948 */ /* 0x000fea0003800000 */
[C---:B------:R-:W-:Y:S01]  /*8da0*/  R2UR UR4, R23.reuse ;  /* 0x00000000170472ca */ /* 0x040fe200000e0000 */
[----:B-1----:R-:W-:Y:S05]  /*8db0*/  VIADD R0, R23, 0x40 ;  /* 0x0000004017007836 */ /* 0x002fea0000000000 */
[----:B------:R-:W-:Y:S04]  /*8dc0*/  SHF.R.U32.HI R0, RZ, 0x15, R0 ;  /* 0x00000015ff007819 */ /* 0x000fe80000011600 */
[----:B------:R-:W-:Y:S03]  /*8dd0*/  LOP3.LUT P0, RZ, R0, 0x3, R99, 0x48, !PT ;  /* 0x0000000300ff7812 */ /* 0x000fe60007804863 */
[----:B------:R-:W1:Y:S10]  /*8de0*/  LDTM.x16 R24, tmem[UR4] ;  /* 0x00000004001879ee */ /* 0x000e740008240000 */
[----:B-1----:R-:W-:Y:S05]  /*8df0*/  @!P0 BRA `(.L_x_141) ;  /* 0x0000000000408947 */ /* 0x002fea0003800000 */
[----:B------:R-:W1:Y:S01]  /*8e00*/  LDCU.64 UR8, c[0x4][0x70] ;  /* 0x01000e00ff0877ac */ /* 0x000e620008000a00 */
[----:B---3--:R-:W-:Y:S01]  /*8e10*/  MOV R3, 0x0 ;  /* 0x0000000000037802 */ /* 0x008fe20000000f00 */
[----:B------:R-:W-:Y:S02]  /*8e20*/  HFMA2 R12, -RZ, RZ, 0, 5.9604644775390625e-08 ;  /* 0x00000001ff0c7431 */ /* 0x000fe400000001ff */
[----:B------:R-:W-:Y:S02]  /*8e30*/  IMAD.MOV.U32 R8, RZ, RZ, 0x192 ;  /* 0x00000192ff087424 */ /* 0x000fe400078e00ff */
[----:B------:R-:W-:Y:S01]  /*8e40*/  IMAD.MOV.U32 R13, RZ, RZ, RZ ;  /* 0x000000ffff0d7224 */ /* 0x000fe200078e00ff */
[----:B------:R-:W3:Y:S01]  /*8e50*/  LDCU.64 UR6, c[0x4][0x78] ;  /* 0x01000f00ff0677ac */ /* 0x000ee20008000a00 */
[----:B------:R-:W2:Y:S01]  /*8e60*/  LDC.64 R2, c[0x4][R3] ;  /* 0x0100000003027b82 */ /* 0x000ea20000000a00 */
        /* <DEDUP_REMOVED lines=9> */
.L_x_141:
[----:B------:R-:W-:Y:S05]  /*8f00*/  WARPSYNC.ALL ;  /* 0x0000000000007948 */ /* 0x000fea0003800000 */
[----:B------:R-:W-:Y:S11]  /*8f10*/  R2UR UR4, R23 ;  /* 0x00000000170472ca */ /* 0x000ff600000e0000 */
[----:B------:R-:W-:Y:S02]  /*8f20*/  @!UPT UIADD3 URZ, UPT, UPT, URZ, URZ, URZ ;  /* 0x000000fffffff290 */ /* 0x000fe4000fffe0ff */
[----:B------:R-:W1:Y:S02]  /*8f30*/  LDTM.x16 R4, tmem[UR4+0x40] ;  /* 0x00004004000479ee */ /* 0x000e640008240000 */
[----:B-1----:R-:W-:Y:S01]  /*8f40*/  NOP ;  /* 0x0000000000007918 */ /* 0x002fe20000000000 */
.L_x_139:
[----:B------:R-:W-:Y:S01]  /*8f50*/  ISETP.NE.AND P2, PT, R105, RZ, PT ;  /* 0x000000ff6900720c */ /* 0x000fe20003f45270 */
[----:B-1----:R-:W-:Y:S01]  /*8f60*/  FMUL R0, R52, R24 ;  /* 0x0000001834007220 */ /* 0x002fe20000400000 */
[----:B---34-:R-:W-:Y:S01]  /*8f70*/  SHF.L.U32 R3, R60, 0x10, RZ ;  /* 0x000000103c037819 */ /* 0x018fe200000006ff */
        /* <DEDUP_REMOVED lines=146> */
.L_x_143:
[----:B------:R-:W-:Y:S05]  /*98a0*/  BSYNC.RECONVERGENT B0 ;  /* 0x0000000000007941 */ /* 0x000fea0003800200 */
.L_x_142:
[----:B------:R-:W-:Y:S01]  /*98b0*/  BAR.SYNC.DEFER_BLOCKING 0x1, 0x80 ;  /* 0x0042000000007b1d */ /* 0x000fe20000010000 */
[----:B------:R-:W-:Y:S04]  /*98c0*/  UIADD3 UR40, UPT, UPT, UR43, 0x1, URZ ;  /* 0x000000012b287890 */ /* 0x000fe8000fffe0ff */
[----:B------:R-:W-:Y:S04]  /*98d0*/  UISETP.NE.AND UP0, UPT, UR40, 0x4, UPT ;  /* 0x000000042800788c */ /* 0x000fe8000bf05270 */
[----:B------:R-:W-:Y:S01]  /*98e0*/  USEL UR40, UR40, URZ, UP0 ;  /* 0x000000ff28287287 */ /* 0x000fe20008000000 */
[----:B------:R3:W-:Y:S01]  /*98f0*/  @P2 SYNCS.ARRIVE.TRANS64.RED.A1T0 RZ, [R106+URZ], RZ ;  /* 0x000000ff6aff29a7 */ /* 0x0007e200081004ff */
[----:B------:R-:W-:Y:S01]  /*9900*/  BSSY B1, `(.L_x_144) ;  /* 0x000001a000017945 */ /* 0x000fe20003800000 */
[----:B------:R-:W4:Y:S01]  /*9910*/  @P2 SYNCS.PHASECHK.TRANS64.TRYWAIT P0, [R0+URZ+0xb0], R2 ;  /* 0x0000b002000025a7 */ /* 0x000f2200080011ff */
[----:B---3--:R-:W-:Y:S01]  /*9920*/  HFMA2 R106, -RZ, RZ, 0, 0 ;  /* 0x00000000ff6a7431 */ /* 0x008fe200000001ff */
[----:B----4-:R-:W-:Y:S01]  /*9930*/  @P2 SEL R70, RZ, 0x1, !P0 ;  /* 0x00000001ff462807 */ /* 0x010fe20004000000 */
[----:B------:R-:W-:Y:S06]  /*9940*/  @!P2 BRA `(.L_x_145) ;  /* 0x000000000054a947 */ /* 0x000fec0003800000 */
[----:B------:R-:W-:Y:S01]  /*9950*/  ISETP.NE.AND P1, PT, R71, RZ, PT ;  /* 0x000000ff4700720c */ /* 0x000fe20003f25270 */
[----:B------:R-:W-:Y:S01]  /*9960*/  BSSY B0, `(.L_x_146) ;  /* 0x0000009000007945 */ /* 0x000fe20003800000 */
[----:B------:R-:W-:Y:S11]  /*9970*/  ISETP.NE.AND P0, PT, R70, RZ, PT ;  /* 0x000000ff4600720c */ /* 0x000ff60003f05270 */
[----:B------:R-:W-:Y:S05]  /*9980*/  @P1 IMAD R3, R68, 0x1000, R104 ;  /* 0x0000100044031824 */ /* 0x000fea00078e0268 */
[----:B------:R-:W-:Y:S05]  /*9990*/  @P1 IADD3 R2, PT, PT, R3, UR50, RZ ;  /* 0x0000003203021c10 */ /* 0x000fea000fffe0ff */
[----:B------:R-:W-:Y:S01]  /*99a0*/  @P1 IMAD.IADD R2, R69, 0x1, R2 ;  /* 0x0000000145021824 */ /* 0x000fe200078e0202 */
[----:B------:R-:W-:Y:S06]  /*99b0*/  @P0 BRA `(.L_x_147) ;  /* 0x00000000000c0947 */ /* 0x000fec0003800000 */
[----:B-1----:R-:W-:Y:S04]  /*99c0*/  SHF.L.U32 R20, RZ, 0x1f, RZ ;  /* 0x0000001fff147819 */ /* 0x002fe800000006ff */
[----:B------:R-:W1:Y:S02]  /*99d0*/  SYNCS.PHASECHK.TRANS64.TRYWAIT P0, [R0+URZ+0xb0], R20 ;  /* 0x0000b014000075a7 */ /* 0x000e6400080011ff */
[----:B-1----:R-:W-:Y:S05]  /*99e0*/  @!P0 BRA `(.L_x_148) ;  /* 0x00000058008c8947 */ /* 0x002fea0003800000 */
.L_x_147:
[----:B------:R-:W-:Y:S05]  /*99f0*/  BSYNC B0 ;  /* 0x0000000000007941 */ /* 0x000fea0003800000 */
.L_x_146:
[----:B------:R-:W-:Y:S01]  /*9a00*/  ISETP.NE.AND P0, PT, R71, RZ, PT ;  /* 0x000000ff4700720c */ /* 0x000fe20003f05270 */
[----:B------:R-:W-:Y:S11]  /*9a10*/  VIADD R68, R68, 0x1 ;  /* 0x0000000144447836 */ /* 0x000ff60000000000 */
[----:B------:R-:W-:Y:S01]  /*9a20*/  @!UPT UIADD3 URZ, UPT, UPT, URZ, URZ, URZ ;  /* 0x000000fffffff290 */ /* 0x000fe2000fffe0ff */
[----:B------:R3:W4:Y:S04]  /*9a30*/  @P0 LDS.128 R60, [R3+UR50+0x200] ;  /* 0x00020032033c0984 */ /* 0x0007280008000c00 */
[----:B------:R3:W1:Y:S04]  /*9a40*/  @P0 LDS.128 R72, [R3+UR50+0xa00] ;  /* 0x000a003203480984 */ /* 0x0006680008000c00 */
[----:B------:R3:W1:Y:S04]  /*9a50*/  @P0 LDS.128 R64, [R2+0x200] ;  /* 0x0002000002400984 */ /* 0x0006680000000c00 */
[----:B------:R3:W1:Y:S01]  /*9a60*/  @P0 LDS.128 R76, [R2+0xa00] ;  /* 0x000a0000024c0984 */ /* 0x0006620000000c00 */
[C---:B------:R-:W-:Y:S04]  /*9a70*/  ISETP.NE.AND P0, PT, R68.reuse, 0x4, PT ;  /* 0x000000044400780c */ /* 0x040fe80003f05270 */
[----:B------:R-:W-:Y:S02]  /*9a80*/  SEL R68, R68, RZ, P0 ;  /* 0x000000ff44447207 */ /* 0x000fe40000000000 */
[----:B------:R-:W-:Y:S02]  /*9a90*/  SEL R106, RZ, 0x1, P0 ;  /* 0x00000001ff6a7807 */ /* 0x000fe40000000000 */
.L_x_145:
[----:B------:R-:W-:Y:S05]  /*9aa0*/  BSYNC B1 ;  /* 0x0000000000017941 */ /* 0x000fea0003800000 */
.L_x_144:
[----:B---3--:R-:W-:Y:S05]  /*9ab0*/  VIADD R3, R59, 0x400010 ;  /* 0x004000103b037836 */ /* 0x008fea0000000000 */
[----:B-1----:R-:W-:Y:S04]  /*9ac0*/  SHF.R.U32.HI R0, RZ, 0x15, R3 ;  /* 0x00000015ff007819 */ /* 0x002fe80000011603 */
        /* <DEDUP_REMOVED lines=23> */
.L_x_150:
        /* <DEDUP_REMOVED lines=23> */
.L_x_151:
[----:B------:R-:W-:Y:S05]  /*9db0*/  WARPSYNC.ALL ;  /* 0x0000000000007948 */ /* 0x000fea0003800000 */
[----:B------:R-:W-:Y:S11]  /*9dc0*/  R2UR UR4, R2 ;  /* 0x00000000020472ca */ /* 0x000ff600000e0000 */
[----:B------:R-:W-:Y:S02]  /*9dd0*/  @!UPT UIADD3 URZ, UPT, UPT, URZ, URZ, URZ ;  /* 0x000000fffffff290 */ /* 0x000fe4000fffe0ff */
[----:B------:R-:W1:Y:S02]  /*9de0*/  LDTM.x16 R4, tmem[UR4+0x40] ;  /* 0x00004004000479ee */ /* 0x000e640008240000 */
[----:B-1----:R-:W-:Y:S01]  /*9df0*/  NOP ;  /* 0x0000000000007918 */ /* 0x002fe20000000000 */
.L_x_149:
[----:B------:R-:W-:Y:S01]  /*9e00*/  ISETP.NE.AND P2, PT, R105, RZ, PT ;  /* 0x000000ff6900720c */ /* 0x000fe20003f45270 */
[----:B------:R-:W-:Y:S01]  /*9e10*/  FMUL R0, R52, R24 ;  /* 0x0000001834007220 */ /* 0x000fe20000400000 */
[----:B----4-:R-:W-:Y:S01]  /*9e20*/  SHF.L.U32 R3, R60, 0x10, RZ ;  /* 0x000000103c037819 */ /* 0x010fe200000006ff */
        /* <DEDUP_REMOVED lines=121> */
[----:B------:R-:W-:Y:S01]  /*a5c0*/  @P2 SHF.L.U32 R2, R106, 0x1f, RZ ;  /* 0x0000001f6a022819 */ /* 0x000fe200000006ff */
        /* <DEDUP_REMOVED lines=16> */
[----:B------:R-:W-:Y:S02]  /*a6d0*/  UIADD3 UR5, UPT, UPT, UR41, 0x50, URZ ;  /* 0x0000005029057890 */ /* 0x000fe4000fffe0ff */
[----:B------:R-:W-:Y:S01]  /*a6e0*/  UIADD3 UR4, UPT, UPT, UR50, 0x3a00, URZ ;  /* 0x00003a0032047890 */ /* 0x000fe2000fffe0ff */
[----:B------:R-:W-:Y:S01]  /*a6f0*/  UMOV UR7, UR36 ;  /* 0x0000002400077c82 */ /* 0x000fe20008000000 */
[----:B------:R-:W-:Y:S03]  /*a700*/  UMOV UR6, UR54 ;  /* 0x0000003600067c82 */ /* 0x000fe60008000000 */
[----:B------:R3:W-:Y:S04]  /*a710*/  UTMASTG.3D [UR52], [UR8] ;  /* 0x00000034080073b5 */ /* 0x0007e80008010000 */
[----:B------:R3:W-:Y:S01]  /*a720*/  UTMASTG.3D [UR4], [UR8] ;  /* 0x00000004080073b5 */ /* 0x0007e20008010000 */
[----:B------:R0:W-:Y:S01]  /*a730*/  UTMACMDFLUSH ;  /* 0x00000000000079b7 */ /* 0x0001e20000000000 */
[----:B---3--:R-:W-:Y:S04]  /*a740*/  DEPBAR.LE SB0, 0x1 ;  /* 0x000080400000791a */ /* 0x008fe80000000000 */
.L_x_153:
[----:B------:R-:W-:Y:S05]  /*a750*/  BSYNC.RECONVERGENT B0 ;  /* 0x0000000000007941 */ /* 0x000fea0003800200 */
.L_x_152:
        /* <DEDUP_REMOVED lines=20> */
[----:B------:R-:W-:Y:S04]  /*a8a0*/  SHF.L.U32 R20, R106, 0x1f, RZ ;  /* 0x0000001f6a147819 */ /* 0x000fe800000006ff */
[----:B------:R-:W1:Y:S02]  /*a8b0*/  SYNCS.PHASECHK.TRANS64.TRYWAIT P0, [R0+URZ+0xb0], R20 ;  /* 0x0000b014000075a7 */ /* 0x000e6400080011ff */
[----:B-1----:R-:W-:Y:S05]  /*a8c0*/  @!P0 BRA `(.L_x_158) ;  /* 0x0000004800e88947 */ /* 0x002fea0003800000 */
.L_x_157:
[----:B------:R-:W-:Y:S05]  /*a8d0*/  BSYNC B0 ;  /* 0x0000000000007941 */ /* 0x000fea0003800000 */
.L_x_156:
[----:B------:R-:W-:Y:S01]  /*a8e0*/  ISETP.NE.AND P0, PT, R71, RZ, PT ;  /* 0x000000ff4700720c */ /* 0x000fe20003f05270 */
[----:B------:R-:W-:Y:S11]  /*a8f0*/  VIADD R68, R68, 0x1 ;  /* 0x0000000144447836 */ /* 0x000ff60000000000 */
[----:B------:R-:W-:Y:S01]  /*a900*/  @!UPT UIADD3 URZ, UPT, UPT, URZ, URZ, URZ ;  /* 0x000000fffffff290 */ /* 0x000fe2000fffe0ff */
[----:B------:R3:W4:Y:S04]  /*a910*/  @P0 LDS.128 R60, [R3+UR50+0x200] ;  /* 0x00020032033c0984 */ /* 0x0007280008000c00 */
[----:B------:R3:W2:Y:S04]  /*a920*/  @P0 LDS.128 R72, [R3+UR50+0xa00] ;  /* 0x000a003203480984 */ /* 0x0006a80008000c00 */
[----:B------:R3:W2:Y:S04]  /*a930*/  @P0 LDS.128 R64, [R2+0x200] ;  /* 0x0002000002400984 */ /* 0x0006a80000000c00 */
[----:B------:R3:W2:Y:S01]  /*a940*/  @P0 LDS.128 R76, [R2+0xa00] ;  /* 0x000a0000024c0984 */ /* 0x0006a20000000c00 */
[C---:B------:R-:W-:Y:S04]  /*a950*/  ISETP.NE.AND P0, PT, R68.reuse, 0x4, PT ;  /* 0x000000044400780c */ /* 0x040fe80003f05270 */
[----:B-1----:R-:W-:Y:S02]  /*a960*/  SEL R0, RZ, 0x1, P0 ;  /* 0x00000001ff007807 */ /* 0x002fe40000000000 */
[----:B------:R-:W-:Y:S02]  /*a970*/  SEL R68, R68, RZ, P0 ;  /* 0x000000ff44447207 */ /* 0x000fe40000000000 */
[----:B------:R-:W-:Y:S02]  /*a980*/  LOP3.LUT R106, R106, R0, RZ, 0x3c, !PT ;  /* 0x000000006a6a7212 */ /* 0x000fe400078e3cff */
.L_x_155:
[----:B------:R-:W-:Y:S05]  /*a990*/  BSYNC B1 ;  /* 0x0000000000017941 */ /* 0x000fea0003800000 */
.L_x_154:
[----:B------:R-:W-:Y:S11]  /*a9a0*/  ISETP.NE.AND P0, PT, R98, R22, PT ;  /* 0x000000166200720c */ /* 0x000ff60003f05270 */
[----:B------:R-:W-:Y:S02]  /*a9b0*/  @!UPT UIADD3 URZ, UPT, UPT, URZ, URZ, URZ ;  /* 0x000000fffffff290 */ /* 0x000fe4000fffe0ff */
[----:B------:R-:W-:Y:S05]  /*a9c0*/  @P0 BRA `(.L_x_159) ;  /* 0x0000000000bc0947 */ /* 0x000fea0003800000 */
[----:B------:R-:W-:Y:S11]  /*a9d0*/  LOP3.LUT P0, RZ, R21, 0x3, R99, 0x48, !PT ;  /* 0x0000000315ff7812 */ /* 0x000ff60007804863 */
[----:B------:R-:W-:Y:S02]  /*a9e0*/  @!UPT UIADD3 URZ, UPT, UPT, URZ, URZ, URZ ;  /* 0x000000fffffff290 */ /* 0x000fe4000fffe0ff */
[----:B------:R-:W-:Y:S05]  /*a9f0*/  @!P0 BRA `(.L_x_160) ;  /* 0x0000000000408947 */ /* 0x000fea0003800000 */
        /* <DEDUP_REMOVED lines=16> */
.L_x_160:
        /* <DEDUP_REMOVED lines=23> */
.L_x_161:
[----:B------:R-:W-:Y:S05]  /*ac70*/  WARPSYNC.ALL ;  /* 0x0000000000007948 */ /* 0x000fea0003800000 */
[----:B------:R-:W-:Y:S11]  /*ac80*/  R2UR UR4, R23 ;  /* 0x00000000170472ca */ /* 0x000ff600000e0000 */
[----:B------:R-:W-:Y:S02]  /*ac90*/  @!UPT UIADD3 URZ, UPT, UPT, URZ, URZ, URZ ;  /* 0x000000fffffff290 */ /* 0x000fe4000fffe0ff */
[----:B------:R-:W1:Y:S02]  /*aca0*/  LDTM.x16 R4, tmem[UR4+0x40] ;  /* 0x00004004000479ee */ /* 0x000e640008240000 */
[----:B-1----:R-:W-:Y:S01]  /*acb0*/  NOP ;  /* 0x0000000000007918 */ /* 0x002fe20000000000 */
.L_x_159:
[----:B------:R-:W-:Y:S01]  /*acc0*/  ISETP.NE.AND P2, PT, R105, RZ, PT ;  /* 0x000000ff6900720c */ /* 0x000fe20003f45270 */
[----:B------:R-:W-:Y:S01]  /*acd0*/  FMUL R0, R52, R24 ;  /* 0x0000001834007220 */ /* 0x000fe20000400000 */
        /* <DEDUP_REMOVED lines=22> */
[----:B--2---:R-:W-:Y:S01]  /*ae40*/  LOP3.LUT R41, R66, 0xffff0000, RZ, 0xc0, !PT ;  /* 0xffff000042297812 */ /* 0x004fe200078ec0ff */
        /* <DEDUP_REMOVED lines=106> */
[----:B--2---:R-:W2:Y:S02]  /*b4f0*/  FENCE.VIEW.ASYNC.S ;  /* 0x00000000000073c6 */ /* 0x004ea40000000000 */
[----:B------:R-:W-:Y:S05]  /*b500*/  WARPSYNC.ALL ;  /* 0x0000000000007948 */ /* 0x000fea0003800000 */
[----:B------:R-:W-:Y:S01]  /*b510*/  BSSY.RECONVERGENT B0, `(.L_x_162) ;  /* 0x0000012000007945 */ /* 0x000fe20003800200 */
[----:B--2---:R-:W-:Y:S06]  /*b520*/  BAR.SYNC.DEFER_BLOCKING 0x1, 0x80 ;  /* 0x0042000000007b1d */ /* 0x004fec0000010000 */
[----:B------:R-:W-:Y:S05]  /*b530*/  @P0 BRA `(.L_x_163) ;  /* 0x00000000003c0947 */ /* 0x000fea0003800000 */
[----:B------:R-:W-:Y:S02]  /*b540*/  UIADD3 UR4, UPT, UPT, UR50, 0x200, URZ ;  /* 0x0000020032047890 */ /* 0x000fe4000fffe0ff */
[----:B------:R-:W-:Y:S01]  /*b550*/  UIADD3 UR8, UP0, UPT, UR58, 0xa80, URZ ;  /* 0x00000a803a087890 */ /* 0x000fe2000ff1e0ff */
[----:B------:R-:W-:Y:S01]  /*b560*/  UMOV UR54, UR42 ;  /* 0x0000002a00367c82 */ /* 0x000fe20008000000 */
[----:B------:R-:W-:Y:S02]  /*b570*/  UMOV UR55, UR36 ;  /* 0x0000002400377c82 */ /* 0x000fe40008000000 */
[----:B------:R-:W-:Y:S01]  /*b580*/  MOV R88, UR4 ;  /* 0x0000000400587c02 */ /* 0x000fe20008000f00 */
[----:B------:R-:W-:Y:S02]  /*b590*/  UIADD3.X UR9, UPT, UPT, URZ, UR59, URZ, UP0, !UPT ;  /* 0x0000003bff097290 */ /* 0x000fe400087fe4ff */
[----:B------:R-:W-:Y:S01]  /*b5a0*/  UIADD3 UR5, UPT, UPT, UR41, 0x60, URZ ;  /* 0x0000006029057890 */ /* 0x000fe2000fffe0ff */
[----:B------:R-:W-:Y:S01]  /*b5b0*/  R2UR UR52, R88 ;  /* 0x00000000583472ca */ /* 0x000fe200000e0000 */
[----:B------:R-:W-:Y:S01]  /*b5c0*/  UIADD3 UR4, UPT, UPT, UR50, 0xa00, URZ ;  /* 0x00000a0032047890 */ /* 0x000fe2000fffe0ff */
[----:B------:R-:W-:Y:S01]  /*b5d0*/  UMOV UR6, UR42 ;  /* 0x0000002a00067c82 */ /* 0x000fe20008000000 */
[----:B------:R-:W-:Y:S10]  /*b5e0*/  UMOV UR7, UR36 ;  /* 0x0000002400077c82 */ /* 0x000ff40008000000 */
[----:B------:R2:W-:Y:S01]  /*b5f0*/  UTMASTG.3D [UR52], [UR8] ;  /* 0x00000034080073b5 */ /* 0x0005e20008010000 */
[----:B------:R2:W-:Y:S01]  /*b600*/  UTMASTG.3D [UR4], [UR8] ;  /* 0x00000004080073b5 */ /* 0x0005e20008010000 */
[----:B------:R0:W-:Y:S01]  /*b610*/  UTMACMDFLUSH ;  /* 0x00000000000079b7 */ /* 0x0001e20000000000 */
[----:B--2---:R-:W-:Y:S04]  /*b620*/  DEPBAR.LE SB0, 0x1 ;  /* 0x000080400000791a */ /* 0x004fe80000000000 */
.L_x_163:
[----:B------:R-:W-:Y:S05]  /*b630*/  BSYNC.RECONVERGENT B0 ;  /* 0x0000000000007941 */ /* 0x000fea0003800200 */
.L_x_162:
[----:B------:R-:W-:Y:S01]  /*b640*/  BAR.SYNC.DEFER_BLOCKING 0x1, 0x80 ;  /* 0x0042000000007b1d */ /* 0x000fe20000010000 */
[----:B------:R-:W-:Y:S04]  /*b650*/  UIADD3 UR40, UPT, UPT, UR43, 0x1, URZ ;  /* 0x000000012b287890 */ /* 0x000fe8000fffe0ff */
[----:B------:R-:W-:Y:S04]  /*b660*/  UISETP.NE.AND UP0, UPT, UR40, 0x4, UPT ;  /* 0x000000042800788c */ /* 0x000fe8000bf05270 */
[----:B------:R-:W-:Y:S01]  /*b670*/  USEL UR40, UR40, URZ, UP0 ;  /* 0x000000ff28287287 */ /* 0x000fe20008000000 */
[----:B------:R2:W-:Y:S01]  /*b680*/  @P2 SYNCS.ARRIVE.TRANS64.RED.A1T0 RZ, [R107+URZ], RZ ;  /* 0x000000ff6bff29a7 */ /* 0x0005e200081004ff */
[----:B------:R-:W-:Y:S01]  /*b690*/  BSSY B1, `(.L_x_164) ;  /* 0x000001a000017945 */ /* 0x000fe20003800000 */
[----:B------:R-:W3:Y:S02]  /*b6a0*/  @P2 SYNCS.PHASECHK.TRANS64.TRYWAIT P0, [R0+URZ+0xb0], R2 ;  /* 0x0000b002000025a7 */ /* 0x000ee400080011ff */
[----:B---3--:R-:W-:Y:S01]  /*b6b0*/  @P2 SEL R70, RZ, 0x1, !P0 ;  /* 0x00000001ff462807 */ /* 0x008fe20004000000 */
[----:B--2---:R-:W-:Y:S06]  /*b6c0*/  @!P2 BRA `(.L_x_165) ;  /* 0x000000000058a947 */ /* 0x004fec0003800000 */
[----:B------:R-:W-:Y:S01]  /*b6d0*/  ISETP.NE.AND P1, PT, R71, RZ, PT ;  /* 0x000000ff4700720c */ /* 0x000fe20003f25270 */
[----:B------:R-:W-:Y:S01]  /*b6e0*/  BSSY B0, `(.L_x_166) ;  /* 0x0000009000007945 */ /* 0x000fe20003800000 */
[----:B------:R-:W-:Y:S11]  /*b6f0*/  ISETP.NE.AND P0, PT, R70, RZ, PT ;  /* 0x000000ff4600720c */ /* 0x000ff60003f05270 */
[----:B------:R-:W-:Y:S05]  /*b700*/  @P1 IMAD R3, R68, 0x1000, R104 ;  /* 0x0000100044031824 */ /* 0x000fea00078e0268 */
[----:B------:R-:W-:Y:S05]  /*b710*/  @P1 IADD3 R2, PT, PT, R3, UR50, RZ ;  /* 0x0000003203021c10 */ /* 0x000fea000fffe0ff */
[----:B------:R-:W-:Y:S01]  /*b720*/  @P1 IMAD.IADD R2, R69, 0x1, R2 ;  /* 0x0000000145021824 */ /* 0x000fe200078e0202 */
[----:B------:R-:W-:Y:S06]  /*b730*/  @P0 BRA `(.L_x_167) ;  /* 0x00000000000c0947 */ /* 0x000fec0003800000 */
[----:B-1----:R-:W-:Y:S04]  /*b740*/  SHF.L.U32 R20, R106, 0x1f, RZ ;  /* 0x0000001f6a147819 */ /* 0x002fe800000006ff */
[----:B------:R-:W1:Y:S02]  /*b750*/  SYNCS.PHASECHK.TRANS64.TRYWAIT P0, [R0+URZ+0xb0], R20 ;  /* 0x0000b014000075a7 */ /* 0x000e6400080011ff */
[----:B-1----:R-:W-:Y:S05]  /*b760*/  @!P0 BRA `(.L_x_168) ;  /* 0x0000003c00548947 */ /* 0x002fea0003800000 */
.L_x_167:
[----:B------:R-:W-:Y:S05]  /*b770*/  BSYNC B0 ;  /* 0x0000000000007941 */ /* 0x000fea0003800000 */
.L_x_166:
[----:B------:R-:W-:Y:S01]  /*b780*/  ISETP.NE.AND P0, PT, R71, RZ, PT ;  /* 0x000000ff4700720c */ /* 0x000fe20003f05270 */
[----:B------:R-:W-:Y:S11]  /*b790*/  VIADD R68, R68, 0x1 ;  /* 0x0000000144447836 */ /* 0x000ff60000000000 */
[----:B------:R-:W-:Y:S01]  /*b7a0*/  @!UPT UIADD3 URZ, UPT, UPT, URZ, URZ, URZ ;  /* 0x000000fffffff290 */ /* 0x000fe2000fffe0ff */
[----:B------:R2:W3:Y:S04]  /*b7b0*/  @P0 LDS.128 R60, [R3+UR50+0x200] ;  /* 0x00020032033c0984 */ /* 0x0004e80008000c00 */
[----:B------:R2:W4:Y:S04]  /*b7c0*/  @P0 LDS.128 R72, [R3+UR50+0xa00] ;  /* 0x000a003203480984 */ /* 0x0005280008000c00 */
[----:B------:R2:W2:Y:S04]  /*b7d0*/  @P0 LDS.128 R64, [R2+0x200] ;  /* 0x0002000002400984 */ /* 0x0004a80000000c00 */
[----:B------:R2:W2:Y:S01]  /*b7e0*/  @P0 LDS.128 R76, [R2+0xa00] ;  /* 0x000a0000024c0984 */ /* 0x0004a20000000c00 */
[C---:B------:R-:W-:Y:S04]  /*b7f0*/  ISETP.NE.AND P0, PT, R68.reuse, 0x4, PT ;  /* 0x000000044400780c */ /* 0x040fe80003f05270 */
[----:B-1----:R-:W-:Y:S02]  /*b800*/  SEL R0, RZ, 0x1, P0 ;  /* 0x00000001ff007807 */ /* 0x002fe40000000000 */
[----:B------:R-:W-:Y:S02]  /*b810*/  SEL R68, R68, RZ, P0 ;  /* 0x000000ff44447207 */ /* 0x000fe40000000000 */
[----:B------:R-:W-:Y:S02]  /*b820*/  LOP3.LUT R106, R106, R0, RZ, 0x3c, !PT ;  /* 0x000000006a6a7212 */ /* 0x000fe400078e3cff */
.L_x_165:
[----:B------:R-:W-:Y:S05]  /*b830*/  BSYNC B1 ;  /* 0x0000000000017941 */ /* 0x000fea0003800000 */
.L_x_164:
[----:B--2---:R-:W-:Y:S05]  /*b840*/  VIADD R3, R59, 0x400020 ;  /* 0x004000203b037836 */ /* 0x004fea0000000000 */
[----:B------:R-:W-:Y:S04]  /*b850*/  SHF.R.U32.HI R0, RZ, 0x15, R3 ;  /* 0x00000015ff007819 */ /* 0x000fe80000011603 */
[----:B-1----:R-:W-:Y:S04]  /*b860*/  LOP3.LUT R22, R0, 0x3, RZ, 0xc0, !PT ;  /* 0x0000000300167812 */ /* 0x002fe800078ec0ff */
        /* <DEDUP_REMOVED lines=11> */
[----:B------:R-:W2:Y:S01]  /*b920*/  LDCU.64 UR6, c[0x4][0x78] ;  /* 0x01000f00ff0677ac */ /* 0x000ea20008000a00 */
[----:B------:R-:W3:Y:S01]  /*b930*/  LDC.64 R14, c[0x4][R15] ;  /* 0x010000000f0e7b82 */ /* 0x000ee20000000a00 */
[----:B------:R-:W5:Y:S01]  /*b940*/  LDCU.64 UR4, c[0x4][0x10] ;  /* 0x01000200ff0477ac */ /* 0x000f620008000a00 */
[----:B-1----:R-:W-:Y:S01]  /*b950*/  MOV R5, UR9 ;  /* 0x0000000900057c02 */ /* 0x002fe20008000f00 */
[----:B------:R-:W-:Y:S01]  /*b960*/  IMAD.U32 R4, RZ, RZ, UR8 ;  /* 0x00000008ff047e24 */ /* 0x000fe2000f8e00ff */
[----:B--2---:R-:W-:Y:S01]  /*b970*/  MOV R7, UR7 ;  /* 0x0000000700077c02 */ /* 0x004fe20008000f00 */
[----:B------:R-:W-:Y:S01]  /*b980*/  IMAD.U32 R6, RZ, RZ, UR6 ;  /* 0x00000006ff067e24 */ /* 0x000fe2000f8e00ff */
[----:B-----5:R-:W-:Y:S01]  /*b990*/  MOV R11, UR5 ;  /* 0x00000005000b7c02 */ /* 0x020fe20008000f00 */
[----:B------:R-:W-:Y:S02]  /*b9a0*/  IMAD.U32 R10, RZ, RZ, UR4 ;  /* 0x00000004ff0a7e24 */ /* 0x000fe4000f8e00ff */
[----:B------:R-:W-:Y:S07]  /*b9b0*/  LEPC R20, `(.L_x_170) ;  /* 0x000000001014794e */ /* 0x000fee0000000000 */
[----:B---34-:R-:W-:Y:S05]  /*b9c0*/  CALL.ABS.NOINC R14 ;  /* 0x000000000e007343 */ /* 0x018fea0003c00000 */
.L_x_170:
        /* <DEDUP_REMOVED lines=23> */
.L_x_171:
[----:B------:R-:W-:Y:S05]  /*bb40*/  WARPSYNC.ALL ;  /* 0x0000000000007948 */ /* 0x000fea0003800000 */
[----:B------:R-:W-:Y:S11]  /*bb50*/  R2UR UR4, R2 ;  /* 0x00000000020472ca */ /* 0x000ff600000e0000 */
[----:B------:R-:W-:Y:S02]  /*bb60*/  @!UPT UIADD3 URZ, UPT, UPT, URZ, URZ, URZ ;  /* 0x000000fffffff290 */ /* 0x000fe4000fffe0ff */
[----:B------:R-:W1:Y:S02]  /*bb70*/  LDTM.x16 R4, tmem[UR4+0x40] ;  /* 0x00004004000479ee */ /* 0x000e640008240000 */
[----:B-1----:R-:W-:Y:S01]  /*bb80*/  NOP ;  /* 0x0000000000007918 */ /* 0x002fe20000000000 */
.L_x_169:
[----:B------:R-:W-:Y:S01]  /*bb90*/  ISETP.NE.AND P2, PT, R105, RZ, PT ;  /* 0x000000ff6900720c */ /* 0x000fe20003f45270 */
[----:B------:R-:W-:Y:S01]  /*bba0*/  FMUL R0, R52, R24 ;  /* 0x0000001834007220 */ /* 0x000fe20000400000 */
[----:B---3--:R-:W-:Y:S01]  /*bbb0*/  SHF.L.U32 R3, R60, 0x10, RZ ;  /* 0x000000103c037819 */ /* 0x008fe200000006ff */
        /* <DEDUP_REMOVED lines=145> */
[----:B--2---:R-:W-:Y:S04]  /*c4d0*/  DEPBAR.LE SB0, 0x1 ;  /* 0x000080400000791a */ /* 0x004fe80000000000 */
.L_x_173:
[----:B------:R-:W-:Y:S05]  /*c4e0*/  BSYNC.RECONVERGENT B0 ;  /* 0x0000000000007941 */ /* 0x000fea0003800200 */
.L_x_172:
        /* <DEDUP_REMOVED lines=10> */
[----:B------:R-:W2:Y:S02]  /*c590*/  @P2 SYNCS.PHASECHK.TRANS64.TRYWAIT P0, [R0+URZ+0xb0], R2 ;  /* 0x0000b002000025a7 */ /* 0x000ea400080011ff */
[----:B--2---:R-:W-:Y:S01]  /*c5a0*/  @P2 SEL R70, RZ, 0x1, !P0 ;  /* 0x00000001ff462807 */ /* 0x004fe20004000000 */
        /* <DEDUP_REMOVED lines=11> */
.L_x_177:
[----:B------:R-:W-:Y:S05]  /*c660*/  BSYNC B0 ;  /* 0x0000000000007941 */ /* 0x000fea0003800000 */
.L_x_176:
        /* <DEDUP_REMOVED lines=11> */
.L_x_175:
[----:B------:R-:W-:Y:S05]  /*c720*/  BSYNC B1 ;  /* 0x0000000000017941 */ /* 0x000fea0003800000 */
.L_x_174:
[----:B------:R-:W-:Y:S11]  /*c730*/  ISETP.NE.AND P0, PT, R98, R22, PT ;  /* 0x000000166200720c */ /* 0x000ff60003f05270 */
[----:B------:R-:W-:Y:S02]  /*c740*/  @!UPT UIADD3 URZ, UPT, UPT, URZ, URZ, URZ ;  /* 0x000000fffffff290 */ /* 0x000fe4000fffe0ff */
[----:B------:R-:W-:Y:S05]  /*c750*/  @P0 BRA `(.L_x_179) ;  /* 0x0000000000bc0947 */ /* 0x000fea0003800000 */
[----:B------:R-:W-:Y:S11]  /*c760*/  LOP3.LUT P0, RZ, R21, 0x3, R99, 0x48, !PT ;  /* 0x0000000315ff7812 */ /* 0x000ff60007804863 */
[----:B------:R-:W-:Y:S02]  /*c770*/  @!UPT UIADD3 URZ, UPT, UPT, URZ, URZ, URZ ;  /* 0x000000fffffff290 */ /* 0x000fe4000fffe0ff */
[----:B------:R-:W-:Y:S05]  /*c780*/  @!P0 BRA `(.L_x_180) ;  /* 0x0000000000408947 */ /* 0x000fea0003800000 */
[----:B------:R-:W1:Y:S01]  /*c790*/  LDCU.64 UR8, c[0x4][0x70] ;  /* 0x01000e00ff0877ac */ /* 0x000e620008000a00 */
[----:B--2---:R-:W-:Y:S01]  /*c7a0*/  MOV R3, 0x0 ;  /* 0x0000000000037802 */ /* 0x004fe20000000f00 */
        /* <DEDUP_REMOVED lines=14> */
.L_x_180:
        /* <DEDUP_REMOVED lines=23> */
.L_x_181:
[----:B------:R-:W-:Y:S05]  /*ca00*/  WARPSYNC.ALL ;  /* 0x0000000000007948 */ /* 0x000fea0003800000 */
[----:B------:R-:W-:Y:S11]  /*ca10*/  R2UR UR4, R23 ;  /* 0x00000000170472ca */ /* 0x000ff600000e0000 */
[----:B------:R-:W-:Y:S02]  /*ca20*/  @!UPT UIADD3 URZ, UPT, UPT, URZ, URZ, URZ ;  /* 0x000000fffffff290 */ /* 0x000fe4000fffe0ff */
[----:B------:R-:W1:Y:S02]  /*ca30*/  LDTM.x16 R4, tmem[UR4+0x40] ;  /* 0x00004004000479ee */ /* 0x000e640008240000 */
[----:B-1----:R-:W-:Y:S01]  /*ca40*/  NOP ;  /* 0x0000000000007918 */ /* 0x002fe20000000000 */
.L_x_179:
[----:B------:R-:W-:Y:S01]  /*ca50*/  ISETP.NE.AND P2, PT, R105, RZ, PT ;  /* 0x000000ff6900720c */ /* 0x000fe20003f45270 */
[----:B------:R-:W-:Y:S01]  /*ca60*/  FMUL R0, R52, R24 ;  /* 0x0000001834007220 */ /* 0x000fe20000400000 */
[----:B--23--:R-:W-:Y:S01]  /*ca70*/  SHF.L.U32 R3, R60, 0x10, RZ ;  /* 0x000000103c037819 */ /* 0x00cfe200000006ff */
        /* <DEDUP_REMOVED lines=145> */
[----:B--2---:R-:W-:Y:S04]  /*d390*/  DEPBAR.LE SB0, 0x1 ;  /* 0x000080400000791a */ /* 0x004fe80000000000 */
.L_x_183:
[----:B------:R-:W-:Y:S05]  /*d3a0*/  BSYNC.RECONVERGENT B0 ;  /* 0x0000000000007941 */ /* 0x000fea0003800200 */
.L_x_182:
        /* <DEDUP_REMOVED lines=17> */
[----:B------:R-:W2:Y:S02]  /*d4c0*/  SYNCS.PHASECHK.TRANS64.TRYWAIT P0, [R0+URZ+0xb0], R106 ;  /* 0x0000b06a000075a7 */ /* 0x000ea400080011ff */
[----:B--2---:R-:W-:Y:S05]  /*d4d0*/  @!P0 BRA `(.L_x_188) ;  /* 0x0000002000208947 */ /* 0x004fea0003800000 */
.L_x_187:
[----:B------:R-:W-:Y:S05]  /*d4e0*/  BSYNC B0 ;  /* 0x0000000000007941 */ /* 0x000fea0003800000 */
.L_x_186:
[----:B------:R-:W-:Y:S11]  /*d4f0*/  ISETP.NE.AND P0, PT, R71, RZ, PT ;  /* 0x000000ff4700720c */ /* 0x000ff60003f05270 */
[----:B------:R-:W-:Y:S02]  /*d500*/  @!UPT UIADD3 URZ, UPT, UPT, URZ, URZ, URZ ;  /* 0x000000fffffff290 */ /* 0x000fe4000fffe0ff */
[----:B------:R3:W4:Y:S04]  /*d510*/  @P0 LDS.128 R60, [R68+UR50+0x200] ;  /* 0x00020032443c0984 */ /* 0x0007280008000c00 */
[----:B------:R3:W1:Y:S04]  /*d520*/  @P0 LDS.128 R72, [R68+UR50+0xa00] ;  /* 0x000a003244480984 */ /* 0x0006680008000c00 */
[----:B------:R3:W1:Y:S04]  /*d530*/  @P0 LDS.128 R64, [R2+0x200] ;  /* 0x0002000002400984 */ /* 0x0006680000000c00 */
[----:B------:R3:W1:Y:S02]  /*d540*/  @P0 LDS.128 R76, [R2+0xa00] ;  /* 0x000a0000024c0984 */ /* 0x0006640000000c00 */
.L_x_185:
[----:B------:R-:W-:Y:S05]  /*d550*/  BSYNC B1 ;  /* 0x0000000000017941 */ /* 0x000fea0003800000 */
.L_x_184:
[----:B------:R-:W-:Y:S05]  /*d560*/  VIADD R59, R59, 0x400030 ;  /* 0x004000303b3b7836 */ /* 0x000fea0000000000 */
[----:B--2---:R-:W-:Y:S04]  /*d570*/  SHF.R.U32.HI R0, RZ, 0x15, R59 ;  /* 0x00000015ff007819 */ /* 0x004fe8000001163b */
[----:B---3--:R-:W-:Y:S04]  /*d580*/  LOP3.LUT R2, R0, 0x3, RZ, 0xc0, !PT ;  /* 0x0000000300027812 */ /* 0x008fe800078ec0ff */
[----:B------:R-:W-:Y:S11]  /*d590*/  ISETP.NE.AND P0, PT, R98, R2, PT ;  /* 0x000000026200720c */ /* 0x000ff60003f05270 */
[----:B------:R-:W-:Y:S02]  /*d5a0*/  @!UPT UIADD3 URZ, UPT, UPT, URZ, URZ, URZ ;  /* 0x000000fffffff290 */ /* 0x000fe4000fffe0ff */
[----:B------:R-:W-:Y:S05]  /*d5b0*/  @P0 BRA `(.L_x_189) ;  /* 0x0000000000bc0947 */ /* 0x000fea0003800000 */
[----:B------:R-:W-:Y:S02]  /*d5c0*/  LOP3.LUT P0, RZ, R0, 0x3, R99, 0x48, !PT ;  /* 0x0000000300ff7812 */ /* 0x000fe40007804863 */
[----:B------:R-:W-:Y:S11]  /*d5d0*/  MOV R16, R59 ;  /* 0x0000003b00107202 */ /* 0x000ff60000000f00 */
[----:B------:R-:W-:Y:S05]  /*d5e0*/  @!P0 BRA `(.L_x_190) ;  /* 0x0000000000408947 */ /* 0x000fea0003800000 */
[----:B------:R-:W2:Y:S01]  /*d5f0*/  LDCU.64 UR8, c[0x4][0x70] ;  /* 0x01000e00ff0877ac */ /* 0x000ea20008000a00 */
[----:B------:R-:W-:Y:S01]  /*d600*/  MOV R15, 0x0 ;  /* 0x00000000000f7802 */ /* 0x000fe20000000f00 */
[----:B------:R-:W-:Y:S02]  /*d610*/  HFMA2 R12, -RZ, RZ, 0, 5.9604644775390625e-08 ;  /* 0x00000001ff0c7431 */ /* 0x000fe400000001ff */
[----:B------:R-:W-:Y:S02]  /*d620*/  IMAD.MOV.U32 R8, RZ, RZ, 0x192 ;  /* 0x00000192ff087424 */ /* 0x000fe400078e00ff */
[----:B------:R-:W-:Y:S01]  /*d630*/  IMAD.MOV.U32 R13, RZ, RZ, RZ ;  /* 0x000000ffff0d7224 */ /* 0x000fe200078e00ff */
[----:B------:R-:W3:Y:S01]  /*d640*/  LDCU.64 UR6, c[0x4][0x78] ;  /* 0x01000f00ff0677ac */ /* 0x000ee20008000a00 */
[----:B------:R-:W1:Y:S01]  /*d650*/  LDC.64 R14, c[0x4][R15] ;  /* 0x010000000f0e7b82 */ /* 0x000e620000000a00 */
[----:B------:R-:W5:Y:S01]  /*d660*/  LDCU.64 UR4, c[0x4][0x10] ;  /* 0x01000200ff0477ac */ /* 0x000f620008000a00 */
[----:B--2---:R-:W-:Y:S01]  /*d670*/  MOV R5, UR9 ;  /* 0x0000000900057c02 */ /* 0x004fe20008000f00 */
[----:B------:R-:W-:Y:S01]  /*d680*/  IMAD.U32 R4, RZ, RZ, UR8 ;  /* 0x00000008ff047e24 */ /* 0x000fe2000f8e00ff */
[----:B---3--:R-:W-:Y:S01]  /*d690*/  MOV R7, UR7 ;  /* 0x0000000700077c02 */ /* 0x008fe20008000f00 */
[----:B------:R-:W-:Y:S01]  /*d6a0*/  IMAD.U32 R6, RZ, RZ, UR6 ;  /* 0x00000006ff067e24 */ /* 0x000fe2000f8e00ff */
[----:B-----5:R-:W-:Y:S01]  /*d6b0*/  MOV R11, UR5 ;  /* 0x00000005000b7c02 */ /* 0x020fe20008000f00 */
[----:B------:R-:W-:Y:S02]  /*d6c0*/  IMAD.U32 R10, RZ, RZ, UR4 ;  /* 0x00000004ff0a7e24 */ /* 0x000fe4000f8e00ff */
[----:B-1----:R-:W-:Y:S07]  /*d6d0*/  LEPC R20, `(.L_x_190) ;  /* 0x000000001014794e */ /* 0x002fee0000000000 */
[----:B----4-:R-:W-:Y:S05]  /*d6e0*/  CALL.ABS.NOINC R14 ;  /* 0x000000000e007343 */ /* 0x010fea0003c00000 */
.L_x_190:
[----:B------:R-:W-:Y:S05]  /*d6f0*/  WARPSYNC.ALL ;  /* 0x0000000000007948 */ /* 0x000fea0003800000 */
[C---:B------:R-:W-:Y:S01]  /*d700*/  R2UR UR4, R16.reuse ;  /* 0x00000000100472ca */ /* 0x040fe200000e0000 */
[----:B------:R-:W-:Y:S05]  /*d710*/  VIADD R0, R16, 0x40 ;  /* 0x0000004010007836 */ /* 0x000fea0000000000 */
[----:B------:R-:W-:Y:S04]  /*d720*/  SHF.R.U32.HI R0, RZ, 0x15, R0 ;  /* 0x00000015ff007819 */ /* 0x000fe80000011600 */
[----:B------:R-:W-:Y:S03]  /*d730*/  LOP3.LUT P0, RZ, R0, 0x3, R99, 0x48, !PT ;  /* 0x0000000300ff7812 */ /* 0x000fe60007804863 */
[----:B------:R-:W2:Y:S10]  /*d740*/  LDTM.x16 R24, tmem[UR4] ;  /* 0x00000004001879ee */ /* 0x000eb40008240000 */
[----:B--2---:R-:W-:Y:S05]  /*d750*/  @!P0 BRA `(.L_x_191) ;  /* 0x0000000000408947 */ /* 0x004fea0003800000 */
        /* <DEDUP_REMOVED lines=16> */
.L_x_191:
[----:B------:R-:W-:Y:S05]  /*d860*/  WARPSYNC.ALL ;  /* 0x0000000000007948 */ /* 0x000fea0003800000 */
[----:B------:R-:W-:Y:S11]  /*d870*/  R2UR UR4, R16 ;  /* 0x00000000100472ca */ /* 0x000ff600000e0000 */
[----:B------:R-:W-:Y:S02]  /*d880*/  @!UPT UIADD3 URZ, UPT, UPT, URZ, URZ, URZ ;  /* 0x000000fffffff290 */ /* 0x000fe4000fffe0ff */
[----:B------:R-:W2:Y:S02]  /*d890*/  LDTM.x16 R4, tmem[UR4+0x40] ;  /* 0x00004004000479ee */ /* 0x000ea40008240000 */
[----:B--2---:R-:W-:Y:S01]  /*d8a0*/  NOP ;  /* 0x0000000000007918 */ /* 0x004fe20000000000 */
.L_x_189:
[----:B------:R-:W-:Y:S01]  /*d8b0*/  ISETP.NE.AND P1, PT, R98, R2, PT ;  /* 0x000000026200720c */ /* 0x000fe20003f25270 */
[----:B------:R-:W-:Y:S05]  /*d8c0*/  WARPSYNC.ALL ;  /* 0x0000000000007948 */ /* 0x000fea0003800000 */
[C---:B----4-:R-:W-:Y:S01]  /*d8d0*/  SHF.L.U32 R3, R60.reuse, 0x10, RZ ;  /* 0x000000103c037819 */ /* 0x050fe200000006ff */
[----:B------:R-:W-:Y:S01]  /*d8e0*/  NOP ;  /* 0x0000000000007918 */ /* 0x000fe20000000000 */
[----:B------:R-:W-:Y:S01]  /*d8f0*/  LOP3.LUT R40, R60, 0xffff0000, RZ, 0xc0, !PT ;  /* 0xffff00003c287812 */ /* 0x000fe200078ec0ff */
[C---:B------:R-:W-:Y:S01]  /*d900*/  FMUL R0, R52.reuse, R24 ;  /* 0x0000001834007220 */ /* 0x040fe20000400000 */
[C---:B------:R-:W-:Y:S01]  /*d910*/  SHF.L.U32 R41, R61.reuse, 0x10, RZ ;  /* 0x000000103d297819 */ /* 0x040fe200000006ff */
[----:B------:R-:W-:Y:S01]  /*d920*/  FMUL R2, R52, R25 ;  /* 0x0000001934027220 */ /* 0x000fe20000400000 */
[----:B------:R-:W-:Y:S01]  /*d930*/  LOP3.LUT R42, R61, 0xffff0000, RZ, 0xc0, !PT ;  /* 0xffff00003d2a7812 */ /* 0x000fe200078ec0ff */
[C---:B------:R-:W-:Y:S01]  /*d940*/  FFMA R0, R53.reuse, R3, R0 ;  /* 0x0000000335007223 */ /* 0x040fe20000000000 */
[----:B------:R-:W-:Y:S01]  /*d950*/  R2UR UR4, R58 ;  /* 0x000000003a0472ca */ /* 0x000fe200000e0000 */
[----:B------:R-:W-:Y:S01]  /*d960*/  FFMA R2, R53, R40, R2 ;  /* 0x0000002835027223 */ /* 0x000fe20000000002 */
[----:B------:R-:W-:Y:S01]  /*d970*/  SHF.L.U32 R54, R62, 0x10, RZ ;  /* 0x000000103e367819 */ /* 0x000fe200000006ff */
[----:B-1----:R-:W-:Y:S01]  /*d980*/  FMUL R20, R52, R4 ;  /* 0x0000000434147220 */ /* 0x002fe20000400000 */
[----:B------:R-:W-:Y:S01]  /*d990*/  LOP3.LUT R55, R62, 0xffff0000, RZ, 0xc0, !PT ;  /* 0xffff00003e377812 */ /* 0x000fe200078ec0ff */
[----:B------:R-:W-:Y:S01]  /*d9a0*/  FMUL R3, R52, R26 ;  /* 0x0000001a34037220 */ /* 0x000fe20000400000 */
[----:B------:R-:W-:Y:S01]  /*d9b0*/  F2FP.BF16.F32.PACK_AB R108, R2, R0 ;  /* 0x00000000026c723e */ /* 0x000fe200000010ff */
[----:B------:R-:W-:Y:S01]  /*d9c0*/  FMUL R4, R52, R27 ;  /* 0x0000001b34047220 */ /* 0x000fe20000400000 */
[----:B------:R-:W-:Y:S01]  /*d9d0*/  SHF.L.U32 R56, R63, 0x10, RZ ;  /* 0x000000103f387819 */ /* 0x000fe200000006ff */
[----:B------:R-:W-:Y:S01]  /*d9e0*/  FFMA R3, R53, R41, R3 ;  /* 0x0000002935037223 */ /* 0x000fe20000000003 */
[----:B------:R-:W-:Y:S01]  /*d9f0*/  LOP3.LUT R57, R63, 0xffff0000, RZ, 0xc0, !PT ;  /* 0xffff00003f397812 */ /* 0x000fe200078ec0ff */
[----:B------:R-:W-:Y:S01]  /*da00*/  FFMA R4, R53, R42, R4 ;  /* 0x0000002a35047223 */ /* 0x000fe20000000004 */
[----:B------:R-:W-:Y:S01]  /*da10*/  SHF.L.U32 R58, R64, 0x10, RZ ;  /* 0x00000010403a7819 */ /* 0x000fe200000006ff */
[----:B------:R-:W-:Y:S01]  /*da20*/  FMUL R0, R52, R28 ;  /* 0x0000001c34007220 */ /* 0x000fe20000400000 */
[----:B------:R-:W-:Y:S01]  /*da30*/  LOP3.LUT R59, R64, 0xffff0000, RZ, 0xc0, !PT ;  /* 0xffff0000403b7812 */ /* 0x000fe200078ec0ff */
[----:B------:R-:W-:Y:S01]  /*da40*/  FMUL R2, R52, R29 ;  /* 0x0000001d34027220 */ /* 0x000fe20000400000 */
[----:B------:R-:W-:Y:S01]  /*da50*/  F2FP.BF16.F32.PACK_AB R109, R4, R3 ;  /* 0x00000003046d723e */ /* 0x000fe200000010ff */
[C---:B------:R-:W-:Y:S01]  /*da60*/  FMUL R21, R52.reuse, R5 ;  /* 0x0000000534157220 */ /* 0x040fe20000400000 */
[C---:B------:R-:W-:Y:S01]  /*da70*/  SHF.L.U32 R60, R65.reuse, 0x10, RZ ;  /* 0x00000010413c7819 */ /* 0x040fe200000006ff */
[C---:B------:R-:W-:Y:S01]  /*da80*/  FMUL R5, R52.reuse, R30 ;  /* 0x0000001e34057220 */ /* 0x040fe20000400000 */
[----:B------:R-:W-:Y:S01]  /*da90*/  LOP3.LUT R61, R65, 0xffff0000, RZ, 0xc0, !PT ;  /* 0xffff0000413d7812 */ /* 0x000fe200078ec0ff */
[----:B------:R-:W-:Y:S01]  /*daa0*/  FMUL R22, R52, R6 ;  /* 0x0000000634167220 */ /* 0x000fe20000400000 */
[----:B------:R-:W-:Y:S01]  /*dab0*/  SHF.L.U32 R62, R66, 0x10, RZ ;  /* 0x00000010423e7819 */ /* 0x000fe200000006ff */
        /* <DEDUP_REMOVED lines=10> */
[----:B------:R-:W-:Y:S01]  /*db60*/  FMUL R3, R52, R33 ;  /* 0x0000002134037220 */ /* 0x000fe20000400000 */
[----:B------:R-:W-:Y:S01]  /*db70*/  F2FP.BF16.F32.PACK_AB R110, R2, R0 ;  /* 0x00000000026e723e */ /* 0x000fe200000010ff */
[----:B------:R-:W-:Y:S01]  /*db80*/  FFMA R5, R53, R56, R5 ;  /* 0x0000003835057223 */ /* 0x000fe20000000005 */
[----:B------:R-:W-:Y:S01]  /*db90*/  SHF.L.U32 R68, R73, 0x10, RZ ;  /* 0x0000001049447819 */ /* 0x000fe200000006ff */
[----:B------:R-:W-:Y:S01]  /*dba0*/  FFMA R6, R53, R57, R6 ;  /* 0x0000003935067223 */ /* 0x000fe20000000006 */
[----:B------:R-:W-:Y:S01]  /*dbb0*/  LOP3.LUT R69, R73, 0xffff0000, RZ, 0xc0, !PT ;  /* 0xffff000049457812 */ /* 0x000fe200078ec0ff */
[C---:B------:R-:W-:Y:S01]  /*dbc0*/  FFMA R7, R53.reuse, R58, R7 ;  /* 0x0000003a35077223 */ /* 0x040fe20000000007 */
[----:B------:R-:W-:Y:S01]  /*dbd0*/  SHF.L.U32 R70, R74, 0x10, RZ ;  /* 0x000000104a467819 */ /* 0x000fe200000006ff */
[----:B------:R-:W-:Y:S01]  /*dbe0*/  UIADD3 UR4, UPT, UPT, UR4, 0x130, URZ ;  /* 0x0000013004047890 */ /* 0x000fe2000fffe0ff */
[----:B------:R-:W-:Y:S01]  /*dbf0*/  F2FP.BF16.F32.PACK_AB R111, R6, R5 ;  /* 0x00000005066f723e */ /* 0x000fe200000010ff */
[----:B------:R-:W-:Y:S01]  /*dc00*/  FFMA R3, R53, R59, R3 ;  /* 0x0000003b35037223 */ /* 0x000fe20000000003 */
[----:B------:R-:W-:Y:S01]  /*dc10*/  LOP3.LUT R71, R74, 0xffff0000, RZ, 0xc0, !PT ;  /* 0xffff00004a477812 */ /* 0x000fe200078ec0ff */
[C---:B------:R-:W-:Y:S01]  /*dc20*/  FMUL R0, R52.reuse, R34 ;  /* 0x0000002234007220 */ /* 0x040fe20000400000 */
[----:B------:R-:W-:Y:S01]  /*dc30*/  SHF.L.U32 R72, R75, 0x10, RZ ;  /* 0x000000104b487819 */ /* 0x000fe200000006ff */
[C---:B------:R-:W-:Y:S01]  /*dc40*/  FMUL R2, R52.reuse, R35 ;  /* 0x0000002334027220 */ /* 0x040fe20000400000 */
[----:B------:R-:W-:Y:S01]  /*dc50*/  UPRMT UR4, UR37, 0x654, UR4 ;  /* 0x0000065425047896 */ /* 0x000fe20008000004 */
[C---:B------:R-:W-:Y:S01]  /*dc60*/  FMUL R4, R52.reuse, R36 ;  /* 0x0000002434047220 */ /* 0x040fe20000400000 */
[C---:B------:R-:W-:Y:S01]  /*dc70*/  FMUL R5, R52.reuse, R37 ;  /* 0x0000002534057220 */ /* 0x040fe20000400000 */
[----:B------:R-:W-:Y:S01]  /*dc80*/  F2FP.BF16.F32.PACK_AB R28, R3, R7 ;  /* 0x00000007031c723e */ /* 0x000fe200000010ff */
[C---:B------:R-:W-:Y:S01]  /*dc90*/  FFMA R0, R53.reuse, R60, R0 ;  /* 0x0000003c35007223 */ /* 0x040fe20000000000 */
[C---:B------:R-:W-:Y:S01]  /*dca0*/  FMUL R6, R52.reuse, R38 ;  /* 0x0000002634067220 */ /* 0x040fe20000400000 */
[C---:B------:R-:W-:Y:S01]  /*dcb0*/  FFMA R2, R53.reuse, R61, R2 ;  /* 0x0000003d35027223 */ /* 0x040fe20000000002 */
[C---:B------:R-:W-:Y:S01]  /*dcc0*/  FMUL R3, R52.reuse, R39 ;  /* 0x0000002734037220 */ /* 0x040fe20000400000 */
[C---:B------:R-:W-:Y:S01]  /*dcd0*/  FFMA R4, R53.reuse, R62, R4 ;  /* 0x0000003e35047223 */ /* 0x040fe20000000004 */
[C---:B------:R-:W-:Y:S01]  /*dce0*/  FFMA R5, R53.reuse, R63, R5 ;  /* 0x0000003f35057223 */ /* 0x040fe20000000005 */
[C---:B------:R-:W-:Y:S01]  /*dcf0*/  FFMA R6, R53.reuse, R64, R6 ;  /* 0x0000004035067223 */ /* 0x040fe20000000006 */
[C---:B------:R-:W-:Y:S01]  /*dd00*/  FFMA R3, R53.reuse, R65, R3 ;  /* 0x0000004135037223 */ /* 0x040fe20000000003 */
[----:B------:R-:W-:Y:S01]  /*dd10*/  FFMA R20, R53, R66, R20 ;  /* 0x0000004235147223 */ /* 0x000fe20000000014 */
[----:B------:R-:W-:Y:S01]  /*dd20*/  FMUL R8, R52, R8 ;  /* 0x0000000834087220 */ /* 0x000fe20000400000 */
[----:B------:R-:W-:Y:S01]  /*dd30*/  SYNCS.ARRIVE.TRANS64.RED.A1T0 RZ, [UR4], RZ ;  /* 0x000000ffffff79a7 */ /* 0x000fe20008100404 */
[----:B------:R1:W-:Y:S01]  /*dd40*/  @!P1 STS.128 [R104+UR50+0x3200], R108 ;  /* 0x0032006c68009988 */ /* 0x0003e20008000c32 */
[----:B------:R-:W-:Y:S01]  /*dd50*/  LOP3.LUT R73, R75, 0xffff0000, RZ, 0xc0, !PT ;  /* 0xffff00004b497812 */ /* 0x000fe200078ec0ff */
[C---:B------:R-:W-:Y:S01]  /*dd60*/  FFMA R21, R53.reuse, R67, R21 ;  /* 0x0000004335157223 */ /* 0x040fe20000000015 */
[----:B------:R-:W-:Y:S01]  /*dd70*/  SHF.L.U32 R24, R76, 0x10, RZ ;  /* 0x000000104c187819 */ /* 0x000fe200000006ff */
[----:B------:R-:W-:Y:S01]  /*dd80*/  FMUL R9, R52, R9 ;  /* 0x0000000934097220 */ /* 0x000fe20000400000 */
[----:B------:R-:W-:Y:S01]  /*dd90*/  LOP3.LUT R25, R76, 0xffff0000, RZ, 0xc0, !PT ;  /* 0xffff00004c197812 */ /* 0x000fe200078ec0ff */
[C---:B------:R-:W-:Y:S01]  /*dda0*/  FFMA R22, R53.reuse, R68, R22 ;  /* 0x0000004435167223 */ /* 0x040fe20000000016 */
[C---:B------:R-:W-:Y:S01]  /*ddb0*/  FMUL R10, R52.reuse, R10 ;  /* 0x0000000a340a7220 */ /* 0x040fe20000400000 */
[C---:B------:R-:W-:Y:S01]  /*ddc0*/  FFMA R23, R53.reuse, R69, R23 ;  /* 0x0000004535177223 */ /* 0x040fe20000000017 */
[----:B------:R-:W-:Y:S01]  /*ddd0*/  FMUL R11, R52, R11 ;  /* 0x0000000b340b7220 */ /* 0x000fe20000400000 */
[----:B------:R-:W-:Y:S01]  /*dde0*/  F2FP.BF16.F32.PACK_AB R29, R2, R0 ;  /* 0x00000000021d723e */ /* 0x000fe200000010ff */
[----:B------:R-:W-:Y:S01]  /*ddf0*/  FFMA R8, R53, R70, R8 ;  /* 0x0000004635087223 */ /* 0x000fe20000000008 */
[----:B------:R-:W-:Y:S01]  /*de00*/  F2FP.BF16.F32.PACK_AB R30, R5, R4 ;  /* 0x00000004051e723e */ /* 0x000fe200000010ff */
[C---:B------:R-:W-:Y:S01]  /*de10*/  FMUL R12, R52.reuse, R12 ;  /* 0x0000000c340c7220 */ /* 0x040fe20000400000 */
[----:B------:R-:W-:Y:S01]  /*de20*/  F2FP.BF16.F32.PACK_AB R31, R3, R6 ;  /* 0x00000006031f723e */ /* 0x000fe200000010ff */
[----:B------:R-:W-:Y:S01]  /*de30*/  FFMA R9, R53, R71, R9 ;  /* 0x0000004735097223 */ /* 0x000fe20000000009 */
[C---:B------:R-:W-:Y:S01]  /*de40*/  FMUL R13, R52.reuse, R13 ;  /* 0x0000000d340d7220 */ /* 0x040fe20000400000 */
[----:B------:R-:W-:Y:S01]  /*de50*/  SHF.L.U32 R26, R77, 0x10, RZ ;  /* 0x000000104d1a7819 */ /* 0x000fe200000006ff */
[----:B------:R-:W-:Y:S01]  /*de60*/  FFMA R10, R53, R72, R10 ;  /* 0x00000048350a7223 */ /* 0x000fe2000000000a */
[----:B------:R1:W-:Y:S01]  /*de70*/  @!P1 STS.128 [R103+0x3200], R28 ;  /* 0x0032001c67009388 */ /* 0x0003e20000000c00 */
[C---:B------:R-:W-:Y:S01]  /*de80*/  FMUL R14, R52.reuse, R14 ;  /* 0x0000000e340e7220 */ /* 0x040fe20000400000 */
[----:B------:R-:W-:Y:S01]  /*de90*/  LOP3.LUT R27, R77, 0xffff0000, RZ, 0xc0, !PT ;  /* 0xffff00004d1b7812 */ /* 0x000fe200078ec0ff */
[C---:B------:R-:W-:Y:S01]  /*dea0*/  FFMA R11, R53.reuse, R73, R11 ;  /* 0x00000049350b7223 */ /* 0x040fe2000000000b */
[----:B------:R-:W-:Y:S01]  /*deb0*/  FMUL R15, R52, R15 ;  /* 0x0000000f340f7220 */ /* 0x000fe20000400000 */
[----:B------:R-:W-:Y:S01]  /*dec0*/  SHF.L.U32 R40, R78, 0x10, RZ ;  /* 0x000000104e287819 */ /* 0x000fe200000006ff */
[C---:B------:R-:W-:Y:S01]  /*ded0*/  FFMA R12, R53.reuse, R24, R12 ;  /* 0x00000018350c7223 */ /* 0x040fe2000000000c */
[----:B------:R-:W-:Y:S01]  /*dee0*/  FMUL R16, R52, R16 ;  /* 0x0000001034107220 */ /* 0x000fe20000400000 */
[----:B------:R-:W-:Y:S01]  /*def0*/  LOP3.LUT R74, R78, 0xffff0000, RZ, 0xc0, !PT ;  /* 0xffff00004e4a7812 */ /* 0x000fe200078ec0ff */
[----:B------:R-:W-:Y:S01]  /*df00*/  FFMA R13, R53, R25, R13 ;  /* 0x00000019350d7223 */ /* 0x000fe2000000000d */
[C---:B------:R-:W-:Y:S01]  /*df10*/  FMUL R17, R52.reuse, R17 ;  /* 0x0000001134117220 */ /* 0x040fe20000400000 */
[----:B------:R-:W-:Y:S01]  /*df20*/  SHF.L.U32 R75, R79, 0x10, RZ ;  /* 0x000000104f4b7819 */ /* 0x000fe200000006ff */
[----:B------:R-:W-:Y:S01]  /*df30*/  FFMA R14, R53, R26, R14 ;  /* 0x0000001a350e7223 */ /* 0x000fe2000000000e */
[----:B------:R-:W-:Y:S01]  /*df40*/  F2FP.BF16.F32.PACK_AB R20, R21, R20 ;  /* 0x000000141514723e */ /* 0x000fe200000010ff */
[C---:B------:R-:W-:Y:S01]  /*df50*/  FMUL R18, R52.reuse, R18 ;  /* 0x0000001234127220 */ /* 0x040fe20000400000 */
[----:B------:R-:W-:Y:S01]  /*df60*/  LOP3.LUT R76, R79, 0xffff0000, RZ, 0xc0, !PT ;  /* 0xffff00004f4c7812 */ /* 0x000fe200078ec0ff */
[----:B------:R-:W-:Y:S01]  /*df70*/  FFMA R15, R53, R27, R15 ;  /* 0x0000001b350f7223 */ /* 0x000fe2000000000f */
[----:B------:R-:W-:Y:S01]  /*df80*/  F2FP.BF16.F32.PACK_AB R21, R23, R22 ;  /* 0x000000161715723e */ /* 0x000fe200000010ff */
[----:B------:R-:W-:Y:S01]  /*df90*/  FMUL R19, R52, R19 ;  /* 0x0000001334137220 */ /* 0x000fe20000400000 */
[----:B------:R-:W-:Y:S01]  /*dfa0*/  F2FP.BF16.F32.PACK_AB R22, R9, R8 ;  /* 0x000000080916723e */ /* 0x000fe200000010ff */
[----:B------:R-:W-:Y:S01]  /*dfb0*/  FFMA R16, R53, R40, R16 ;  /* 0x0000002835107223 */ /* 0x000fe20000000010 */
[----:B------:R-:W-:Y:S01]  /*dfc0*/  F2FP.BF16.F32.PACK_AB R23, R11, R10 ;  /* 0x0000000a0b17723e */ /* 0x000fe200000010ff */
[C---:B------:R-:W-:Y:S01]  /*dfd0*/  FFMA R17, R53.reuse, R74, R17 ;  /* 0x0000004a35117223 */ /* 0x040fe20000000011 */
[C---:B------:R-:W-:Y:S01]  /*dfe0*/  FFMA R18, R53.reuse, R75, R18 ;  /* 0x0000004b35127223 */ /* 0x040fe20000000012 */
[----:B------:R-:W-:Y:S01]  /*dff0*/  FFMA R19, R53, R76, R19 ;  /* 0x0000004c35137223 */ /* 0x000fe20000000013 */
[----:B------:R-:W-:Y:S01]  /*e000*/  F2FP.BF16.F32.PACK_AB R12, R13, R12 ;  /* 0x0000000c0d0c723e */ /* 0x000fe200000010ff */
[----:B------:R1:W-:Y:S01]  /*e010*/  @!P1 STS.128 [R104+UR50+0x3a00], R20 ;  /* 0x003a001468009988 */ /* 0x0003e20008000c32 */
[----:B------:R-:W-:Y:S01]  /*e020*/  F2FP.BF16.F32.PACK_AB R13, R15, R14 ;  /* 0x0000000e0f0d723e */ /* 0x000fe200000010ff */
[----:B------:R-:W-:Y:S01]  /*e030*/  BSSY.RECONVERGENT B0, `(.L_x_192) ;  /* 0x000001a000007945 */ /* 0x000fe20003800200 */
[----:B------:R-:W-:Y:S02]  /*e040*/  F2FP.BF16.F32.PACK_AB R14, R17, R16 ;  /* 0x00000010110e723e */ /* 0x000fe400000010ff */
[----:B------:R-:W-:Y:S02]  /*e050*/  F2FP.BF16.F32.PACK_AB R15, R19, R18 ;  /* 0x00000012130f723e */ /* 0x000fe400000010ff */
[----:B------:R-:W-:Y:S03]  /*e060*/  ISETP.NE.AND P0, PT, R98, RZ, PT ;  /* 0x000000ff6200720c */ /* 0x000fe60003f05270 */
[----:B------:R1:W-:Y:S01]  /*e070*/  @!P1 STS.128 [R103+0x3a00], R12 ;  /* 0x003a000c67009388 */ /* 0x0003e20000000c00 */
[----:B------:R-:W-:Y:S01]  /*e080*/  @!PT LDS RZ, [RZ] ;  /* 0x00000000fffff984 */ /* 0x000fe20000000800 */
[----:B------:R-:W-:Y:S01]  /*e090*/  @!PT LDS RZ, [RZ] ;  /* 0x00000000fffff984 */ /* 0x000fe20000000800 */
[----:B------:R-:W-:Y:S01]  /*e0a0*/  @!PT LDS RZ, [RZ] ;  /* 0x00000000fffff984 */ /* 0x000fe20000000800 */
[----:B------:R-:W-:Y:S01]  /*e0b0*/  @!PT LDS RZ, [RZ] ;  /* 0x00000000fffff984 */ /* 0x000fe20000000800 */
[----:B------:R2:W-:Y:S07]  /*e0c0*/  MEMBAR.ALL.CTA ;  /* 0x0000000000007992 */ /* 0x0005ee0000008000 */
[----:B--2---:R-:W2:Y:S02]  /*e0d0*/  FENCE.VIEW.ASYNC.S ;  /* 0x00000000000073c6 */ /* 0x004ea40000000000 */
        /* <DEDUP_REMOVED lines=15> */
.L_x_193:
[----:B------:R-:W-:Y:S05]  /*e1d0*/  BSYNC.RECONVERGENT B0 ;  /* 0x0000000000007941 */ /* 0x000fea0003800200 */
.L_x_192:
[----:B------:R-:W-:Y:S01]  /*e1e0*/  BAR.SYNC.DEFER_BLOCKING 0x1, 0x80 ;  /* 0x0042000000007b1d */ /* 0x000fe20000010000 */
[----:B------:R-:W-:Y:S01]  /*e1f0*/  UISETP.NE.AND UP0, UPT, UR51, -0x8, UPT ;  /* 0xfffffff83300788c */ /* 0x000fe2000bf05270 */
[----:B------:R-:W-:Y:S08]  /*e200*/  IADD3 R94, PT, PT, R94, 0x1, RZ ;  /* 0x000000015e5e7810 */ /* 0x000ff00007ffe0ff */
[----:B------:R-:W-:Y:S05]  /*e210*/  BRA.U !UP0, `(.L_x_194) ;  /* 0x0000000108287547 */ /* 0x000fea000b800000 */
[----:B------:R-:W-:Y:S01]  /*e220*/  ISETP.NE.AND P0, PT, R105, RZ, PT ;  /* 0x000000ff6900720c */ /* 0x000fe20003f05270 */
[----:B------:R-:W-:Y:S01]  /*e230*/  IMAD.U32 R2, RZ, RZ, UR57 ;  /* 0x00000039ff027e24 */ /* 0x000fe2000f8e00ff */
[----:B------:R-:W-:Y:S01]  /*e240*/  UIADD3 UR57, UPT, UPT, UR57, 0x1, URZ ;  /* 0x0000000139397890 */ /* 0x000fe2000fffe0ff */
[----:B------:R-:W-:Y:S03]  /*e250*/  IMAD.U32 R0, RZ, RZ, UR37 ;  /* 0x00000025ff007e24 */ /* 0x000fe6000f8e00ff */
[----:B------:R-:W-:Y:S04]  /*e260*/  UISETP.NE.AND UP0, UPT, UR57, 0x4, UPT ;  /* 0x000000043900788c */ /* 0x000fe8000bf05270 */
[----:B------:R-:W-:Y:S03]  /*e270*/  USEL UR57, UR57, URZ, UP0 ;  /* 0x000000ff39397287 */ /* 0x000fe60008000000 */
[----:B------:R-:W-:Y:S05]  /*e280*/  @P0 LEA R2, R2, UR50, 0x3 ;  /* 0x0000003202020c11 */ /* 0x000fea000f8e18ff */
[----:B------:R-:W-:Y:S05]  /*e290*/  @P0 VIADD R2, R2, 0xd0 ;  /* 0x000000d002020836 */ /* 0x000fea0000000000 */
[----:B------:R-:W-:Y:S04]  /*e2a0*/  @P0 PRMT R0, R0, 0x654, R2 ;  /* 0x0000065400000816 */ /* 0x000fe80000000002 */
[----:B------:R2:W-:Y:S03]  /*e2b0*/  @P0 SYNCS.ARRIVE.TRANS64.RED.A1T0 RZ, [R0+URZ], RZ ;  /* 0x000000ff00ff09a7 */ /* 0x0005e600081004ff */
.L_x_194:
[----:B------:R-:W-:Y:S01]  /*e2c0*/  ISETP.NE.AND P2, PT, R100, RZ, PT ;  /* 0x000000ff6400720c */ /* 0x000fe20003f45270 */
[----:B------:R-:W-:Y:S01]  /*e2d0*/  VIADD R2, R50, UR38 ;  /* 0x0000002632027c36 */ /* 0x000fe20008000000 */
[----:B------:R-:W-:Y:S01]  /*e2e0*/  ISETP.NE.AND P0, PT, R102, 0x2, PT ;  /* 0x000000026600780c */ /* 0x000fe20003f05270 */
[----:B--2---:R-:W-:Y:S01]  /*e2f0*/  VIADD R0, R51, UR39 ;  /* 0x0000002733007c36 */ /* 0x004fe20008000000 */
[----:B------:R-:W-:Y:S01]  /*e300*/  ISETP.NE.AND P1, PT, R94, 0x2, PT ;  /* 0x000000025e00780c */ /* 0x000fe20003f25270 */
[----:B------:R-:W-:Y:S01]  /*e310*/  UIADD3 UR51, UPT, UPT, UR51, 0x8, URZ ;  /* 0x0000000833337890 */ /* 0x000fe2000fffe0ff */
[----:B------:R-:W-:Y:S02]  /*e320*/  R2UR UR12, R2 ;  /* 0x00000000020c72ca */ /* 0x000fe400000e0000 */
[----:B------:R-:W-:Y:S02]  /*e330*/  R2UR UR20, R0 ;  /* 0x00000000001472ca */ /* 0x000fe400000e0000 */
[----:B------:R-:W-:Y:S02]  /*e340*/  SEL R2, RZ, 0x1, P0 ;  /* 0x00000001ff027807 */ /* 0x000fe40000000000 */
[----:B------:R-:W-:Y:S02]  /*e350*/  SEL R0, RZ, 0x1, P1 ;  /* 0x00000001ff007807 */ /* 0x000fe40000800000 */
[----:B------:R-:W-:Y:S02]  /*e360*/  @P2 R2UR UR36, R91 ;  /* 0x000000005b2422ca */ /* 0x000fe400000e0000 */
[----:B------:R-:W-:Y:S02]  /*e370*/  LOP3.LUT R92, R92, R2, RZ, 0x3c, !PT ;  /* 0x000000025c5c7212 */ /* 0x000fe400078e3cff */
[----:B------:R-:W-:Y:S02]  /*e380*/  LOP3.LUT R93, R93, R0, RZ, 0x3c, !PT ;  /* 0x000000005d5d7212 */ /* 0x000fe400078e3cff */
[----:B------:R-:W-:Y:S02]  /*e390*/  SEL R102, R102, RZ, P0 ;  /* 0x000000ff66667207 */ /* 0x000fe40000000000 */
[----:B------:R-:W-:Y:S01]  /*e3a0*/  SEL R94, R94, RZ, P1 ;  /* 0x000000ff5e5e7207 */ /* 0x000fe20000800000 */
[----:B------:R-:W-:Y:S06]  /*e3b0*/  @P2 BRA `(.L_x_195) ;  /* 0xffffff7c00202947 */ /* 0x000fec000383ffff */
[----:B------:R-:W-:-:S09]  /*e3c0*/  UISETP.NE.AND UP0, UPT, UR56, URZ, UPT ;  /* 0x000000ff3800728c */ /* 0x000fd2000bf05270 */
[----:B------:R-:W-:Y:S05]  /*e3d0*/  BRA.U !UP0, `(.L_x_196) ;  /* 0x0000000108487547 */ /* 0x000fea000b800000 */
[----:B------:R-:W2:Y:S02]  /*e3e0*/  LDCU.64 UR4, c[0x0][0xc90] ;  /* 0x00019200ff0477ac */ /* 0x000ea40008000a00 */
[----:B--2---:R-:W-:-:S04]  /*e3f0*/  UISETP.NE.U32.AND UP0, UPT, UR4, URZ, UPT ;  /* 0x000000ff0400728c */ /* 0x004fc8000bf05070 */
[----:B------:R-:W-:-:S09]  /*e400*/  UISETP.NE.AND.EX UP0, UPT, UR5, URZ, UPT, UP0 ;  /* 0x000000ff0500728c */ /* 0x000fd2000bf05300 */
[----:B------:R-:W-:Y:S05]  /*e410*/  BRA.U UP0, `(.L_x_197) ;  /* 0x00000001000c7547 */ /* 0x000fea000b800000 */
[----:B------:R-:W-:-:S13]  /*e420*/  FSETP.NEU.AND P0, PT, R53, RZ, PT ;  /* 0x000000ff3500720b */ /* 0x000fda0003f0d000 */
[----:B------:R-:W-:Y:S05]  /*e430*/  @!P0 EXIT ;  /* 0x000000000000894d */ /* 0x000fea0003800000 */
[----:B------:R-:W-:Y:S05]  /*e440*/  BRA `(.L_x_196) ;  /* 0x00000000002c7947 */ /* 0x000fea0003800000 */
.L_x_197:
[----:B------:R-:W-:Y:S01]  /*e450*/  ISETP.NE.AND P0, PT, R101, RZ, PT ;  /* 0x000000ff6500720c */ /* 0x000fe20003f05270 */
[----:B------:R-:W-:-:S12]  /*e460*/  BSSY.RECONVERGENT B0, `(.L_x_196) ;  /* 0x0000009000007945 */ /* 0x000fd80003800200 */
[----:B------:R-:W-:Y:S05]  /*e470*/  @P0 BRA `(.L_x_198) ;  /* 0x0000000000140947 */ /* 0x000fea0003800000 */
[----:B------:R-:W2:Y:S02]  /*e480*/  LDCU.64 UR4, c[0x0][0xc88] ;  /* 0x00019100ff0477ac */ /* 0x000ea40008000a00 */
[----:B--2---:R-:W-:-:S04]  /*e490*/  ISETP.NE.U32.AND P0, PT, RZ, UR4, PT ;  /* 0x00000004ff007c0c */ /* 0x004fc8000bf05070 */
[----:B------:R-:W-:-:S13]  /*e4a0*/  ISETP.NE.AND.EX P0, PT, RZ, UR5, PT, P0 ;  /* 0x00000005ff007c0c */ /* 0x000fda000bf05300 */
[----:B------:R-:W-:Y:S05]  /*e4b0*/  @!P0 EXIT ;  /* 0x000000000000894d */ /* 0x000fea0003800000 */
[----:B------:R-:W-:Y:S05]  /*e4c0*/  BRA `(.L_x_199) ;  /* 0x0000000000087947 */ /* 0x000fea0003800000 */
.L_x_198:
[----:B------:R-:W-:-:S13]  /*e4d0*/  FSETP.NEU.AND P0, PT, R53, RZ, PT ;  /* 0x000000ff3500720b */ /* 0x000fda0003f0d000 */
[----:B------:R-:W-:Y:S05]  /*e4e0*/  @!P0 EXIT ;  /* 0x000000000000894d */ /* 0x000fea0003800000 */
.L_x_199:
[----:B------:R-:W-:Y:S05]  /*e4f0*/  BSYNC.RECONVERGENT B0 ;  /* 0x0000000000007941 */ /* 0x000fea0003800200 */
.L_x_196:
[----:B------:R-:W-:Y:S01]  /*e500*/  ULEA UR4, UR57, UR50, 0x3 ;  /* 0x0000003239047291 */ /* 0x000fe2000f8e18ff */
[----:B------:R-:W-:-:S04]  /*e510*/  DEPBAR.LE SB0, 0x0 ;  /* 0x000080000000791a */ /* 0x000fc80000000000 */
[----:B------:R-:W-:-:S04]  /*e520*/  UIADD3 UR4, UPT, UPT, UR4, 0xd0, URZ ;  /* 0x000000d004047890 */ /* 0x000fc8000fffe0ff */
[----:B------:R-:W-:-:S09]  /*e530*/  UPRMT UR4, UR37, 0x654, UR4 ;  /* 0x0000065425047896 */ /* 0x000fd20008000004 */
[----:B------:R-:W-:Y:S01]  /*e540*/  SYNCS.ARRIVE.TRANS64.RED.A1T0 RZ, [UR4], RZ ;  /* 0x000000ffffff79a7 */ /* 0x000fe20008100404 */
[----:B------:R-:W-:Y:S05]  /*e550*/  EXIT ;  /* 0x000000000000794d */ /* 0x000fea0003800000 */
.L_x_25:
[----:B--2---:R2:W1:Y:S02]  /*e560*/  SYNCS.PHASECHK.TRANS64.TRYWAIT P0, [R2+URZ+0x150], R3 ;  /* 0x00015003020075a7 */ /* 0x00446400080011ff */
[----:B-1----:R-:W-:Y:S05]  /*e570*/  @!P0 NANOSLEEP.SYNCS 0x989680 ;  /* 0x009896800000895d */ /* 0x002fea0003900000 */
[----:B------:R-:W1:Y:S02]  /*e580*/  @!P0 SYNCS.PHASECHK.TRANS64 P0, [R2+URZ+0x150], R3 ;  /* 0x00015003020085a7 */ /* 0x000e6400080010ff */
[----:B-1----:R-:W-:Y:S05]  /*e590*/  @!P0 BRA `(.L_x_25) ;  /* 0xfffffffc00f08947 */ /* 0x002fea000383ffff */
[----:B------:R-:W-:Y:S05]  /*e5a0*/  BRA `(.L_x_200) ;  /* 0xffffff3000e87947 */ /* 0x000fea000383ffff */
.L_x_28:
[----:B-1----:R-:W-:-:S07]  /*e5b0*/  MOV R2, UR33 ;  /* 0x0000002100027c02 */ /* 0x002fce0008000f00 */
.L_x_201:
[----:B-1----:R1:W2:Y:S02]  /*e5c0*/  SYNCS.PHASECHK.TRANS64.TRYWAIT P0, [R2+URZ+0x58], R4 ;  /* 0x00005804020075a7 */ /* 0x0022a400080011ff */
[----:B--2---:R-:W-:Y:S05]  /*e5d0*/  @!P0 NANOSLEEP.SYNCS 0x989680 ;  /* 0x009896800000895d */ /* 0x004fea0003900000 */
[----:B------:R-:W2:Y:S02]  /*e5e0*/  @!P0 SYNCS.PHASECHK.TRANS64 P0, [R2+URZ+0x58], R4 ;  /* 0x00005804020085a7 */ /* 0x000ea400080010ff */
[----:B--2---:R-:W-:Y:S05]  /*e5f0*/  @!P0 BRA `(.L_x_201) ;  /* 0xfffffffc00f08947 */ /* 0x004fea000383ffff */
[----:B------:R-:W-:Y:S05]  /*e600*/  BRA `(.L_x_27) ;  /* 0xffffff3400307947 */ /* 0x000fea000383ffff */
.L_x_37:
[----:B------:R-:W-:-:S07]  /*e610*/  MOV R2, UR33 ;  /* 0x0000002100027c02 */ /* 0x000fce0008000f00 */
.L_x_202:
[----:B-1----:R1:W2:Y:S02]  /*e620*/  SYNCS.PHASECHK.TRANS64.TRYWAIT P0, [R2+URZ+0x58], R4 ;  /* 0x00005804020075a7 */ /* 0x0022a400080011ff */
[----:B--2---:R-:W-:Y:S05]  /*e630*/  @!P0 NANOSLEEP.SYNCS 0x989680 ;  /* 0x009896800000895d */ /* 0x004fea0003900000 */
[----:B------:R-:W2:Y:S02]  /*e640*/  @!P0 SYNCS.PHASECHK.TRANS64 P0, [R2+URZ+0x58], R4 ;  /* 0x00005804020085a7 */ /* 0x000ea400080010ff */
[----:B--2---:R-:W-:Y:S05]  /*e650*/  @!P0 BRA `(.L_x_202) ;  /* 0xfffffffc00f08947 */ /* 0x004fea000383ffff */
[----:B------:R-:W-:Y:S05]  /*e660*/  BRA `(.L_x_36) ;  /* 0xffffff3800487947 */ /* 0x000fea000383ffff */
.L_x_44:
[----:B-1----:R1:W2:Y:S02]  /*e670*/  SYNCS.PHASECHK.TRANS64.TRYWAIT P0, [R2+URZ+0x100], R3 ;  /* 0x00010003020075a7 */ /* 0x0022a400080011ff */
[----:B--2---:R-:W-:Y:S05]  /*e680*/  @!P0 NANOSLEEP.SYNCS 0x989680 ;  /* 0x009896800000895d */ /* 0x004fea0003900000 */
[----:B------:R-:W2:Y:S02]  /*e690*/  @!P0 SYNCS.PHASECHK.TRANS64 P0, [R2+URZ+0x100], R3 ;  /* 0x00010003020085a7 */ /* 0x000ea400080010ff */
[----:B--2---:R-:W-:Y:S05]  /*e6a0*/  @!P0 BRA `(.L_x_44) ;  /* 0xfffffffc00f08947 */ /* 0x004fea000383ffff */
[----:B------:R-:W-:Y:S05]  /*e6b0*/  BRA `(.L_x_203) ;  /* 0xffffff3c00407947 */ /* 0x000fea000383ffff */
.L_x_48:
[----:B----4-:R-:W-:-:S07]  /*e6c0*/  MOV R0, UR4 ;  /* 0x0000000400007c02 */ /* 0x010fce0008000f00 */
.L_x_204:
[----:B-1----:R1:W2:Y:S02]  /*e6d0*/  SYNCS.PHASECHK.TRANS64.TRYWAIT P0, [R0+URZ], R2 ;  /* 0x00000002000075a7 */ /* 0x0022a400080011ff */
[----:B--2---:R-:W-:Y:S05]  /*e6e0*/  @!P0 NANOSLEEP.SYNCS 0x989680 ;  /* 0x009896800000895d */ /* 0x004fea0003900000 */
[----:B------:R-:W2:Y:S02]  /*e6f0*/  @!P0 SYNCS.PHASECHK.TRANS64 P0, [R0+URZ], R2 ;  /* 0x00000002000085a7 */ /* 0x000ea400080010ff */
[----:B--2---:R-:W-:Y:S05]  /*e700*/  @!P0 BRA `(.L_x_204) ;  /* 0xfffffffc00f08947 */ /* 0x004fea000383ffff */
[----:B------:R-:W-:Y:S05]  /*e710*/  BRA `(.L_x_205) ;  /* 0xffffff4000b87947 */ /* 0x000fea000383ffff */
.L_x_49:
[----:B----4-:R-:W-:-:S07]  /*e720*/  MOV R0, UR4 ;  /* 0x0000000400007c02 */ /* 0x010fce0008000f00 */
.L_x_206:
[----:B-1----:R1:W2:Y:S02]  /*e730*/  SYNCS.PHASECHK.TRANS64.TRYWAIT P0, [R0+URZ], R3 ;  /* 0x00000003000075a7 */ /* 0x0022a400080011ff */
[----:B--2---:R-:W-:Y:S05]  /*e740*/  @!P0 NANOSLEEP.SYNCS 0x989680 ;  /* 0x009896800000895d */ /* 0x004fea0003900000 */
[----:B------:R-:W2:Y:S02]  /*e750*/  @!P0 SYNCS.PHASECHK.TRANS64 P0, [R0+URZ], R3 ;  /* 0x00000003000085a7 */ /* 0x000ea400080010ff */
[----:B--2---:R-:W-:Y:S05]  /*e760*/  @!P0 BRA `(.L_x_206) ;  /* 0xfffffffc00f08947 */ /* 0x004fea000383ffff */
[----:B------:R-:W-:Y:S05]  /*e770*/  BRA `(.L_x_207) ;  /* 0xffffff4000c47947 */ /* 0x000fea000383ffff */
.L_x_50:
[----:B----4-:R-:W-:-:S07]  /*e780*/  MOV R0, UR4 ;  /* 0x0000000400007c02 */ /* 0x010fce0008000f00 */
.L_x_208:
[----:B-1----:R1:W2:Y:S02]  /*e790*/  SYNCS.PHASECHK.TRANS64.TRYWAIT P0, [R0+URZ], R3 ;  /* 0x00000003000075a7 */ /* 0x0022a400080011ff */
[----:B--2---:R-:W-:Y:S05]  /*e7a0*/  @!P0 NANOSLEEP.SYNCS 0x989680 ;  /* 0x009896800000895d */ /* 0x004fea0003900000 */
[----:B------:R-:W2:Y:S02]  /*e7b0*/  @!P0 SYNCS.PHASECHK.TRANS64 P0, [R0+URZ], R3 ;  /* 0x00000003000085a7 */ /* 0x000ea400080010ff */
[----:B--2---:R-:W-:Y:S05]  /*e7c0*/  @!P0 BRA `(.L_x_208) ;  /* 0xfffffffc00f08947 */ /* 0x004fea000383ffff */
[----:B------:R-:W-:Y:S05]  /*e7d0*/  BRA `(.L_x_209) ;  /* 0xffffff4000d07947 */ /* 0x000fea000383ffff */
.L_x_51:
[----:B----4-:R-:W-:-:S07]  /*e7e0*/  MOV R0, UR4 ;  /* 0x0000000400007c02 */ /* 0x010fce0008000f00 */
.L_x_210:
[----:B-1----:R1:W2:Y:S02]  /*e7f0*/  SYNCS.PHASECHK.TRANS64.TRYWAIT P0, [R0+URZ], R3 ;  /* 0x00000003000075a7 */ /* 0x0022a400080011ff */
[----:B--2---:R-:W-:Y:S05]  /*e800*/  @!P0 NANOSLEEP.SYNCS 0x989680 ;  /* 0x009896800000895d */ /* 0x004fea0003900000 */
[----:B------:R-:W2:Y:S02]  /*e810*/  @!P0 SYNCS.PHASECHK.TRANS64 P0, [R0+URZ], R3 ;  /* 0x00000003000085a7 */ /* 0x000ea400080010ff */
[----:B--2---:R-:W-:Y:S05]  /*e820*/  @!P0 BRA `(.L_x_210) ;  /* 0xfffffffc00f08947 */ /* 0x004fea000383ffff */
[----:B------:R-:W-:Y:S05]  /*e830*/  BRA `(.L_x_211) ;  /* 0xffffff4000dc7947 */ /* 0x000fea000383ffff */
.L_x_52:
[----:B----4-:R-:W-:-:S07]  /*e840*/  MOV R0, UR4 ;  /* 0x0000000400007c02 */ /* 0x010fce0008000f00 */
.L_x_212:
[----:B-1----:R1:W2:Y:S02]  /*e850*/  SYNCS.PHASECHK.TRANS64.TRYWAIT P0, [R0+URZ], R3 ;  /* 0x00000003000075a7 */ /* 0x0022a400080011ff */
[----:B--2---:R-:W-:Y:S05]  /*e860*/  @!P0 NANOSLEEP.SYNCS 0x989680 ;  /* 0x009896800000895d */ /* 0x004fea0003900000 */
[----:B------:R-:W2:Y:S02]  /*e870*/  @!P0 SYNCS.PHASECHK.TRANS64 P0, [R0+URZ], R3 ;  /* 0x00000003000085a7 */ /* 0x000ea400080010ff */
[----:B--2---:R-:W-:Y:S05]  /*e880*/  @!P0 BRA `(.L_x_212) ;  /* 0xfffffffc00f08947 */ /* 0x004fea000383ffff */
[----:B------:R-:W-:Y:S05]  /*e890*/  BRA `(.L_x_213) ;  /* 0xffffff4000e87947 */ /* 0x000fea000383ffff */
.L_x_53:
[----:B----4-:R-:W-:-:S07]  /*e8a0*/  MOV R0, UR4 ;  /* 0x0000000400007c02 */ /* 0x010fce0008000f00 */
.L_x_214:
[----:B-1----:R1:W2:Y:S02]  /*e8b0*/  SYNCS.PHASECHK.TRANS64.TRYWAIT P0, [R0+URZ], R3 ;  /* 0x00000003000075a7 */ /* 0x0022a400080011ff */
[----:B--2---:R-:W-:Y:S05]  /*e8c0*/  @!P0 NANOSLEEP.SYNCS 0x989680 ;  /* 0x009896800000895d */ /* 0x004fea0003900000 */
[----:B------:R-:W2:Y:S02]  /*e8d0*/  @!P0 SYNCS.PHASECHK.TRANS64 P0, [R0+URZ], R3 ;  /* 0x00000003000085a7 */ /* 0x000ea400080010ff */
[----:B--2---:R-:W-:Y:S05]  /*e8e0*/  @!P0 BRA `(.L_x_214) ;  /* 0xfffffffc00f08947 */ /* 0x004fea000383ffff */
[----:B------:R-:W-:Y:S05]  /*e8f0*/  BRA `(.L_x_215) ;  /* 0xffffff4000f47947 */ /* 0x000fea000383ffff */
.L_x_54:
[----:B----4-:R-:W-:-:S07]  /*e900*/  MOV R0, UR4 ;  /* 0x0000000400007c02 */ /* 0x010fce0008000f00 */
.L_x_216:
[----:B-1----:R1:W2:Y:S02]  /*e910*/  SYNCS.PHASECHK.TRANS64.TRYWAIT P0, [R0+URZ], R3 ;  /* 0x00000003000075a7 */ /* 0x0022a400080011ff */
[----:B--2---:R-:W-:Y:S05]  /*e920*/  @!P0 NANOSLEEP.SYNCS 0x989680 ;  /* 0x009896800000895d */ /* 0x004fea0003900000 */
[----:B------:R-:W2:Y:S02]  /*e930*/  @!P0 SYNCS.PHASECHK.TRANS64 P0, [R0+URZ], R3 ;  /* 0x00000003000085a7 */ /* 0x000ea400080010ff */
[----:B--2---:R-:W-:Y:S05]  /*e940*/  @!P0 BRA `(.L_x_216) ;  /* 0xfffffffc00f08947 */ /* 0x004fea000383ffff */
[----:B------:R-:W-:Y:S05]  /*e950*/  BRA `(.L_x_217) ;  /* 0xffffff4400007947 */ /* 0x000fea000383ffff */
.L_x_55:
[----:B----4-:R-:W-:-:S07]  /*e960*/  MOV R0, UR4 ;  /* 0x0000000400007c02 */ /* 0x010fce0008000f00 */
.L_x_218:
[----:B-1----:R1:W2:Y:S02]  /*e970*/  SYNCS.PHASECHK.TRANS64.TRYWAIT P0, [R0+URZ], R3 ;  /* 0x00000003000075a7 */ /* 0x0022a400080011ff */
[----:B--2---:R-:W-:Y:S05]  /*e980*/  @!P0 NANOSLEEP.SYNCS 0x989680 ;  /* 0x009896800000895d */ /* 0x004fea0003900000 */
[----:B------:R-:W2:Y:S02]  /*e990*/  @!P0 SYNCS.PHASECHK.TRANS64 P0, [R0+URZ], R3 ;  /* 0x00000003000085a7 */ /* 0x000ea400080010ff */
[----:B--2---:R-:W-:Y:S05]  /*e9a0*/  @!P0 BRA `(.L_x_218) ;  /* 0xfffffffc00f08947 */ /* 0x004fea000383ffff */
[----:B------:R-:W-:Y:S05]  /*e9b0*/  BRA `(.L_x_219) ;  /* 0xffffff44000c7947 */ /* 0x000fea000383ffff */
.L_x_56:
[----:B----4-:R-:W-:-:S07]  /*e9c0*/  MOV R0, UR4 ;  /* 0x0000000400007c02 */ /* 0x010fce0008000f00 */
.L_x_220:
[----:B-1----:R1:W2:Y:S02]  /*e9d0*/  SYNCS.PHASECHK.TRANS64.TRYWAIT P0, [R0+URZ], R3 ;  /* 0x00000003000075a7 */ /* 0x0022a400080011ff */
[----:B--2---:R-:W-:Y:S05]  /*e9e0*/  @!P0 NANOSLEEP.SYNCS 0x989680 ;  /* 0x009896800000895d */ /* 0x004fea0003900000 */
[----:B------:R-:W2:Y:S02]  /*e9f0*/  @!P0 SYNCS.PHASECHK.TRANS64 P0, [R0+URZ], R3 ;  /* 0x00000003000085a7 */ /* 0x000ea400080010ff */
[----:B--2---:R-:W-:Y:S05]  /*ea00*/  @!P0 BRA `(.L_x_220) ;  /* 0xfffffffc00f08947 */ /* 0x004fea000383ffff */
[----:B------:R-:W-:Y:S05]  /*ea10*/  BRA `(.L_x_221) ;  /* 0xffffff4400187947 */ /* 0x000fea000383ffff */
.L_x_57:
[----:B----4-:R-:W-:-:S07]  /*ea20*/  MOV R0, UR4 ;  /* 0x0000000400007c02 */ /* 0x010fce0008000f00 */
.L_x_222:
[----:B-1----:R1:W2:Y:S02]  /*ea30*/  SYNCS.PHASECHK.TRANS64.TRYWAIT P0, [R0+URZ], R3 ;  /* 0x00000003000075a7 */ /* 0x0022a400080011ff */
[----:B--2---:R-:W-:Y:S05]  /*ea40*/  @!P0 NANOSLEEP.SYNCS 0x989680 ;  /* 0x009896800000895d */ /* 0x004fea0003900000 */
[----:B------:R-:W2:Y:S02]  /*ea50*/  @!P0 SYNCS.PHASECHK.TRANS64 P0, [R0+URZ], R3 ;  /* 0x00000003000085a7 */ /* 0x000ea400080010ff */
[----:B--2---:R-:W-:Y:S05]  /*ea60*/  @!P0 BRA `(.L_x_222) ;  /* 0xfffffffc00f08947 */ /* 0x004fea000383ffff */
[----:B------:R-:W-:Y:S05]  /*ea70*/  BRA `(.L_x_223) ;  /* 0xffffff4400247947 */ /* 0x000fea000383ffff */
.L_x_60:
[----:B--2---:R2:W3:Y:S02]  /*ea80*/  SYNCS.PHASECHK.TRANS64.TRYWAIT P0, [R0+URZ+0x140], R4 ;  /* 0x00014004000075a7 */ /* 0x0044e400080011ff */
[----:B---3--:R-:W-:Y:S05]  /*ea90*/  @!P0 NANOSLEEP.SYNCS 0x989680 ;  /* 0x009896800000895d */ /* 0x008fea0003900000 */
[----:B------:R-:W3:Y:S02]  /*eaa0*/  @!P0 SYNCS.PHASECHK.TRANS64 P0, [R0+URZ+0x140], R4 ;  /* 0x00014004000085a7 */ /* 0x000ee400080010ff */
[----:B---3--:R-:W-:Y:S05]  /*eab0*/  @!P0 BRA `(.L_x_60) ;  /* 0xfffffffc00f08947 */ /* 0x008fea000383ffff */
[----:B------:R-:W-:Y:S05]  /*eac0*/  BRA `(.L_x_224) ;  /* 0xffffff4400807947 */ /* 0x000fea000383ffff */
.L_x_61:
[----:B------:R-:W-:-:S07]  /*ead0*/  MOV R0, UR5 ;  /* 0x0000000500007c02 */ /* 0x000fce0008000f00 */
.L_x_225:
[----:B--2---:R2:W3:Y:S02]  /*eae0*/  SYNCS.PHASECHK.TRANS64.TRYWAIT P0, [R0+URZ+0x110], R5 ;  /* 0x00011005000075a7 */ /* 0x0044e400080011ff */
[----:B---3--:R-:W-:Y:S05]  /*eaf0*/  @!P0 NANOSLEEP.SYNCS 0x989680 ;  /* 0x009896800000895d */ /* 0x008fea0003900000 */
[----:B------:R-:W3:Y:S02]  /*eb00*/  @!P0 SYNCS.PHASECHK.TRANS64 P0, [R0+URZ+0x110], R5 ;  /* 0x00011005000085a7 */ /* 0x000ee400080010ff */
[----:B---3--:R-:W-:Y:S05]  /*eb10*/  @!P0 BRA `(.L_x_225) ;  /* 0xfffffffc00f08947 */ /* 0x008fea000383ffff */
[----:B------:R-:W-:Y:S05]  /*eb20*/  BRA `(.L_x_226) ;  /* 0xffffff4400907947 */ /* 0x000fea000383ffff */
.L_x_62:
[----:B--2---:R2:W3:Y:S02]  /*eb30*/  SYNCS.PHASECHK.TRANS64.TRYWAIT P1, [R0+URZ+0x100], R4 ;  /* 0x00010004000075a7 */ /* 0x0044e400080211ff */
[----:B---3--:R-:W-:Y:S05]  /*eb40*/  @!P1 NANOSLEEP.SYNCS 0x989680 ;  /* 0x009896800000995d */ /* 0x008fea0003900000 */
[----:B------:R-:W3:Y:S02]  /*eb50*/  @!P1 SYNCS.PHASECHK.TRANS64 P1, [R0+URZ+0x100], R4 ;  /* 0x00010004000095a7 */ /* 0x000ee400080210ff */
[----:B---3--:R-:W-:Y:S05]  /*eb60*/  @!P1 BRA `(.L_x_62) ;  /* 0xfffffffc00f09947 */ /* 0x008fea000383ffff */
[----:B------:R-:W-:Y:S05]  /*eb70*/  BRA `(.L_x_227) ;  /* 0xffffff4400c07947 */ /* 0x000fea000383ffff */
.L_x_65:
[----:B------:R-:W-:-:S07]  /*eb80*/  MOV R0, UR5 ;  /* 0x0000000500007c02 */ /* 0x000fce0008000f00 */
.L_x_228:
[----:B--2---:R2:W3:Y:S02]  /*eb90*/  SYNCS.PHASECHK.TRANS64.TRYWAIT P0, [R0+URZ+0x110], R2 ;  /* 0x00011002000075a7 */ /* 0x0044e400080011ff */
[----:B---3--:R-:W-:Y:S05]  /*eba0*/  @!P0 NANOSLEEP.SYNCS 0x989680 ;  /* 0x009896800000895d */ /* 0x008fea0003900000 */
[----:B------:R-:W3:Y:S02]  /*ebb0*/  @!P0 SYNCS.PHASECHK.TRANS64 P0, [R0+URZ+0x110], R2 ;  /* 0x00011002000085a7 */ /* 0x000ee400080010ff */
[----:B---3--:R-:W-:Y:S05]  /*ebc0*/  @!P0 BRA `(.L_x_228) ;  /* 0xfffffffc00f08947 */ /* 0x008fea000383ffff */
[----:B------:R-:W-:Y:S05]  /*ebd0*/  BRA `(.L_x_64) ;  /* 0xffffff4800147947 */ /* 0x000fea000383ffff */
.L_x_72:
[----:B--2---:R2:W3:Y:S02]  /*ebe0*/  SYNCS.PHASECHK.TRANS64.TRYWAIT P1, [R0+URZ+0x100], R2 ;  /* 0x00010002000075a7 */ /* 0x0044e400080211ff */
[----:B---3--:R-:W-:Y:S05]  /*ebf0*/  @!P1 NANOSLEEP.SYNCS 0x989680 ;  /* 0x009896800000995d */ /* 0x008fea0003900000 */
[----:B------:R-:W3:Y:S02]  /*ec00*/  @!P1 SYNCS.PHASECHK.TRANS64 P1, [R0+URZ+0x100], R2 ;  /* 0x00010002000095a7 */ /* 0x000ee400080210ff */
[----:B---3--:R-:W-:Y:S05]  /*ec10*/  @!P1 BRA `(.L_x_72) ;  /* 0xfffffffc00f09947 */ /* 0x008fea000383ffff */
[----:B------:R-:W-:Y:S05]  /*ec20*/  BRA `(.L_x_229) ;  /* 0xffffff4c00d87947 */ /* 0x000fea000383ffff */
.L_x_73:
[----:B------:R-:W-:-:S07]  /*ec30*/  MOV R2, UR11 ;  /* 0x0000000b00027c02 */ /* 0x000fce0008000f00 */
.L_x_230:
[----:B--2---:R2:W3:Y:S02]  /*ec40*/  SYNCS.PHASECHK.TRANS64.TRYWAIT P0, [R2+URZ+0x130], R0 ;  /* 0x00013000020075a7 */ /* 0x0044e400080011ff */
[----:B---3--:R-:W-:Y:S05]  /*ec50*/  @!P0 NANOSLEEP.SYNCS 0x989680 ;  /* 0x009896800000895d */ /* 0x008fea0003900000 */
[----:B------:R-:W3:Y:S02]  /*ec60*/  @!P0 SYNCS.PHASECHK.TRANS64 P0, [R2+URZ+0x130], R0 ;  /* 0x00013000020085a7 */ /* 0x000ee400080010ff */
[----:B---3--:R-:W-:Y:S05]  /*ec70*/  @!P0 BRA `(.L_x_230) ;  /* 0xfffffffc00f08947 */ /* 0x008fea000383ffff */
[----:B------:R-:W-:Y:S05]  /*ec80*/  BRA `(.L_x_231) ;  /* 0xffffff5000107947 */ /* 0x000fea000383ffff */
.L_x_76:
[----:B------:R-:W-:Y:S07]  /*ec90*/  MOV R0, UR10 ;  /* 0x0000000a00007c02 */ /* 0x000fee0008000f00 */
.L_x_232:
[----:B--2---:R2:W3:Y:S02]  /*eca0*/  SYNCS.PHASECHK.TRANS64.TRYWAIT P0, [R0+URZ], R2 ;  /* 0x00000002000075a7 */ /* 0x0044e400080011ff */
[----:B---3--:R-:W-:Y:S05]  /*ecb0*/  @!P0 NANOSLEEP.SYNCS 0x989680 ;  /* 0x009896800000895d */ /* 0x008fea0003900000 */
[----:B------:R-:W3:Y:S02]  /*ecc0*/  @!P0 SYNCS.PHASECHK.TRANS64 P0, [R0+URZ], R2 ;  /* 0x00000002000085a7 */ /* 0x000ee400080010ff */
[----:B---3--:R-:W-:Y:S05]  /*ecd0*/  @!P0 BRA `(.L_x_232) ;  /* 0xfffffffc00f08947 */ /* 0x008fea000383ffff */
[----:B------:R-:W-:Y:S05]  /*ece0*/  BRA `(.L_x_75) ;  /* 0xffffff50002c7947 */ /* 0x000fea000383ffff */
.L_x_79:
[----:B------:R-:W-:-:S07]  /*ecf0*/  MOV R0, UR5 ;  /* 0x0000000500007c02 */ /* 0x000fce0008000f00 */
.L_x_233:
[----:B-1----:R1:W3:Y:S02]  /*ed00*/  SYNCS.PHASECHK.TRANS64.TRYWAIT P0, [R0+URZ], R2 ;  /* 0x00000002000075a7 */ /* 0x0022e400080011ff */
[----:B---3--:R-:W-:Y:S05]  /*ed10*/  @!P0 NANOSLEEP.SYNCS 0x989680 ;  /* 0x009896800000895d */ /* 0x008fea0003900000 */
[----:B------:R-:W3:Y:S02]  /*ed20*/  @!P0 SYNCS.PHASECHK.TRANS64 P0, [R0+URZ], R2 ;  /* 0x00000002000085a7 */ /* 0x000ee400080010ff */
[----:B---3--:R-:W-:Y:S05]  /*ed30*/  @!P0 BRA `(.L_x_233) ;  /* 0xfffffffc00f08947 */ /* 0x008fea000383ffff */
[----:B------:R-:W-:Y:S05]  /*ed40*/  BRA `(.L_x_234) ;  /* 0xffffff5400147947 */ /* 0x000fea000383ffff */
.L_x_80:
[----:B------:R-:W-:-:S07]  /*ed50*/  MOV R0, UR6 ;  /* 0x0000000600007c02 */ /* 0x000fce0008000f00 */
.L_x_235:
[----:B-1----:R1:W3:Y:S02]  /*ed60*/  SYNCS.PHASECHK.TRANS64.TRYWAIT P0, [R0+URZ], R2 ;  /* 0x00000002000075a7 */ /* 0x0022e400080011ff */
[----:B---3--:R-:W-:Y:S05]  /*ed70*/  @!P0 NANOSLEEP.SYNCS 0x989680 ;  /* 0x009896800000895d */ /* 0x008fea0003900000 */
[----:B------:R-:W3:Y:S02]  /*ed80*/  @!P0 SYNCS.PHASECHK.TRANS64 P0, [R0+URZ], R2 ;  /* 0x00000002000085a7 */ /* 0x000ee400080010ff */
[----:B---3--:R-:W-:Y:S05]  /*ed90*/  @!P0 BRA `(.L_x_235) ;  /* 0xfffffffc00f08947 */ /* 0x008fea000383ffff */
[----:B------:R-:W-:Y:S05]  /*eda0*/  BRA `(.L_x_236) ;  /* 0xffffff5400207947 */ /* 0x000fea000383ffff */
.L_x_85:
[----:B--2---:R2:W1:Y:S02]  /*edb0*/  SYNCS.PHASECHK.TRANS64.TRYWAIT P0, [R0+URZ+0x100], R2 ;  /* 0x00010002000075a7 */ /* 0x00446400080011ff */
[----:B-1----:R-:W-:Y:S05]  /*edc0*/  @!P0 NANOSLEEP.SYNCS 0x989680 ;  /* 0x009896800000895d */ /* 0x002fea0003900000 */
[----:B------:R-:W1:Y:S02]  /*edd0*/  @!P0 SYNCS.PHASECHK.TRANS64 P0, [R0+URZ+0x100], R2 ;  /* 0x00010002000085a7 */ /* 0x000e6400080010ff */
[----:B-1----:R-:W-:Y:S05]  /*ede0*/  @!P0 BRA `(.L_x_85) ;  /* 0xfffffffc00f08947 */ /* 0x002fea000383ffff */
[----:B------:R-:W-:Y:S05]  /*edf0*/  BRA `(.L_x_237) ;  /* 0xffffff5800247947 */ /* 0x000fea000383ffff */
.L_x_88:
[----:B------:R-:W-:Y:S07]  /*ee00*/  MOV R0, UR6 ;  /* 0x0000000600007c02 */ /* 0x000fee0008000f00 */
.L_x_238:
[----:B-1----:R1:W2:Y:S02]  /*ee10*/  SYNCS.PHASECHK.TRANS64.TRYWAIT P0, [R0+URZ+0xf8], R2 ;  /* 0x0000f802000075a7 */ /* 0x0022a400080011ff */
[----:B--2---:R-:W-:Y:S05]  /*ee20*/  @!P0 NANOSLEEP.SYNCS 0x989680 ;  /* 0x009896800000895d */ /* 0x004fea0003900000 */
[----:B------:R-:W2:Y:S02]  /*ee30*/  @!P0 SYNCS.PHASECHK.TRANS64 P0, [R0+URZ+0xf8], R2 ;  /* 0x0000f802000085a7 */ /* 0x000ea400080010ff */
[----:B--2---:R-:W-:Y:S05]  /*ee40*/  @!P0 BRA `(.L_x_238) ;  /* 0xfffffffc00f08947 */ /* 0x004fea000383ffff */
[----:B------:R-:W-:Y:S05]  /*ee50*/  BRA `(.L_x_87) ;  /* 0xffffff5c001c7947 */ /* 0x000fea000383ffff */
.L_x_91:
[----:B------:R-:W-:Y:S07]  /*ee60*/  MOV R0, UR6 ;  /* 0x0000000600007c02 */ /* 0x000fee0008000f00 */
.L_x_239:
[----:B-1----:R1:W2:Y:S02]  /*ee70*/  SYNCS.PHASECHK.TRANS64.TRYWAIT P0, [R0+URZ+0xd0], R24 ;  /* 0x0000d018000075a7 */ /* 0x0022a400080011ff */
[----:B--2---:R-:W-:Y:S05]  /*ee80*/  @!P0 NANOSLEEP.SYNCS 0x989680 ;  /* 0x009896800000895d */ /* 0x004fea0003900000 */
[----:B------:R-:W2:Y:S02]  /*ee90*/  @!P0 SYNCS.PHASECHK.TRANS64 P0, [R0+URZ+0xd0], R24 ;  /* 0x0000d018000085a7 */ /* 0x000ea400080010ff */
[----:B--2---:R-:W-:Y:S05]  /*eea0*/  @!P0 BRA `(.L_x_239) ;  /* 0xfffffffc00f08947 */ /* 0x004fea000383ffff */
[----:B------:R-:W-:Y:S05]  /*eeb0*/  BRA `(.L_x_240) ;  /* 0xffffff5c00787947 */ /* 0x000fea000383ffff */
.L_x_92:
[----:B------:R-:W-:Y:S07]  /*eec0*/  MOV R0, UR6 ;  /* 0x0000000600007c02 */ /* 0x000fee0008000f00 */
.L_x_241:
[----:B-1----:R1:W2:Y:S02]  /*eed0*/  SYNCS.PHASECHK.TRANS64.TRYWAIT P0, [R0+URZ+0xd8], R24 ;  /* 0x0000d818000075a7 */ /* 0x0022a400080011ff */
[----:B--2---:R-:W-:Y:S05]  /*eee0*/  @!P0 NANOSLEEP.SYNCS 0x989680 ;  /* 0x009896800000895d */ /* 0x004fea0003900000 */
[----:B------:R-:W2:Y:S02]  /*eef0*/  @!P0 SYNCS.PHASECHK.TRANS64 P0, [R0+URZ+0xd8], R24 ;  /* 0x0000d818000085a7 */ /* 0x000ea400080010ff */
[----:B--2---:R-:W-:Y:S05]  /*ef00*/  @!P0 BRA `(.L_x_241) ;  /* 0xfffffffc00f08947 */ /* 0x004fea000383ffff */
[----:B------:R-:W-:Y:S05]  /*ef10*/  BRA `(.L_x_242) ;  /* 0xffffff5c00d07947 */ /* 0x000fea000383ffff */
.L_x_93:
[----:B------:R-:W-:Y:S07]  /*ef20*/  MOV R0, UR6 ;  /* 0x0000000600007c02 */ /* 0x000fee0008000f00 */
.L_x_243:
[----:B-1----:R1:W2:Y:S02]  /*ef30*/  SYNCS.PHASECHK.TRANS64.TRYWAIT P0, [R0+URZ+0xe0], R24 ;  /* 0x0000e018000075a7 */ /* 0x0022a400080011ff */
[----:B--2---:R-:W-:Y:S05]  /*ef40*/  @!P0 NANOSLEEP.SYNCS 0x989680 ;  /* 0x009896800000895d */ /* 0x004fea0003900000 */
[----:B------:R-:W2:Y:S02]  /*ef50*/  @!P0 SYNCS.PHASECHK.TRANS64 P0, [R0+URZ+0xe0], R24 ;  /* 0x0000e018000085a7 */ /* 0x000ea400080010ff */
[----:B--2---:R-:W-:Y:S05]  /*ef60*/  @!P0 BRA `(.L_x_243) ;  /* 0xfffffffc00f08947 */ /* 0x004fea000383ffff */
[----:B------:R-:W-:Y:S05]  /*ef70*/  BRA `(.L_x_244) ;  /* 0xffffff6000307947 */ /* 0x000fea000383ffff */
.L_x_94:
[----:B------:R-:W-:Y:S07]  /*ef80*/  MOV R0, UR6 ;  /* 0x0000000600007c02 */ /* 0x000fee0008000f00 */
.L_x_245:
[----:B-1----:R1:W2:Y:S02]  /*ef90*/  SYNCS.PHASECHK.TRANS64.TRYWAIT P0, [R0+URZ+0xe8], R24 ;  /* 0x0000e818000075a7 */ /* 0x0022a400080011ff */
[----:B--2---:R-:W-:Y:S05]  /*efa0*/  @!P0 NANOSLEEP.SYNCS 0x989680 ;  /* 0x009896800000895d */ /* 0x004fea0003900000 */
[----:B------:R-:W2:Y:S02]  /*efb0*/  @!P0 SYNCS.PHASECHK.TRANS64 P0, [R0+URZ+0xe8], R24 ;  /* 0x0000e818000085a7 */ /* 0x000ea400080010ff */
[----:B--2---:R-:W-:Y:S05]  /*efc0*/  @!P0 BRA `(.L_x_245) ;  /* 0xfffffffc00f08947 */ /* 0x004fea000383ffff */
[----:B------:R-:W-:Y:S05]  /*efd0*/  BRA `(.L_x_246) ;  /* 0xffffff6000907947 */ /* 0x000fea000383ffff */
.L_x_95:
[----:B------:R-:W-:Y:S07]  /*efe0*/  MOV R0, UR6 ;  /* 0x0000000600007c02 */ /* 0x000fee0008000f00 */
.L_x_247:
[----:B-1----:R1:W2:Y:S02]  /*eff0*/  SYNCS.PHASECHK.TRANS64.TRYWAIT P0, [R0+URZ+0xd0], R30 ;  /* 0x0000d01e000075a7 */ /* 0x0022a400080011ff */
[----:B--2---:R-:W-:Y:S05]  /*f000*/  @!P0 NANOSLEEP.SYNCS 0x989680 ;  /* 0x009896800000895d */ /* 0x004fea0003900000 */
[----:B------:R-:W2:Y:S02]  /*f010*/  @!P0 SYNCS.PHASECHK.TRANS64 P0, [R0+URZ+0xd0], R30 ;  /* 0x0000d01e000085a7 */ /* 0x000ea400080010ff */
[----:B--2---:R-:W-:Y:S05]  /*f020*/  @!P0 BRA `(.L_x_247) ;  /* 0xfffffffc00f08947 */ /* 0x004fea000383ffff */
[----:B------:R-:W-:Y:S05]  /*f030*/  BRA `(.L_x_248) ;  /* 0xffffff6000f47947 */ /* 0x000fea000383ffff */
.L_x_96:
[----:B------:R-:W-:Y:S07]  /*f040*/  MOV R0, UR6 ;  /* 0x0000000600007c02 */ /* 0x000fee0008000f00 */
.L_x_249:
[----:B-1----:R1:W2:Y:S02]  /*f050*/  SYNCS.PHASECHK.TRANS64.TRYWAIT P0, [R0+URZ+0xd8], R30 ;  /* 0x0000d81e000075a7 */ /* 0x0022a400080011ff */
[----:B--2---:R-:W-:Y:S05]  /*f060*/  @!P0 NANOSLEEP.SYNCS 0x989680 ;  /* 0x009896800000895d */ /* 0x004fea0003900000 */
[----:B------:R-:W2:Y:S02]  /*f070*/  @!P0 SYNCS.PHASECHK.TRANS64 P0, [R0+URZ+0xd8], R30 ;  /* 0x0000d81e000085a7 */ /* 0x000ea400080010ff */
[----:B--2---:R-:W-:Y:S05]  /*f080*/  @!P0 BRA `(.L_x_249) ;  /* 0xfffffffc00f08947 */ /* 0x004fea000383ffff */
[----:B------:R-:W-:Y:S05]  /*f090*/  BRA `(.L_x_250) ;  /* 0xffffff6400547947 */ /* 0x000fea000383ffff */
.L_x_97:
[----:B------:R-:W-:Y:S07]  /*f0a0*/  MOV R0, UR6 ;  /* 0x0000000600007c02 */ /* 0x000fee0008000f00 */
.L_x_251:
[----:B-1----:R1:W2:Y:S02]  /*f0b0*/  SYNCS.PHASECHK.TRANS64.TRYWAIT P0, [R0+URZ+0xe0], R30 ;  /* 0x0000e01e000075a7 */ /* 0x0022a400080011ff */
[----:B--2---:R-:W-:Y:S05]  /*f0c0*/  @!P0 NANOSLEEP.SYNCS 0x989680 ;  /* 0x009896800000895d */ /* 0x004fea0003900000 */
[----:B------:R-:W2:Y:S02]  /*f0d0*/  @!P0 SYNCS.PHASECHK.TRANS64 P0, [R0+URZ+0xe0], R30 ;  /* 0x0000e01e000085a7 */ /* 0x000ea400080010ff */
[----:B--2---:R-:W-:Y:S05]  /*f0e0*/  @!P0 BRA `(.L_x_251) ;  /* 0xfffffffc00f08947 */ /* 0x004fea000383ffff */
[----:B------:R-:W-:Y:S05]  /*f0f0*/  BRA `(.L_x_252) ;  /* 0xffffff6400b07947 */ /* 0x000fea000383ffff */
.L_x_98:
[----:B------:R-:W-:Y:S07]  /*f100*/  MOV R0, UR6 ;  /* 0x0000000600007c02 */ /* 0x000fee0008000f00 */
.L_x_253:
[----:B-1----:R1:W2:Y:S02]  /*f110*/  SYNCS.PHASECHK.TRANS64.TRYWAIT P0, [R0+URZ+0xe8], R30 ;  /* 0x0000e81e000075a7 */ /* 0x0022a400080011ff */
[----:B--2---:R-:W-:Y:S05]  /*f120*/  @!P0 NANOSLEEP.SYNCS 0x989680 ;  /* 0x009896800000895d */ /* 0x004fea0003900000 */
[----:B------:R-:W2:Y:S02]  /*f130*/  @!P0 SYNCS.PHASECHK.TRANS64 P0, [R0+URZ+0xe8], R30 ;  /* 0x0000e81e000085a7 */ /* 0x000ea400080010ff */
[----:B--2---:R-:W-:Y:S05]  /*f140*/  @!P0 BRA `(.L_x_253) ;  /* 0xfffffffc00f08947 */ /* 0x004fea000383ffff */
[----:B------:R-:W-:Y:S05]  /*f150*/  BRA `(.L_x_254) ;  /* 0xffffff68004c7947 */ /* 0x000fea000383ffff */
.L_x_100:
[----:B------:R-:W-:-:S07]  /*f160*/  MOV R0, UR6 ;  /* 0x0000000600007c02 */ /* 0x000fce0008000f00 */
.L_x_255:
[----:B-1----:R1:W3:Y:S02]  /*f170*/  SYNCS.PHASECHK.TRANS64.TRYWAIT P0, [R0+URZ+0xd0], R24 ;  /* 0x0000d018000075a7 */ /* 0x0022e400080011ff */
[----:B---3--:R-:W-:Y:S05]  /*f180*/  @!P0 NANOSLEEP.SYNCS 0x989680 ;  /* 0x009896800000895d */ /* 0x008fea0003900000 */
[----:B------:R-:W3:Y:S02]  /*f190*/  @!P0 SYNCS.PHASECHK.TRANS64 P0, [R0+URZ+0xd0], R24 ;  /* 0x0000d018000085a7 */ /* 0x000ee400080010ff */
[----:B---3--:R-:W-:Y:S05]  /*f1a0*/  @!P0 BRA `(.L_x_255) ;  /* 0xfffffffc00f08947 */ /* 0x008fea000383ffff */
[----:B------:R-:W-:Y:S05]  /*f1b0*/  BRA `(.L_x_256) ;  /* 0xffffff6800cc7947 */ /* 0x000fea000383ffff */
.L_x_101:
[----:B-1----:R-:W-:-:S07]  /*f1c0*/  MOV R0, UR6 ;  /* 0x0000000600007c02 */ /* 0x002fce0008000f00 */
.L_x_257:
[----:B-1----:R1:W3:Y:S02]  /*f1d0*/  SYNCS.PHASECHK.TRANS64.TRYWAIT P0, [R0+URZ+0xd8], R24 ;  /* 0x0000d818000075a7 */ /* 0x0022e400080011ff */
[----:B---3--:R-:W-:Y:S05]  /*f1e0*/  @!P0 NANOSLEEP.SYNCS 0x989680 ;  /* 0x009896800000895d */ /* 0x008fea0003900000 */
[----:B------:R-:W3:Y:S02]  /*f1f0*/  @!P0 SYNCS.PHASECHK.TRANS64 P0, [R0+URZ+0xd8], R24 ;  /* 0x0000d818000085a7 */ /* 0x000ee400080010ff */
[----:B---3--:R-:W-:Y:S05]  /*f200*/  @!P0 BRA `(.L_x_257) ;  /* 0xfffffffc00f08947 */ /* 0x008fea000383ffff */
[----:B------:R-:W-:Y:S05]  /*f210*/  BRA `(.L_x_258) ;  /* 0xffffff6800bc7947 */ /* 0x000fea000383ffff */
.L_x_102:
[----:B------:R-:W-:-:S07]  /*f220*/  MOV R2, UR6 ;  /* 0x0000000600027c02 */ /* 0x000fce0008000f00 */
.L_x_259:
[----:B-1----:R1:W3:Y:S02]  /*f230*/  SYNCS.PHASECHK.TRANS64.TRYWAIT P0, [R2+URZ+0xe0], R24 ;  /* 0x0000e018020075a7 */ /* 0x0022e400080011ff */
[----:B---3--:R-:W-:Y:S05]  /*f240*/  @!P0 NANOSLEEP.SYNCS 0x989680 ;  /* 0x009896800000895d */ /* 0x008fea0003900000 */
[----:B------:R-:W3:Y:S02]  /*f250*/  @!P0 SYNCS.PHASECHK.TRANS64 P0, [R2+URZ+0xe0], R24 ;  /* 0x0000e018020085a7 */ /* 0x000ee400080010ff */
[----:B---3--:R-:W-:Y:S05]  /*f260*/  @!P0 BRA `(.L_x_259) ;  /* 0xfffffffc00f08947 */ /* 0x008fea000383ffff */
[----:B------:R-:W-:Y:S05]  /*f270*/  BRA `(.L_x_260) ;  /* 0xffffff6800b07947 */ /* 0x000fea000383ffff */
.L_x_104:
[----:B--2---:R2:W4:Y:S02]  /*f280*/  SYNCS.PHASECHK.TRANS64.TRYWAIT P0, [R0+URZ+0x100], R2 ;  /* 0x00010002000075a7 */ /* 0x00452400080011ff */
[----:B----4-:R-:W-:Y:S05]  /*f290*/  @!P0 NANOSLEEP.SYNCS 0x989680 ;  /* 0x009896800000895d */ /* 0x010fea0003900000 */
[----:B------:R-:W4:Y:S02]  /*f2a0*/  @!P0 SYNCS.PHASECHK.TRANS64 P0, [R0+URZ+0x100], R2 ;  /* 0x00010002000085a7 */ /* 0x000f2400080010ff */
[----:B----4-:R-:W-:Y:S05]  /*f2b0*/  @!P0 BRA `(.L_x_104) ;  /* 0xfffffffc00f08947 */ /* 0x010fea000383ffff */
[----:B------:R-:W-:Y:S05]  /*f2c0*/  BRA `(.L_x_261) ;  /* 0xffffff6c00707947 */ /* 0x000fea000383ffff */
.L_x_115:
[----:B-1----:R-:W-:Y:S04]  /*f2d0*/  MOV R4, UR50 ;  /* 0x0000003200047c02 */ /* 0x002fe80008000f00 */
[----:B------:R1:W2:Y:S03]  /*f2e0*/  SYNCS.PHASECHK.TRANS64.TRYWAIT P1, [R4+URZ+0xb0], R5 ;  /* 0x0000b005040075a7 */ /* 0x0002a600080211ff */
[----:B--2---:R-:W-:Y:S05]  /*f2f0*/  @!P1 NANOSLEEP.SYNCS 0x989680 ;  /* 0x009896800000995d */ /* 0x004fea0003900000 */
[----:B------:R-:W2:Y:S02]  /*f300*/  @!P1 SYNCS.PHASECHK.TRANS64 P1, [R4+URZ+0xb0], R5 ;  /* 0x0000b005040095a7 */ /* 0x000ea400080210ff */
[----:B--2---:R-:W-:Y:S05]  /*f310*/  @!P1 BRA `(.L_x_115) ;  /* 0xfffffffc00ec9947 */ /* 0x004fea000383ffff */
[----:B------:R-:W-:Y:S05]  /*f320*/  BRA `(.L_x_114) ;  /* 0xffffff78008c7947 */ /* 0x000fea000383ffff */
.L_x_117:
[----:B------:R1:W1:Y:S02]  /*f330*/  SYNCS.PHASECHK.TRANS64.TRYWAIT P0, [R58+URZ+0x120], R3 ;  /* 0x000120033a0075a7 */ /* 0x00026400080011ff */
[----:B-1----:R-:W-:Y:S05]  /*f340*/  @!P0 NANOSLEEP.SYNCS 0x989680 ;  /* 0x009896800000895d */ /* 0x002fea0003900000 */
[----:B------:R-:W1:Y:S02]  /*f350*/  @!P0 SYNCS.PHASECHK.TRANS64 P0, [R58+URZ+0x120], R3 ;  /* 0x000120033a0085a7 */ /* 0x000e6400080010ff */
[----:B-1----:R-:W-:Y:S05]  /*f360*/  @!P0 BRA `(.L_x_117) ;  /* 0xfffffffc00f08947 */ /* 0x002fea000383ffff */
[----:B------:R-:W-:Y:S05]  /*f370*/  BRA `(.L_x_116) ;  /* 0xffffff7800b07947 */ /* 0x000fea000383ffff */
.L_x_128:
[----:B-1----:R1:W3:Y:S02]  /*f380*/  SYNCS.PHASECHK.TRANS64.TRYWAIT P0, [R2+URZ+0xb0], R0 ;  /* 0x0000b000020075a7 */ /* 0x0022e400080011ff */
[----:B---3--:R-:W-:Y:S05]  /*f390*/  @!P0 NANOSLEEP.SYNCS 0x989680 ;  /* 0x009896800000895d */ /* 0x008fea0003900000 */
[----:B------:R-:W3:Y:S02]  /*f3a0*/  @!P0 SYNCS.PHASECHK.TRANS64 P0, [R2+URZ+0xb0], R0 ;  /* 0x0000b000020085a7 */ /* 0x000ee400080010ff */
[----:B---3--:R-:W-:Y:S05]  /*f3b0*/  @!P0 BRA `(.L_x_128) ;  /* 0xfffffffc00f08947 */ /* 0x008fea000383ffff */
[----:B------:R-:W-:Y:S05]  /*f3c0*/  BRA `(.L_x_127) ;  /* 0xffffff88004c7947 */ /* 0x000fea000383ffff */
.L_x_138:
[----:B-1----:R1:W3:Y:S02]  /*f3d0*/  SYNCS.PHASECHK.TRANS64.TRYWAIT P0, [R0+URZ+0xb0], R20 ;  /* 0x0000b014000075a7 */ /* 0x0022e400080011ff */
[----:B---3--:R-:W-:Y:S05]  /*f3e0*/  @!P0 NANOSLEEP.SYNCS 0x989680 ;  /* 0x009896800000895d */ /* 0x008fea0003900000 */
[----:B------:R-:W3:Y:S02]  /*f3f0*/  @!P0 SYNCS.PHASECHK.TRANS64 P0, [R0+URZ+0xb0], R20 ;  /* 0x0000b014000085a7 */ /* 0x000ee400080010ff */
[----:B---3--:R-:W-:Y:S05]  /*f400*/  @!P0 BRA `(.L_x_138) ;  /* 0xfffffffc00f08947 */ /* 0x008fea000383ffff */
[----:B------:R-:W-:Y:S05]  /*f410*/  BRA `(.L_x_137) ;  /* 0xffffff9400e47947 */ /* 0x000fea000383ffff */
.L_x_148:
[----:B-1----:R1:W3:Y:S02]  /*f420*/  SYNCS.PHASECHK.TRANS64.TRYWAIT P0, [R0+URZ+0xb0], R20 ;  /* 0x0000b014000075a7 */ /* 0x0022e400080011ff */
[----:B---3--:R-:W-:Y:S05]  /*f430*/  @!P0 NANOSLEEP.SYNCS 0x989680 ;  /* 0x009896800000895d */ /* 0x008fea0003900000 */
[----:B------:R-:W3:Y:S02]  /*f440*/  @!P0 SYNCS.PHASECHK.TRANS64 P0, [R0+URZ+0xb0], R20 ;  /* 0x0000b014000085a7 */ /* 0x000ee400080010ff */
[----:B---3--:R-:W-:Y:S05]  /*f450*/  @!P0 BRA `(.L_x_148) ;  /* 0xfffffffc00f08947 */ /* 0x008fea000383ffff */
[----:B------:R-:W-:Y:S05]  /*f460*/  BRA `(.L_x_147) ;  /* 0xffffffa400607947 */ /* 0x000fea000383ffff */
.L_x_158:
[----:B-1----:R1:W3:Y:S02]  /*f470*/  SYNCS.PHASECHK.TRANS64.TRYWAIT P0, [R0+URZ+0xb0], R20 ;  /* 0x0000b014000075a7 */ /* 0x0022e400080011ff */
[----:B---3--:R-:W-:Y:S05]  /*f480*/  @!P0 NANOSLEEP.SYNCS 0x989680 ;  /* 0x009896800000895d */ /* 0x008fea0003900000 */
[----:B------:R-:W3:Y:S02]  /*f490*/  @!P0 SYNCS.PHASECHK.TRANS64 P0, [R0+URZ+0xb0], R20 ;  /* 0x0000b014000085a7 */ /* 0x000ee400080010ff */
[----:B---3--:R-:W-:Y:S05]  /*f4a0*/  @!P0 BRA `(.L_x_158) ;  /* 0xfffffffc00f08947 */ /* 0x008fea000383ffff */
[----:B------:R-:W-:Y:S05]  /*f4b0*/  BRA `(.L_x_157) ;  /* 0xffffffb400047947 */ /* 0x000fea000383ffff */
.L_x_168:
[----:B-1----:R1:W2:Y:S02]  /*f4c0*/  SYNCS.PHASECHK.TRANS64.TRYWAIT P0, [R0+URZ+0xb0], R20 ;  /* 0x0000b014000075a7 */ /* 0x0022a400080011ff */
[----:B--2---:R-:W-:Y:S05]  /*f4d0*/  @!P0 NANOSLEEP.SYNCS 0x989680 ;  /* 0x009896800000895d */ /* 0x004fea0003900000 */
[----:B------:R-:W2:Y:S02]  /*f4e0*/  @!P0 SYNCS.PHASECHK.TRANS64 P0, [R0+URZ+0xb0], R20 ;  /* 0x0000b014000085a7 */ /* 0x000ea400080010ff */
[----:B--2---:R-:W-:Y:S05]  /*f4f0*/  @!P0 BRA `(.L_x_168) ;  /* 0xfffffffc00f08947 */ /* 0x004fea000383ffff */
[----:B------:R-:W-:Y:S05]  /*f500*/  BRA `(.L_x_167) ;  /* 0xffffffc000987947 */ /* 0x000fea000383ffff */
.L_x_178:
[----:B-1----:R1:W2:Y:S02]  /*f510*/  SYNCS.PHASECHK.TRANS64.TRYWAIT P0, [R0+URZ+0xb0], R20 ;  /* 0x0000b014000075a7 */ /* 0x0022a400080011ff */
[----:B--2---:R-:W-:Y:S05]  /*f520*/  @!P0 NANOSLEEP.SYNCS 0x989680 ;  /* 0x009896800000895d */ /* 0x004fea0003900000 */
[----:B------:R-:W2:Y:S02]  /*f530*/  @!P0 SYNCS.PHASECHK.TRANS64 P0, [R0+URZ+0xb0], R20 ;  /* 0x0000b014000085a7 */ /* 0x000ea400080010ff */
[----:B--2---:R-:W-:Y:S05]  /*f540*/  @!P0 BRA `(.L_x_178) ;  /* 0xfffffffc00f08947 */ /* 0x004fea000383ffff */
[----:B------:R-:W-:Y:S05]  /*f550*/  BRA `(.L_x_177) ;  /* 0xffffffd000407947 */ /* 0x000fea000383ffff */
.L_x_188:
[----:B--2---:R2:W3:Y:S02]  /*f560*/  SYNCS.PHASECHK.TRANS64.TRYWAIT P0, [R0+URZ+0xb0], R106 ;  /* 0x0000b06a000075a7 */ /* 0x0044e400080011ff */
[----:B---3--:R-:W-:Y:S05]  /*f570*/  @!P0 NANOSLEEP.SYNCS 0x989680 ;  /* 0x009896800000895d */ /* 0x008fea0003900000 */
[----:B------:R-:W3:Y:S02]  /*f580*/  @!P0 SYNCS.PHASECHK.TRANS64 P0, [R0+URZ+0xb0], R106 ;  /* 0x0000b06a000085a7 */ /* 0x000ee400080010ff */
[----:B---3--:R-:W-:Y:S05]  /*f590*/  @!P0 BRA `(.L_x_188) ;  /* 0xfffffffc00f08947 */ /* 0x008fea000383ffff */
[----:B------:R-:W-:Y:S05]  /*f5a0*/  BRA `(.L_x_187) ;  /* 0xffffffdc00cc7947 */ /* 0x000fea000383ffff */
        .weak           $__internal_0_$__cuda_sm10x_tcgen05_guardrail_trap_col_being_dealloced_not_returned_by_alloc
        .type           $__internal_0_$__cuda_sm10x_tcgen05_guardrail_trap_col_being_dealloced_not_returned_by_alloc,@function
        .size           $__internal_0_$__cuda_sm10x_tcgen05_guardrail_trap_col_being_dealloced_not_returned_by_alloc,($__internal_1_$__cuda_sm10x_tcgen05_guardrail_trap_phase_invalid_during_alloc - $__internal_0_$__cuda_sm10x_tcgen05_guardrail_trap_col_being_dealloced_not_returned_by_alloc)
$__internal_0_$__cuda_sm10x_tcgen05_guardrail_trap_col_being_dealloced_not_returned_by_alloc:
[----:B------:R-:W-:Y:S05]  /*f5b0*/  BPT.TRAP 0x1 ;  /* 0x000000040000795c */ /* 0x000fea0000300000 */
[----:B------:R-:W-:-:S04]  /*f5c0*/  HFMA2 R3, -RZ, RZ, 0, 0 ;  /* 0x00000000ff037431 */ /* 0x000fc800000001ff */
[----:B------:R-:W-:Y:S05]  /*f5d0*/  RET.REL.NODEC R2 `(_ZN7cutlass13device_kernelINS_4gemm6kernel13GemmUniversalIN4cute5tupleIJiiiiEEENS1_10collective13CollectiveMmaINS1_46MainloopSm100TmaUmmaWarpSpecializedBlockScaledILi11ELi2ELi2ENS5_IJNS4_1CILi2EEENSA_ILi1EEESC_EEEEENS5_IJNSA_ILi128EEESF_SF_EEENS5_IJNS_12float_e2m1_tENS_13float_ue4m3_tEEEENS5_IJNS5_IJlSC_lEEENS4_6LayoutINS5_IJNS5_IJNS5_IJNSA_ILi32EEENSA_ILi4EEEEEEiEEENS5_IJNS5_IJNSA_ILi16EEESN_EEEiEEENS5_IJSC_iEEEEEENS5_IJSS_NS5_IJNS5_IJNSA_ILi0EEESC_EEENSA_ILi512EEEEEENS5_IJSV_iEEEEEEEEEEESJ_S12_NS4_8TiledMMAINS4_8MMA_AtomIJNS4_17SM100_MMA_MXF4_SSISH_SH_fSI_Li128ELi128ELi16ELNS4_4UMMA5MajorE0ELS17_0ELNS16_7ScaleInE0ELS18_0EEEEEENSL_INS5_IJSC_SC_SC_EEENS5_IJSV_SV_SV_EEEEENS5_IJNS4_10UnderscoreES1E_S1E_EEEEENS5_IJNS4_13SM90_TMA_LOADES1H_EEENS5_IJNS4_14ComposedLayoutINS4_7SwizzleILi2ELi4ELi3EEENS4_18smem_ptr_flag_bitsILi4EEENSL_INS5_IJNSA_ILi8EEESF_EEENS5_IJSF_SC_EEEEEEENSL_INS5_IJNS5_IJNS5_IJSO_SC_EEESR_EEESC_NS5_IJSC_SB_EEEEEENS5_IJNS5_IJNS5_IJSR_SX_EEESW_EEESV_NS5_IJSN_SX_EEEEEEEEEEEvNS4_8identityENS5_IJNS4_23SM90_TMA_LOAD_MULTICASTES24_EEES22_vS23_EENS_8epilogue10collective18CollectiveEpilogueINS27_23Sm100TmaWarpSpecializedILi4ELi2ELi16ELb1ELb0EEEJNS5_IJNSA_ILi64EEESF_SF_EEENS5_IJNSL_IS2C_SC_EENSL_INS5_IJSQ_SB_EEENS5_IJSC_S2C_EEEEEEEENS_10bfloat16_tESK_S2J_SK_NS27_6fusion15FusionCallbacksIS2B_NS2K_17LinearCombinationIS2J_fS2J_fLNS_15FloatRoundStyleE2EEES2D_S2I_JEEENS4_5SM1004TMEM4LOAD26SM100_TMEM_LOAD_32dp32b16xES1H_NS1J_INS1K_ILi1ELi4ELi3EEENS1M_ILi16EEENSL_INS5_IJS1O_SQ_EEENS5_IJSQ_SC_EEEEEEENS4_39AutoVectorizingCopyWithAssumedAlignmentILi128EEENS4_14SM90_TMA_STOREES2Z_S31_S31_EEEvvEEEEvNT_6ParamsE) ;  /* 0xffffff0802887950 */ /* 0x000fea0003c3ffff */
        .weak           $__internal_1_$__cuda_sm10x_tcgen05_guardrail_trap_phase_invalid_during_alloc
        .type           $__internal_1_$__cuda_sm10x_tcgen05_guardrail_trap_phase_invalid_during_alloc,@function
        .size           $__internal_1_$__cuda_sm10x_tcgen05_guardrail_trap_phase_invalid_during_alloc,($__internal_2_$__cuda_sm10x_tcgen05_guardrail_trap_unallocated_columns_being_dealloced - $__internal_1_$__cuda_sm10x_tcgen05_guardrail_trap_phase_invalid_during_alloc)
$__internal_1_$__cuda_sm10x_tcgen05_guardrail_trap_phase_invalid_during_alloc:
[----:B------:R-:W-:Y:S05]  /*f5e0*/  BPT.TRAP 0x1 ;  /* 0x000000040000795c */ /* 0x000fea0000300000 */
[----:B------:R-:W-:-:S04]  /*f5f0*/  MOV R3, 0x0 ;  /* 0x0000000000037802 */ /* 0x000fc80000000f00 */
[----:B------:R-:W-:Y:S05]  /*f600*/  RET.REL.NODEC R2 `(_ZN7cutlass13device_kernelINS_4gemm6kernel13GemmUniversalIN4cute5tupleIJiiiiEEENS1_10collective13CollectiveMmaINS1_46MainloopSm100TmaUmmaWarpSpecializedBlockScaledILi11ELi2ELi2ENS5_IJNS4_1CILi2EEENSA_ILi1EEESC_EEEEENS5_IJNSA_ILi128EEESF_SF_EEENS5_IJNS_12float_e2m1_tENS_13float_ue4m3_tEEEENS5_IJNS5_IJlSC_lEEENS4_6LayoutINS5_IJNS5_IJNS5_IJNSA_ILi32EEENSA_ILi4EEEEEEiEEENS5_IJNS5_IJNSA_ILi16EEESN_EEEiEEENS5_IJSC_iEEEEEENS5_IJSS_NS5_IJNS5_IJNSA_ILi0EEESC_EEENSA_ILi512EEEEEENS5_IJSV_iEEEEEEEEEEESJ_S12_NS4_8TiledMMAINS4_8MMA_AtomIJNS4_17SM100_MMA_MXF4_SSISH_SH_fSI_Li128ELi128ELi16ELNS4_4UMMA5MajorE0ELS17_0ELNS16_7ScaleInE0ELS18_0EEEEEENSL_INS5_IJSC_SC_SC_EEENS5_IJSV_SV_SV_EEEEENS5_IJNS4_10UnderscoreES1E_S1E_EEEEENS5_IJNS4_13SM90_TMA_LOADES1H_EEENS5_IJNS4_14ComposedLayoutINS4_7SwizzleILi2ELi4ELi3EEENS4_18smem_ptr_flag_bitsILi4EEENSL_INS5_IJNSA_ILi8EEESF_EEENS5_IJSF_SC_EEEEEEENSL_INS5_IJNS5_IJNS5_IJSO_SC_EEESR_EEESC_NS5_IJSC_SB_EEEEEENS5_IJNS5_IJNS5_IJSR_SX_EEESW_EEESV_NS5_IJSN_SX_EEEEEEEEEEEvNS4_8identityENS5_IJNS4_23SM90_TMA_LOAD_MULTICASTES24_EEES22_vS23_EENS_8epilogue10collective18CollectiveEpilogueINS27_23Sm100TmaWarpSpecializedILi4ELi2ELi16ELb1ELb0EEEJNS5_IJNSA_ILi64EEESF_SF_EEENS5_IJNSL_IS2C_SC_EENSL_INS5_IJSQ_SB_EEENS5_IJSC_S2C_EEEEEEEENS_10bfloat16_tESK_S2J_SK_NS27_6fusion15FusionCallbacksIS2B_NS2K_17LinearCombinationIS2J_fS2J_fLNS_15FloatRoundStyleE2EEES2D_S2I_JEEENS4_5SM1004TMEM4LOAD26SM100_TMEM_LOAD_32dp32b16xES1H_NS1J_INS1K_ILi1ELi4ELi3EEENS1M_ILi16EEENSL_INS5_IJS1O_SQ_EEENS5_IJSQ_SC_EEEEEEENS4_39AutoVectorizingCopyWithAssumedAlignmentILi128EEENS4_14SM90_TMA_STOREES2Z_S31_S31_EEEvvEEEEvNT_6ParamsE) ;  /* 0xffffff08027c7950 */ /* 0x000fea0003c3ffff */
        .weak           $__internal_2_$__cuda_sm10x_tcgen05_guardrail_trap_unallocated_columns_being_dealloced
        .type           $__internal_2_$__cuda_sm10x_tcgen05_guardrail_trap_unallocated_columns_being_dealloced,@function
        .size           $__internal_2_$__cuda_sm10x_tcgen05_guardrail_trap_unallocated_columns_being_dealloced,(.L_x_263 - $__internal_2_$__cuda_sm10x_tcgen05_guardrail_trap_unallocated_columns_being_dealloced)
$__internal_2_$__cuda_sm10x_tcgen05_guardrail_trap_unallocated_columns_being_dealloced:
[----:B------:R-:W-:Y:S05]  /*f610*/  BPT.TRAP 0x1 ;  /* 0x000000040000795c */ /* 0x000fea0000300000 */
[----:B------:R-:W-:-:S04]  /*f620*/  HFMA2 R3, -RZ, RZ, 0, 0 ;  /* 0x00000000ff037431 */ /* 0x000fc800000001ff */
[----:B------:R-:W-:Y:S05]  /*f630*/  RET.REL.NODEC R2 `(_ZN7cutlass13device_kernelINS_4gemm6kernel13GemmUniversalIN4cute5tupleIJiiiiEEENS1_10collective13CollectiveMmaINS1_46MainloopSm100TmaUmmaWarpSpecializedBlockScaledILi11ELi2ELi2ENS5_IJNS4_1CILi2EEENSA_ILi1EEESC_EEEEENS5_IJNSA_ILi128EEESF_SF_EEENS5_IJNS_12float_e2m1_tENS_13float_ue4m3_tEEEENS5_IJNS5_IJlSC_lEEENS4_6LayoutINS5_IJNS5_IJNS5_IJNSA_ILi32EEENSA_ILi4EEEEEEiEEENS5_IJNS5_IJNSA_ILi16EEESN_EEEiEEENS5_IJSC_iEEEEEENS5_IJSS_NS5_IJNS5_IJNSA_ILi0EEESC_EEENSA_ILi512EEEEEENS5_IJSV_iEEEEEEEEEEESJ_S12_NS4_8TiledMMAINS4_8MMA_AtomIJNS4_17SM100_MMA_MXF4_SSISH_SH_fSI_Li128ELi128ELi16ELNS4_4UMMA5MajorE0ELS17_0ELNS16_7ScaleInE0ELS18_0EEEEEENSL_INS5_IJSC_SC_SC_EEENS5_IJSV_SV_SV_EEEEENS5_IJNS4_10UnderscoreES1E_S1E_EEEEENS5_IJNS4_13SM90_TMA_LOADES1H_EEENS5_IJNS4_14ComposedLayoutINS4_7SwizzleILi2ELi4ELi3EEENS4_18smem_ptr_flag_bitsILi4EEENSL_INS5_IJNSA_ILi8EEESF_EEENS5_IJSF_SC_EEEEEEENSL_INS5_IJNS5_IJNS5_IJSO_SC_EEESR_EEESC_NS5_IJSC_SB_EEEEEENS5_IJNS5_IJNS5_IJSR_SX_EEESW_EEESV_NS5_IJSN_SX_EEEEEEEEEEEvNS4_8identityENS5_IJNS4_23SM90_TMA_LOAD_MULTICASTES24_EEES22_vS23_EENS_8epilogue10collective18CollectiveEpilogueINS27_23Sm100TmaWarpSpecializedILi4ELi2ELi16ELb1ELb0EEEJNS5_IJNSA_ILi64EEESF_SF_EEENS5_IJNSL_IS2C_SC_EENSL_INS5_IJSQ_SB_EEENS5_IJSC_S2C_EEEEEEEENS_10bfloat16_tESK_S2J_SK_NS27_6fusion15FusionCallbacksIS2B_NS2K_17LinearCombinationIS2J_fS2J_fLNS_15FloatRoundStyleE2EEES2D_S2I_JEEENS4_5SM1004TMEM4LOAD26SM100_TMEM_LOAD_32dp32b16xES1H_NS1J_INS1K_ILi1ELi4ELi3EEENS1M_ILi16EEENSL_INS5_IJS1O_SQ_EEENS5_IJSQ_SC_EEEEEEENS4_39AutoVectorizingCopyWithAssumedAlignmentILi128EEENS4_14SM90_TMA_STOREES2Z_S31_S31_EEEvvEEEEvNT_6ParamsE) ;  /* 0xffffff0802707950 */ /* 0x000fea0003c3ffff */
.L_x_262:
[----:B------:R-:W-:-:S00]  /*f640*/  BRA `(.L_x_262) ;  /* 0xfffffffc00fc7947 */ /* 0x000fc0000383ffff */
[----:B------:R-:W-:-:S00]  /*f650*/  NOP ;  /* 0x0000000000007918 */ /* 0x000fc00000000000 */
        /* <DEDUP_REMOVED lines=10> */
.L_x_263:


//--------------------- .nv.global.init           --------------------------
	.section	.nv.global.init,"aw",@progbits
.nv.global.init:
	.type		$str$29,@object
	.size		$str$29,($str$30 - $str$29)
$str$29:
        /*0000*/ 	.byte	0x28, 0x61, 0x64, 0x64, 0x72, 0x65, 0x73, 0x73, 0x20, 0x26, 0x20, 0x6d, 0x61, 0x73, 0x6b, 0x29
        /*0010*/ 	.byte	0x20, 0x3d, 0x3d, 0x20, 0x30, 0x00
	.type		$str$30,@object
	.size		$str$30,($str$26 - $str$30)
$str$30:
        /*0016*/ 	.byte	0x2f, 0x74, 0x6d, 0x70, 0x2f, 0x63, 0x75, 0x74, 0x6c, 0x61, 0x73, 0x73, 0x5f, 0x73, 0x77, 0x65
        /*0026*/ 	.byte	0x65, 0x70, 0x5f, 0x73, 0x72, 0x63, 0x2f, 0x69, 0x6e, 0x63, 0x6c, 0x75, 0x64, 0x65, 0x2f, 0x63
        /*0036*/ 	.byte	0x75, 0x74, 0x65, 0x2f, 0x70, 0x6f, 0x69, 0x6e, 0x74, 0x65, 0x72, 0x5f, 0x66, 0x6c, 0x61, 0x67
        /*0046*/ 	.byte	0x67, 0x65, 0x64, 0x2e, 0x68, 0x70, 0x70, 0x00
	.type		$str$26,@object
	.size		$str$26,($str$25 - $str$26)
$str$26:
        /*004e*/ 	.byte	0x2f, 0x74, 0x6d, 0x70, 0x2f, 0x63, 0x75, 0x74, 0x6c, 0x61, 0x73, 0x73, 0x5f, 0x73, 0x77, 0x65
        /*005e*/ 	.byte	0x65, 0x70, 0x5f, 0x73, 0x72, 0x63, 0x2f, 0x69, 0x6e, 0x63, 0x6c, 0x75, 0x64, 0x65, 0x2f, 0x63
        /*006e*/ 	.byte	0x75, 0x74, 0x65, 0x2f, 0x61, 0x74, 0x6f, 0x6d, 0x2f, 0x63, 0x6f, 0x70, 0x79, 0x5f, 0x74, 0x72
        /*007e*/ 	.byte	0x61, 0x69, 0x74, 0x73, 0x5f, 0x73, 0x6d, 0x31, 0x30, 0x30, 0x2e, 0x68, 0x70, 0x70, 0x00
	.type		$str$25,@object
	.size		$str$25,(__unnamed_1 - $str$25)
$str$25:
        /*008d*/ 	.byte	0x28, 0x28, 0x75, 0x69, 0x6e, 0x74, 0x33, 0x32, 0x5f, 0x74, 0x28, 0x74, 0x68, 0x72, 0x65, 0x61
        /*009d*/ 	.byte	0x64, 0x49, 0x64, 0x78, 0x2e, 0x78, 0x29, 0x20, 0x2f, 0x20, 0x33, 0x32, 0x29, 0x20, 0x25, 0x20
        /*00ad*/ 	.byte	0x34, 0x29, 0x20, 0x3d, 0x3d, 0x20, 0x28, 0x28, 0x28, 0x74, 0x6d, 0x65, 0x6d, 0x5f, 0x61, 0x64
        /*00bd*/ 	.byte	0x64, 0x72, 0x20, 0x3e, 0x3e, 0x20, 0x31, 0x36, 0x29, 0x20, 0x2f, 0x20, 0x33, 0x32, 0x29, 0x20
        /*00cd*/ 	.byte	0x25, 0x20, 0x34, 0x29, 0x00
	.type		__unnamed_1,@object
	.size		__unnamed_1,(__unnamed_2 - __unnamed_1)
__unnamed_1:
        /*00d2*/ 	.byte	0x61, 0x75, 0x74, 0x6f, 0x20, 0x63, 0x75, 0x74, 0x65, 0x3a, 0x3a, 0x61, 0x73, 0x5f, 0x70, 0x6f
        /* <DEDUP_REMOVED lines=24> */
        /*0262*/ 	.byte	0x43, 0x3c, 0x32, 0x30, 0x34, 0x38, 0x3e, 0x3e, 0x3e, 0x3e, 0x5d, 0x00
	.type		__unnamed_2,@object
	.size		__unnamed_2,(.L_2 - __unnamed_2)
__unnamed_2:
        /* <DEDUP_REMOVED lines=40> */
        /*04ee*/ 	.byte	0x3a, 0x3a, 0x43, 0x3c, 0x30, 0x3e, 0x3e, 0x3e, 0x3e, 0x5d, 0x00
.L_2:


//--------------------- .nv.shared._ZN7cutlass13device_kernelINS_4gemm6kernel13GemmUniversalIN4cute5tupleIJiiiiEEENS1_10collective13CollectiveMmaINS1_46MainloopSm100TmaUmmaWarpSpecializedBlockScaledILi11ELi2ELi2ENS5_IJNS4_1CILi2EEENSA_ILi1EEESC_EEEEENS5_IJNSA_ILi128EEESF_SF_EEENS5_IJNS_12float_e2m1_tENS_13float_ue4m3_tEEEENS5_IJNS5_IJlSC_lEEENS4_6LayoutINS5_IJNS5_IJNS5_IJNSA_ILi32EEENSA_ILi4EEEEEEiEEENS5_IJNS5_IJNSA_ILi16EEESN_EEEiEEENS5_IJSC_iEEEEEENS5_IJSS_NS5_IJNS5_IJNSA_ILi0EEESC_EEENSA_ILi512EEEEEENS5_IJSV_iEEEEEEEEEEESJ_S12_NS4_8TiledMMAINS4_8MMA_AtomIJNS4_17SM100_MMA_MXF4_SSISH_SH_fSI_Li128ELi128ELi16ELNS4_4UMMA5MajorE0ELS17_0ELNS16_7ScaleInE0ELS18_0EEEEEENSL_INS5_IJSC_SC_SC_EEENS5_IJSV_SV_SV_EEEEENS5_IJNS4_10UnderscoreES1E_S1E_EEEEENS5_IJNS4_13SM90_TMA_LOADES1H_EEENS5_IJNS4_14ComposedLayoutINS4_7SwizzleILi2ELi4ELi3EEENS4_18smem_ptr_flag_bitsILi4EEENSL_INS5_IJNSA_ILi8EEESF_EEENS5_IJSF_SC_EEEEEEENSL_INS5_IJNS5_IJNS5_IJSO_SC_EEESR_EEESC_NS5_IJSC_SB_EEEEEENS5_IJNS5_IJNS5_IJSR_SX_EEESW_EEESV_NS5_IJSN_SX_EEEEEEEEEEEvNS4_8identityENS5_IJNS4_23SM90_TMA_LOAD_MULTICASTES24_EEES22_vS23_EENS_8epilogue10collective18CollectiveEpilogueINS27_23Sm100TmaWarpSpecializedILi4ELi2ELi16ELb1ELb0EEEJNS5_IJNSA_ILi64EEESF_SF_EEENS5_IJNSL_IS2C_SC_EENSL_INS5_IJSQ_SB_EEENS5_IJSC_S2C_EEEEEEEENS_10bfloat16_tESK_S2J_SK_NS27_6fusion15FusionCallbacksIS2B_NS2K_17LinearCombinationIS2J_fS2J_fLNS_15FloatRoundStyleE2EEES2D_S2I_JEEENS4_5SM1004TMEM4LOAD26SM100_TMEM_LOAD_32dp32b16xES1H_NS1J_INS1K_ILi1ELi4ELi3EEENS1M_ILi16EEENSL_INS5_IJS1O_SQ_EEENS5_IJSQ_SC_EEEEEEENS4_39AutoVectorizingCopyWithAssumedAlignmentILi128EEENS4_14SM90_TMA_STOREES2Z_S31_S31_EEEvvEEEEvNT_6ParamsE --------------------------
	.section	.nv.shared._ZN7cutlass13device_kernelINS_4gemm6kernel13GemmUniversalIN4cute5tupleIJiiiiEEENS1_10collective13CollectiveMmaINS1_46MainloopSm100TmaUmmaWarpSpecializedBlockScaledILi11ELi2ELi2ENS5_IJNS4_1CILi2EEENSA_ILi1EEESC_EEEEENS5_IJNSA_ILi128EEESF_SF_EEENS5_IJNS_12float_e2m1_tENS_13float_ue4m3_tEEEENS5_IJNS5_IJlSC_lEEENS4_6LayoutINS5_IJNS5_IJNS5_IJNSA_ILi32EEENSA_ILi4EEEEEEiEEENS5_IJNS5_IJNSA_ILi16EEESN_EEEiEEENS5_IJSC_iEEEEEENS5_IJSS_NS5_IJNS5_IJNSA_ILi0EEESC_EEENSA_ILi512EEEEEENS5_IJSV_iEEEEEEEEEEESJ_S12_NS4_8TiledMMAINS4_8MMA_AtomIJNS4_17SM100_MMA_MXF4_SSISH_SH_fSI_Li128ELi128ELi16ELNS4_4UMMA5MajorE0ELS17_0ELNS16_7ScaleInE0ELS18_0EEEEEENSL_INS5_IJSC_SC_SC_EEENS5_IJSV_SV_SV_EEEEENS5_IJNS4_10UnderscoreES1E_S1E_EEEEENS5_IJNS4_13SM90_TMA_LOADES1H_EEENS5_IJNS4_14ComposedLayoutINS4_7SwizzleILi2ELi4ELi3EEENS4_18smem_ptr_flag_bitsILi4EEENSL_INS5_IJNSA_ILi8EEESF_EEENS5_IJSF_SC_EEEEEEENSL_INS5_IJNS5_IJNS5_IJSO_SC_EEESR_EEESC_NS5_IJSC_SB_EEEEEENS5_IJNS5_IJNS5_IJSR_SX_EEESW_EEESV_NS5_IJSN_SX_EEEEEEEEEEEvNS4_8identityENS5_IJNS4_23SM90_TMA_LOAD_MULTICASTES24_EEES22_vS23_EENS_8epilogue10collective18CollectiveEpilogueINS27_23Sm100TmaWarpSpecializedILi4ELi2ELi16ELb1ELb0EEEJNS5_IJNSA_ILi64EEESF_SF_EEENS5_IJNSL_IS2C_SC_EENSL_INS5_IJSQ_SB_EEENS5_IJSC_S2C_EEEEEEEENS_10bfloat16_tESK_S2J_SK_NS27_6fusion15FusionCallbacksIS2B_NS2K_17LinearCombinationIS2J_fS2J_fLNS_15FloatRoundStyleE2EEES2D_S2I_JEEENS4_5SM1004TMEM4LOAD26SM100_TMEM_LOAD_32dp32b16xES1H_NS1J_INS1K_ILi1ELi4ELi3EEENS1M_ILi16EEENSL_INS5_IJS1O_SQ_EEENS5_IJSQ_SC_EEEEEEENS4_39AutoVectorizingCopyWithAssumedAlignmentILi128EEENS4_14SM90_TMA_STOREES2Z_S31_S31_EEEvvEEEEvNT_6ParamsE,"aw",@nobits
	.sectionflags	@""
	.align	16
	.zero		1024


//--------------------- .nv.shared.reserved.0     --------------------------
	.section	.nv.shared.reserved.0,"aw",@nobits
	.weak		__nv_reservedSMEM_offset_0_alias
	.size		__nv_reservedSMEM_offset_0_alias, 0, 64
	.other		__nv_reservedSMEM_offset_0_alias,@"STO_CUDA_RESERVED_SHARED STV_DEFAULT"
__nv_reservedSMEM_offset_0_alias:
	.zero		0
.nv.shared.reserved.0:
	.zero		64
	.weak		__nv_reservedSMEM_tcgen05_partition
	.type		__nv_reservedSMEM_tcgen05_partition,@object
	.size		__nv_reservedSMEM_tcgen05_partition,(.L_0 - __nv_reservedSMEM_tcgen05_partition)
__nv_reservedSMEM_tcgen05_partition:
	.zero		32
.L_0:


//--------------------- .nv.global                --------------------------
	.section	.nv.global,"aw",@nobits
.nv.global:
	.type		_ZN40_INTERNAL_bc28cf76_4_k_cu_70cae318_183554cute1_E,@object
	.size		_ZN40_INTERNAL_bc28cf76_4_k_cu_70cae318_183554cute1_E,(_ZN40_INTERNAL_bc28cf76_4_k_cu_70cae318_183554cuda3std3__45__cpo6cbeginE - _ZN40_INTERNAL_bc28cf76_4_k_cu_70cae318_183554cute1_E)
_ZN40_INTERNAL_bc28cf76_4_k_cu_70cae318_183554cute1_E:
	.zero		1
	.type		_ZN40_INTERNAL_bc28cf76_4_k_cu_70cae318_183554cuda3std3__45__cpo6cbeginE,@object
	.size		_ZN40_INTERNAL_bc28cf76_4_k_cu_70cae318_183554cuda3std3__45__cpo6cbeginE,(_ZN40_INTERNAL_bc28cf76_4_k_cu_70cae318_183554cuda3std3__48in_placeE - _ZN40_INTERNAL_bc28cf76_4_k_cu_70cae318_183554cuda3std3__45__cpo6cbeginE)
_ZN40_INTERNAL_bc28cf76_4_k_cu_70cae318_183554cuda3std3__45__cpo6cbeginE:
	.zero		1
	.type		_ZN40_INTERNAL_bc28cf76_4_k_cu_70cae318_183554cuda3std3__48in_placeE,@object
	.size		_ZN40_INTERNAL_bc28cf76_4_k_cu_70cae318_183554cuda3std3__48in_placeE,(_ZN40_INTERNAL_bc28cf76_4_k_cu_70cae318_183554cuda3std6ranges3__45__cpo9iter_moveE - _ZN40_INTERNAL_bc28cf76_4_k_cu_70cae318_183554cuda3std3__48in_placeE)
_ZN40_INTERNAL_bc28cf76_4_k_cu_70cae318_183554cuda3std3__48in_placeE:
	.zero		1
	.type		_ZN40_INTERNAL_bc28cf76_4_k_cu_70cae318_183554cuda3std6ranges3__45__cpo9iter_moveE,@object
	.size		_ZN40_INTERNAL_bc28cf76_4_k_cu_70cae318_183554cuda3std6ranges3__45__cpo9iter_moveE,(_ZN40_INTERNAL_bc28cf76_4_k_cu_70cae318_183554cuda3std3__45__cpo5beginE - _ZN40_INTERNAL_bc28cf76_4_k_cu_70cae318_183554cuda3std6ranges3__45__cpo9iter_moveE)
_ZN40_INTERNAL_bc28cf76_4_k_cu_70cae318_183554cuda3std6ranges3__45__cpo9iter_moveE:
	.zero		1
	.type		_ZN40_INTERNAL_bc28cf76_4_k_cu_70cae318_183554cuda3std3__45__cpo5beginE,@object
	.size		_ZN40_INTERNAL_bc28cf76_4_k_cu_70cae318_183554cuda3std3__45__cpo5beginE,(_ZN40_INTERNAL_bc28cf76_4_k_cu_70cae318_183554cuda3std3__442_GLOBAL__N__bc28cf76_4_k_cu_70cae318_183556ignoreE - _ZN40_INTERNAL_bc28cf76_4_k_cu_70cae318_183554cuda3std3__45__cpo5beginE)
_ZN40_INTERNAL_bc28cf76_4_k_cu_70cae318_183554cuda3std3__45__cpo5beginE:
	.zero		1
	.type		_ZN40_INTERNAL_bc28cf76_4_k_cu_70cae318_183554cuda3std3__442_GLOBAL__N__bc28cf76_4_k_cu_70cae318_183556ignoreE,@object
	.size		_ZN40_INTERNAL_bc28cf76_4_k_cu_70cae318_183554cuda3std3__442_GLOBAL__N__bc28cf76_4_k_cu_70cae318_183556ignoreE,(_ZN40_INTERNAL_bc28cf76_4_k_cu_70cae318_183554cute7productE - _ZN40_INTERNAL_bc28cf76_4_k_cu_70cae318_183554cuda3std3__442_GLOBAL__N__bc28cf76_4_k_cu_70cae318_183556ignoreE)
_ZN40_INTERNAL_bc28cf76_4_k_cu_70cae318_183554cuda3std3__442_GLOBAL__N__bc28cf76_4_k_cu_70cae318_183556ignoreE:
	.zero		1
	.type		_ZN40_INTERNAL_bc28cf76_4_k_cu_70cae318_183554cute7productE,@object
	.size		_ZN40_INTERNAL_bc28cf76_4_k_cu_70cae318_183554cute7productE,(_ZN40_INTERNAL_bc28cf76_4_k_cu_70cae318_183554cuda3std3__45__cpo3endE - _ZN40_INTERNAL_bc28cf76_4_k_cu_70cae318_183554cute7productE)
_ZN40_INTERNAL_bc28cf76_4_k_cu_70cae318_183554cute7productE:
	.zero		1
	.type		_ZN40_INTERNAL_bc28cf76_4_k_cu_70cae318_183554cuda3std3__45__cpo3endE,@object
	.size		_ZN40_INTERNAL_bc28cf76_4_k_cu_70cae318_183554cuda3std3__45__cpo3endE,(_ZN40_INTERNAL_bc28cf76_4_k_cu_70cae318_183554cuda3std3__419piecewise_constructE - _ZN40_INTERNAL_bc28cf76_4_k_cu_70cae318_183554cuda3std3__45__cpo3endE)
_ZN40_INTERNAL_bc28cf76_4_k_cu_70cae318_183554cuda3std3__45__cpo3endE:
	.zero		1
	.type		_ZN40_INTERNAL_bc28cf76_4_k_cu_70cae318_183554cuda3std3__419piecewise_constructE,@object
	.size		_ZN40_INTERNAL_bc28cf76_4_k_cu_70cae318_183554cuda3std3__419piecewise_constructE,(_ZN40_INTERNAL_bc28cf76_4_k_cu_70cae318_183554cuda3std3__45__cpo4cendE - _ZN40_INTERNAL_bc28cf76_4_k_cu_70cae318_183554cuda3std3__419piecewise_constructE)
_ZN40_INTERNAL_bc28cf76_4_k_cu_70cae318_183554cuda3std3__419piecewise_constructE:
	.zero		1
	.type		_ZN40_INTERNAL_bc28cf76_4_k_cu_70cae318_183554cuda3std3__45__cpo4cendE,@object
	.size		_ZN40_INTERNAL_bc28cf76_4_k_cu_70cae318_183554cuda3std3__45__cpo4cendE,(_ZN40_INTERNAL_bc28cf76_4_k_cu_70cae318_183554cuda3std6ranges3__45__cpo4swapE - _ZN40_INTERNAL_bc28cf76_4_k_cu_70cae318_183554cuda3std3__45__cpo4cendE)
_ZN40_INTERNAL_bc28cf76_4_k_cu_70cae318_183554cuda3std3__45__cpo4cendE:
	.zero		1
	.type		_ZN40_INTERNAL_bc28cf76_4_k_cu_70cae318_183554cuda3std6ranges3__45__cpo4swapE,@object
	.size		_ZN40_INTERNAL_bc28cf76_4_k_cu_70cae318_183554cuda3std6ranges3__45__cpo4swapE,(.L_10 - _ZN40_INTERNAL_bc28cf76_4_k_cu_70cae318_183554cuda3std6ranges3__45__cpo4swapE)
_ZN40_INTERNAL_bc28cf76_4_k_cu_70cae318_183554cuda3std6ranges3__45__cpo4swapE:
	.zero		1
.L_10:


//--------------------- .nv.constant0._ZN7cutlass13device_kernelINS_4gemm6kernel13GemmUniversalIN4cute5tupleIJiiiiEEENS1_10collective13CollectiveMmaINS1_46MainloopSm100TmaUmmaWarpSpecializedBlockScaledILi11ELi2ELi2ENS5_IJNS4_1CILi2EEENSA_ILi1EEESC_EEEEENS5_IJNSA_ILi128EEESF_SF_EEENS5_IJNS_12float_e2m1_tENS_13float_ue4m3_tEEEENS5_IJNS5_IJlSC_lEEENS4_6LayoutINS5_IJNS5_IJNS5_IJNSA_ILi32EEENSA_ILi4EEEEEEiEEENS5_IJNS5_IJNSA_ILi16EEESN_EEEiEEENS5_IJSC_iEEEEEENS5_IJSS_NS5_IJNS5_IJNSA_ILi0EEESC_EEENSA_ILi512EEEEEENS5_IJSV_iEEEEEEEEEEESJ_S12_NS4_8TiledMMAINS4_8MMA_AtomIJNS4_17SM100_MMA_MXF4_SSISH_SH_fSI_Li128ELi128ELi16ELNS4_4UMMA5MajorE0ELS17_0ELNS16_7ScaleInE0ELS18_0EEEEEENSL_INS5_IJSC_SC_SC_EEENS5_IJSV_SV_SV_EEEEENS5_IJNS4_10UnderscoreES1E_S1E_EEEEENS5_IJNS4_13SM90_TMA_LOADES1H_EEENS5_IJNS4_14ComposedLayoutINS4_7SwizzleILi2ELi4ELi3EEENS4_18smem_ptr_flag_bitsILi4EEENSL_INS5_IJNSA_ILi8EEESF_EEENS5_IJSF_SC_EEEEEEENSL_INS5_IJNS5_IJNS5_IJSO_SC_EEESR_EEESC_NS5_IJSC_SB_EEEEEENS5_IJNS5_IJNS5_IJSR_SX_EEESW_EEESV_NS5_IJSN_SX_EEEEEEEEEEEvNS4_8identityENS5_IJNS4_23SM90_TMA_LOAD_MULTICASTES24_EEES22_vS23_EENS_8epilogue10collective18CollectiveEpilogueINS27_23Sm100TmaWarpSpecializedILi4ELi2ELi16ELb1ELb0EEEJNS5_IJNSA_ILi64EEESF_SF_EEENS5_IJNSL_IS2C_SC_EENSL_INS5_IJSQ_SB_EEENS5_IJSC_S2C_EEEEEEEENS_10bfloat16_tESK_S2J_SK_NS27_6fusion15FusionCallbacksIS2B_NS2K_17LinearCombinationIS2J_fS2J_fLNS_15FloatRoundStyleE2EEES2D_S2I_JEEENS4_5SM1004TMEM4LOAD26SM100_TMEM_LOAD_32dp32b16xES1H_NS1J_INS1K_ILi1ELi4ELi3EEENS1M_ILi16EEENSL_INS5_IJS1O_SQ_EEENS5_IJSQ_SC_EEEEEEENS4_39AutoVectorizingCopyWithAssumedAlignmentILi128EEENS4_14SM90_TMA_STOREES2Z_S31_S31_EEEvvEEEEvNT_6ParamsE --------------------------
	.section	.nv.constant0._ZN7cutlass13device_kernelINS_4gemm6kernel13GemmUniversalIN4cute5tupleIJiiiiEEENS1_10collective13CollectiveMmaINS1_46MainloopSm100TmaUmmaWarpSpecializedBlockScaledILi11ELi2ELi2ENS5_IJNS4_1CILi2EEENSA_ILi1EEESC_EEEEENS5_IJNSA_ILi128EEESF_SF_EEENS5_IJNS_12float_e2m1_tENS_13float_ue4m3_tEEEENS5_IJNS5_IJlSC_lEEENS4_6LayoutINS5_IJNS5_IJNS5_IJNSA_ILi32EEENSA_ILi4EEEEEEiEEENS5_IJNS5_IJNSA_ILi16EEESN_EEEiEEENS5_IJSC_iEEEEEENS5_IJSS_NS5_IJNS5_IJNSA_ILi0EEESC_EEENSA_ILi512EEEEEENS5_IJSV_iEEEEEEEEEEESJ_S12_NS4_8TiledMMAINS4_8MMA_AtomIJNS4_17SM100_MMA_MXF4_SSISH_SH_fSI_Li128ELi128ELi16ELNS4_4UMMA5MajorE0ELS17_0ELNS16_7ScaleInE0ELS18_0EEEEEENSL_INS5_IJSC_SC_SC_EEENS5_IJSV_SV_SV_EEEEENS5_IJNS4_10UnderscoreES1E_S1E_EEEEENS5_IJNS4_13SM90_TMA_LOADES1H_EEENS5_IJNS4_14ComposedLayoutINS4_7SwizzleILi2ELi4ELi3EEENS4_18smem_ptr_flag_bitsILi4EEENSL_INS5_IJNSA_ILi8EEESF_EEENS5_IJSF_SC_EEEEEEENSL_INS5_IJNS5_IJNS5_IJSO_SC_EEESR_EEESC_NS5_IJSC_SB_EEEEEENS5_IJNS5_IJNS5_IJSR_SX_EEESW_EEESV_NS5_IJSN_SX_EEEEEEEEEEEvNS4_8identityENS5_IJNS4_23SM90_TMA_LOAD_MULTICASTES24_EEES22_vS23_EENS_8epilogue10collective18CollectiveEpilogueINS27_23Sm100TmaWarpSpecializedILi4ELi2ELi16ELb1ELb0EEEJNS5_IJNSA_ILi64EEESF_SF_EEENS5_IJNSL_IS2C_SC_EENSL_INS5_IJSQ_SB_EEENS5_IJSC_S2C_EEEEEEEENS_10bfloat16_tESK_S2J_SK_NS27_6fusion15FusionCallbacksIS2B_NS2K_17LinearCombinationIS2J_fS2J_fLNS_15FloatRoundStyleE2EEES2D_S2I_JEEENS4_5SM1004TMEM4LOAD26SM100_TMEM_LOAD_32dp32b16xES1H_NS1J_INS1K_ILi1ELi4ELi3EEENS1M_ILi16EEENSL_INS5_IJS1O_SQ_EEENS5_IJSQ_SC_EEEEEEENS4_39AutoVectorizingCopyWithAssumedAlignmentILi128EEENS4_14SM90_TMA_STOREES2Z_S31_S31_EEEvvEEEEvNT_6ParamsE,"a",@progbits
	.sectionflags	@""
	.align	4
.nv.constant0._ZN7cutlass13device_kernelINS_4gemm6kernel13GemmUniversalIN4cute5tupleIJiiiiEEENS1_10collective13CollectiveMmaINS1_46MainloopSm100TmaUmmaWarpSpecializedBlockScaledILi11ELi2ELi2ENS5_IJNS4_1CILi2EEENSA_ILi1EEESC_EEEEENS5_IJNSA_ILi128EEESF_SF_EEENS5_IJNS_12float_e2m1_tENS_13float_ue4m3_tEEEENS5_IJNS5_IJlSC_lEEENS4_6LayoutINS5_IJNS5_IJNS5_IJNSA_ILi32EEENSA_ILi4EEEEEEiEEENS5_IJNS5_IJNSA_ILi16EEESN_EEEiEEENS5_IJSC_iEEEEEENS5_IJSS_NS5_IJNS5_IJNSA_ILi0EEESC_EEENSA_ILi512EEEEEENS5_IJSV_iEEEEEEEEEEESJ_S12_NS4_8TiledMMAINS4_8MMA_AtomIJNS4_17SM100_MMA_MXF4_SSISH_SH_fSI_Li128ELi128ELi16ELNS4_4UMMA5MajorE0ELS17_0ELNS16_7ScaleInE0ELS18_0EEEEEENSL_INS5_IJSC_SC_SC_EEENS5_IJSV_SV_SV_EEEEENS5_IJNS4_10UnderscoreES1E_S1E_EEEEENS5_IJNS4_13SM90_TMA_LOADES1H_EEENS5_IJNS4_14ComposedLayoutINS4_7SwizzleILi2ELi4ELi3EEENS4_18smem_ptr_flag_bitsILi4EEENSL_INS5_IJNSA_ILi8EEESF_EEENS5_IJSF_SC_EEEEEEENSL_INS5_IJNS5_IJNS5_IJSO_SC_EEESR_EEESC_NS5_IJSC_SB_EEEEEENS5_IJNS5_IJNS5_IJSR_SX_EEESW_EEESV_NS5_IJSN_SX_EEEEEEEEEEEvNS4_8identityENS5_IJNS4_23SM90_TMA_LOAD_MULTICASTES24_EEES22_vS23_EENS_8epilogue10collective18CollectiveEpilogueINS27_23Sm100TmaWarpSpecializedILi4ELi2ELi16ELb1ELb0EEEJNS5_IJNSA_ILi64EEESF_SF_EEENS5_IJNSL_IS2C_SC_EENSL_INS5_IJSQ_SB_EEENS5_IJSC_S2C_EEEEEEEENS_10bfloat16_tESK_S2J_SK_NS27_6fusion15FusionCallbacksIS2B_NS2K_17LinearCombinationIS2J_fS2J_fLNS_15FloatRoundStyleE2EEES2D_S2I_JEEENS4_5SM1004TMEM4LOAD26SM100_TMEM_LOAD_32dp32b16xES1H_NS1J_INS1K_ILi1ELi4ELi3EEENS1M_ILi16EEENSL_INS5_IJS1O_SQ_EEENS5_IJSQ_SC_EEEEEEENS4_39AutoVectorizingCopyWithAssumedAlignmentILi128EEENS4_14SM90_TMA_STOREES2Z_S31_S31_EEEvvEEEEvNT_6ParamsE:
	.zero		3968


//--------------------- SYMBOLS --------------------------

	.type		.nv.reservedSmem.offset0,@object
	.size		.nv.reservedSmem.offset0,0x4
	.type		.nv.reservedSmem.cap,@object
	.size		.nv.reservedSmem.cap,0x4
	.type		__assertfail,@function
